def matmul_kernel(
    a_ptr,
    b_ptr,
    c_ptr,
    M,
    N,
    K,
    stride_am,
    stride_ak,
    stride_bk,
    stride_bn,
    stride_cm,
    stride_cn,
    BLOCK_M: tl.constexpr,
    BLOCK_N: tl.constexpr,
    BLOCK_K: tl.constexpr,
    GROUP_M: tl.constexpr,
):
    pid = tl.program_id(axis=0)
    num_pid_m = tl.cdiv(M, BLOCK_M)
    num_pid_n = tl.cdiv(N, BLOCK_N)
    num_pid_in_group = GROUP_M * num_pid_n
    group_id = pid // num_pid_in_group
    first_pid_m = group_id * GROUP_M
    group_size_m = min(num_pid_m - first_pid_m, GROUP_M)
    pid_m = first_pid_m + ((pid % num_pid_in_group) % group_size_m)
    pid_n = (pid % num_pid_in_group) // group_size_m

    offs_am = (pid_m * BLOCK_M + tl.arange(0, BLOCK_M)) % M
    offs_bn = (pid_n * BLOCK_N + tl.arange(0, BLOCK_N)) % N
    offs_k = tl.arange(0, BLOCK_K)
    a_ptrs = a_ptr + offs_am[:, None] * stride_am + offs_k[None, :] * stride_ak
    b_ptrs = b_ptr + offs_k[:, None] * stride_bk + offs_bn[None, :] * stride_bn

    acc = tl.zeros((BLOCK_M, BLOCK_N), dtype=tl.float32)
    for kk in range(0, tl.cdiv(K, BLOCK_K)):
        a = tl.load(a_ptrs, mask=offs_k[None, :] < K - kk * BLOCK_K, other=0.0)
        b = tl.load(b_ptrs, mask=offs_k[:, None] < K - kk * BLOCK_K, other=0.0)
        acc = tl.dot(a, b, acc)
        a_ptrs += BLOCK_K * stride_ak
        b_ptrs += BLOCK_K * stride_bk

    c = acc.to(c_ptr.dtype.element_ty)
    offs_cm = pid_m * BLOCK_M + tl.arange(0, BLOCK_M)
    offs_cn = pid_n * BLOCK_N + tl.arange(0, BLOCK_N)
    c_ptrs = c_ptr + offs_cm[:, None] * stride_cm + offs_cn[None, :] * stride_cn
    mask = (offs_cm[:, None] < M) & (offs_cn[None, :] < N)
    tl.store(c_ptrs, c, mask=mask)

# config = {"BLOCK_K": 32, "BLOCK_M": 64, "BLOCK_N": 512, "GROUP_M": 1, "arch": "sm_100", "dtype": "bf16", "num_ctas": 1, "num_stages": 3, "num_warps": 4}
# arch = sm_100


// ===== COMPILED SASS (sm_100a) =====

	.target	sm_100a

	.elftype	@"ET_EXEC"


//--------------------- .note.nv.tkinfo           --------------------------
	.section	.note.nv.tkinfo,"",@"SHT_NOTE"
	.sectionflags	@"SHF_NOTE_NV_TKINFO"
	.tkinfo
        /*0018*/ 	.word	0x00000081
        /*0030*/ 	.string	""
        /*0030*/ 	.string	"ptxas-blackwell"
        /*0030*/ 	.string	"Cuda compilation tools, release 12.9, V12.9.86"
        /*0030*/ 	.string	"Build cuda_12.9.r12.9/compiler.36037853_0"
        /*0030*/ 	.string	"-v  -suppress-debug-info  -lineinfo  -arch sm_100a "



//--------------------- .note.nv.cuver            --------------------------
	.section	.note.nv.cuver,"",@"SHT_NOTE"
	.sectionflags	@"SHF_NOTE_NV_CUVER"
        /*0018*/ 	.short	0x0001
        /*001a*/ 	.short	0x0064
        /*001c*/ 	.short	0x0001
        /*001e*/ 	.short	0x0000
        /*0020*/ 	.short	0x0001
        /*0022*/ 	.short	0x0000


//--------------------- .nv.info                  --------------------------
	.section	.nv.info,"",@"SHT_CUDA_INFO"
	.align	4


	//----- nvinfo : EIATTR_REGCOUNT
	.align		4
        /*0000*/ 	.byte	0x04, 0x2f
        /*0002*/ 	.short	(.L_4 - .L_3)
	.align		4
.L_3:
        /*0004*/ 	.word	index@(matmul_kernel)
        /*0008*/ 	.word	0x000000a8


	//----- nvinfo : EIATTR_FRAME_SIZE
	.align		4
.L_4:
        /*000c*/ 	.byte	0x04, 0x11
        /*000e*/ 	.short	(.L_6 - .L_5)
	.align		4
.L_5:
        /*0010*/ 	.word	index@($__internal_2_$__cuda_sm10x_tcgen05_guardrail_trap_unallocated_columns_being_dealloced)
        /*0014*/ 	.word	0x000005e0


	//----- nvinfo : EIATTR_FRAME_SIZE
	.align		4
.L_6:
        /*0018*/ 	.byte	0x04, 0x11
        /*001a*/ 	.short	(.L_8 - .L_7)
	.align		4
.L_7:
        /*001c*/ 	.word	index@($__internal_1_$__cuda_sm10x_tcgen05_guardrail_trap_phase_invalid_during_alloc)
        /*0020*/ 	.word	0x000005e0


	//----- nvinfo : EIATTR_FRAME_SIZE
	.align		4
.L_8:
        /*0024*/ 	.byte	0x04, 0x11
        /*0026*/ 	.short	(.L_10 - .L_9)
	.align		4
.L_9:
        /*0028*/ 	.word	index@($__internal_0_$__cuda_sm10x_tcgen05_guardrail_trap_col_being_dealloced_not_returned_by_alloc)
        /*002c*/ 	.word	0x000005e0


	//----- nvinfo : EIATTR_FRAME_SIZE
	.align		4
.L_10:
        /*0030*/ 	.byte	0x04, 0x11
        /*0032*/ 	.short	(.L_12 - .L_11)
	.align		4
.L_11:
        /*0034*/ 	.word	index@(matmul_kernel)
        /*0038*/ 	.word	0x000005e0


	//----- nvinfo : EIATTR_MIN_STACK_SIZE
	.align		4
.L_12:
        /*003c*/ 	.byte	0x04, 0x12
        /*003e*/ 	.short	(.L_14 - .L_13)
	.align		4
.L_13:
        /*0040*/ 	.word	index@(matmul_kernel)
        /*0044*/ 	.word	0x000005e0
.L_14:


//--------------------- .nv.info.matmul_kernel    --------------------------
	.section	.nv.info.matmul_kernel,"",@"SHT_CUDA_INFO"
	.sectionflags	@""
	.align	4


	//----- nvinfo : EIATTR_CUDA_API_VERSION
	.align		4
        /*0000*/ 	.byte	0x04, 0x37
        /*0002*/ 	.short	(.L_16 - .L_15)
.L_15:
        /*0004*/ 	.word	0x00000081


	//----- nvinfo : EIATTR_KPARAM_INFO
	.align		4
.L_16:
        /*0008*/ 	.byte	0x04, 0x17
        /*000a*/ 	.short	(.L_18 - .L_17)
.L_17:
        /*000c*/ 	.word	0x00000000
        /*0010*/ 	.short	0x000d
        /*0012*/ 	.short	0x0048
        /*0014*/ 	.byte	0x00, 0xf4, 0x21, 0x00


	//----- nvinfo : EIATTR_KPARAM_INFO
	.align		4
.L_18:
        /*0018*/ 	.byte	0x04, 0x17
        /*001a*/ 	.short	(.L_20 - .L_19)
.L_19:
        /*001c*/ 	.word	0x00000000
        /*0020*/ 	.short	0x000c
        /*0022*/ 	.short	0x0040
        /*0024*/ 	.byte	0x00, 0xf4, 0x21, 0x00


	//----- nvinfo : EIATTR_KPARAM_INFO
	.align		4
.L_20:
        /*0028*/ 	.byte	0x04, 0x17
        /*002a*/ 	.short	(.L_22 - .L_21)
.L_21:
        /*002c*/ 	.word	0x00000000
        /*0030*/ 	.short	0x000b
        /*0032*/ 	.short	0x0038
        /*0034*/ 	.byte	0x00, 0xf0, 0x11, 0x00


	//----- nvinfo : EIATTR_KPARAM_INFO
	.align		4
.L_22:
        /*0038*/ 	.byte	0x04, 0x17
        /*003a*/ 	.short	(.L_24 - .L_23)
.L_23:
        /*003c*/ 	.word	0x00000000
        /*0040*/ 	.short	0x000a
        /*0042*/ 	.short	0x0034
        /*0044*/ 	.byte	0x00, 0xf0, 0x11, 0x00


	//----- nvinfo : EIATTR_KPARAM_INFO
	.align		4
.L_24:
        /*0048*/ 	.byte	0x04, 0x17
        /*004a*/ 	.short	(.L_26 - .L_25)
.L_25:
        /*004c*/ 	.word	0x00000000
        /*0050*/ 	.short	0x0009
        /*0052*/ 	.short	0x0030
        /*0054*/ 	.byte	0x00, 0xf0, 0x11, 0x00


	//----- nvinfo : EIATTR_KPARAM_INFO
	.align		4
.L_26:
        /*0058*/ 	.byte	0x04, 0x17
        /*005a*/ 	.short	(.L_28 - .L_27)
.L_27:
        /*005c*/ 	.word	0x00000000
        /*0060*/ 	.short	0x0008
        /*0062*/ 	.short	0x002c
        /*0064*/ 	.byte	0x00, 0xf0, 0x11, 0x00


	//----- nvinfo : EIATTR_KPARAM_INFO
	.align		4
.L_28:
        /*0068*/ 	.byte	0x04, 0x17
        /*006a*/ 	.short	(.L_30 - .L_29)
.L_29:
        /*006c*/ 	.word	0x00000000
        /*0070*/ 	.short	0x0007
        /*0072*/ 	.short	0x0028
        /*0074*/ 	.byte	0x00, 0xf0, 0x11, 0x00


	//----- nvinfo : EIATTR_KPARAM_INFO
	.align		4
.L_30:
        /*0078*/ 	.byte	0x04, 0x17
        /*007a*/ 	.short	(.L_32 - .L_31)
.L_31:
        /*007c*/ 	.word	0x00000000
        /*0080*/ 	.short	0x0006
        /*0082*/ 	.short	0x0024
        /*0084*/ 	.byte	0x00, 0xf0, 0x11, 0x00


	//----- nvinfo : EIATTR_KPARAM_INFO
	.align		4
.L_32:
        /*0088*/ 	.byte	0x04, 0x17
        /*008a*/ 	.short	(.L_34 - .L_33)
.L_33:
        /*008c*/ 	.word	0x00000000
        /*0090*/ 	.short	0x0005
        /*0092*/ 	.short	0x0020
        /*0094*/ 	.byte	0x00, 0xf0, 0x11, 0x00


	//----- nvinfo : EIATTR_KPARAM_INFO
	.align		4
.L_34:
        /*0098*/ 	.byte	0x04, 0x17
        /*009a*/ 	.short	(.L_36 - .L_35)
.L_35:
        /*009c*/ 	.word	0x00000000
        /*00a0*/ 	.short	0x0004
        /*00a2*/ 	.short	0x001c
        /*00a4*/ 	.byte	0x00, 0xf0, 0x11, 0x00


	//----- nvinfo : EIATTR_KPARAM_INFO
	.align		4
.L_36:
        /*00a8*/ 	.byte	0x04, 0x17
        /*00aa*/ 	.short	(.L_38 - .L_37)
.L_37:
        /*00ac*/ 	.word	0x00000000
        /*00b0*/ 	.short	0x0003
        /*00b2*/ 	.short	0x0018
        /*00b4*/ 	.byte	0x00, 0xf0, 0x11, 0x00


	//----- nvinfo : EIATTR_KPARAM_INFO
	.align		4
.L_38:
        /*00b8*/ 	.byte	0x04, 0x17
        /*00ba*/ 	.short	(.L_40 - .L_39)
.L_39:
        /*00bc*/ 	.word	0x00000000
        /*00c0*/ 	.short	0x0002
        /*00c2*/ 	.short	0x0010
        /*00c4*/ 	.byte	0x00, 0xf4, 0x21, 0x00


	//----- nvinfo : EIATTR_KPARAM_INFO
	.align		4
.L_40:
        /*00c8*/ 	.byte	0x04, 0x17
        /*00ca*/ 	.short	(.L_42 - .L_41)
.L_41:
        /*00cc*/ 	.word	0x00000000
        /*00d0*/ 	.short	0x0001
        /*00d2*/ 	.short	0x0008
        /*00d4*/ 	.byte	0x00, 0xf4, 0x21, 0x00


	//----- nvinfo : EIATTR_KPARAM_INFO
	.align		4
.L_42:
        /*00d8*/ 	.byte	0x04, 0x17
        /*00da*/ 	.short	(.L_44 - .L_43)
.L_43:
        /*00dc*/ 	.word	0x00000000
        /*00e0*/ 	.short	0x0000
        /*00e2*/ 	.short	0x0000
        /*00e4*/ 	.byte	0x00, 0xf4, 0x21, 0x00


	//----- nvinfo : EIATTR_AT_ENTRY_FRAGMENTS
	.align		4
.L_44:
        /*00e8*/ 	.byte	0x04, 0x4f
        /*00ea*/ 	.short	(.L_46 - .L_45)


	//   ....[0]....
.L_45:
        /*00ec*/ 	.word	0x00000004


	//----- nvinfo : EIATTR_RESERVED_SMEM_USED
	.align		4
.L_46:
        /*00f0*/ 	.byte	0x01, 0x41
	.zero		2


	//----- nvinfo : EIATTR_SPARSE_MMA_MASK
	.align		4
        /*00f4*/ 	.byte	0x03, 0x50
        /*00f6*/ 	.short	0x0000


	//----- nvinfo : EIATTR_TCGEN05_1CTA_USED
	.align		4
        /*00f8*/ 	.byte	0x01, 0x51
	.zero		2


	//----- nvinfo : EIATTR_MAXREG_COUNT
	.align		4
        /*00fc*/ 	.byte	0x03, 0x1b
        /*00fe*/ 	.short	0x00ff


	//----- nvinfo : EIATTR_NUM_BARRIERS
	.align		4
        /*0100*/ 	.byte	0x02, 0x4c
        /*0102*/ 	.byte	0x01
	.zero		1


	//----- nvinfo : EIATTR_ANNOTATIONS
	.align		4
        /*0104*/ 	.byte	0x04, 0x55
        /*0106*/ 	.short	(.L_48 - .L_47)


	//   ....[0]....
.L_47:
        /*0108*/ 	.word	0x00000001
        /*010c*/ 	.byte	0x90, 0x09, 0x00, 0x00, 0x01, 0x00, 0x00, 0x00, 0xd0, 0x09, 0x00, 0x00, 0x01, 0x00, 0x00, 0x00
        /* <DEDUP_REMOVED lines=506> */
        /*20bc*/ 	.byte	0x30, 0xab, 0x01, 0x00, 0x01, 0x00, 0x00, 0x00, 0x50, 0xab, 0x01, 0x00


	//----- nvinfo : EIATTR_INT_WARP_WIDE_INSTR_OFFSETS
	.align		4
.L_48:
        /*20c8*/ 	.byte	0x04, 0x31
        /*20ca*/ 	.short	(.L_50 - .L_49)


	//   ....[0]....
.L_49:
        /*20cc*/ 	.word	0x00000dc0


	//   ....[1]....
        /*20d0*/ 	.word	0x00000dd0


	//   ....[2]....
        /*20d4*/ 	.word	0x00009520


	//   ....[3]....
        /*20d8*/ 	.word	0x0001aa00


	//   ....[4]....
        /*20dc*/ 	.word	0x0001aa50


	//----- nvinfo : EIATTR_COOP_GROUP_MASK_REGIDS
	.align		4
.L_50:
        /*20e0*/ 	.byte	0x04, 0x29
        /*20e2*/ 	.short	(.L_52 - .L_51)


	//   ....[0]....
.L_51:
        /*20e4*/ 	.word	0xffffffff


	//   ....[1]....
        /*20e8*/ 	.word	0xffffffff


	//   ....[2]....
        /*20ec*/ 	.word	0xffffffff


	//   ....[3]....
        /*20f0*/ 	.word	0xffffffff


	//----- nvinfo : EIATTR_COOP_GROUP_INSTR_OFFSETS
	.align		4
.L_52:
        /*20f4*/ 	.byte	0x04, 0x28
        /*20f6*/ 	.short	(.L_54 - .L_53)


	//   ....[0]....
.L_53:
        /*20f8*/ 	.word	0x00000080


	//   ....[1]....
        /*20fc*/ 	.word	0x00000340


	//   ....[2]....
        /*2100*/ 	.word	0x0001a890


	//   ....[3]....
        /*2104*/ 	.word	0x0001ab00


	//----- nvinfo : EIATTR_VRC_CTA_INIT_COUNT
	.align		4
.L_54:
        /*2108*/ 	.byte	0x02, 0x4a
        /*210a*/ 	.byte	0x80
	.zero		1


	//----- nvinfo : EIATTR_MBARRIER_INSTR_OFFSETS
	.align		4
        /*210c*/ 	.byte	0x04, 0x39
        /*210e*/ 	.short	(.L_56 - .L_55)


	//   ....[0]....
.L_55:
        /*2110*/ 	.word	0x00000f50
        /*2114*/ 	.word	0x000000ff
        /*2118*/ 	.word	0x00000000
        /*211c*/ 	.short	0x0100
        /*211e*/ 	.byte	0x0d
	.zero		1


	//   ....[1]....
        /*2120*/ 	.word	0x00009590
        /*2124*/ 	.word	0x000000ff
        /*2128*/ 	.word	0x00012008
        /*212c*/ 	.short	0x0100
        /*212e*/ 	.byte	0x0b
	.zero		1


	//   ....[2]....
        /*2130*/ 	.word	0x0000d3c0
        /*2134*/ 	.word	0x000000ff
        /*2138*/ 	.word	0x00000000
        /*213c*/ 	.short	0x010a
        /*213e*/ 	.byte	0x0d
	.zero		1


	//   ....[3]....
        /*2140*/ 	.word	0x000115f0
        /*2144*/ 	.word	0x000000ff
        /*2148*/ 	.word	0x00000000
        /*214c*/ 	.short	0x010a
        /*214e*/ 	.byte	0x0d
	.zero		1


	//   ....[4]....
        /*2150*/ 	.word	0x000116b0
        /*2154*/ 	.word	0x000000ff
        /*2158*/ 	.word	0x00012000
        /*215c*/ 	.short	0x0108
        /*215e*/ 	.byte	0x0b
	.zero		1


	//   ....[5]....
        /*2160*/ 	.word	0x00011760
        /*2164*/ 	.word	0x000000ff
        /*2168*/ 	.word	0x00012008
        /*216c*/ 	.short	0x0108
        /*216e*/ 	.byte	0x0b
	.zero		1


	//   ....[6]....
        /*2170*/ 	.word	0x0001ab40
        /*2174*/ 	.word	0x000000ff
        /*2178*/ 	.word	0x00000000
        /*217c*/ 	.short	0x010a
        /*217e*/ 	.byte	0x0d
	.zero		1


	//   ....[7]....
        /*2180*/ 	.word	0x0001ab80
        /*2184*/ 	.word	0x000000ff
        /*2188*/ 	.word	0x00000000
        /*218c*/ 	.short	0x010a
        /*218e*/ 	.byte	0x0d
	.zero		1


	//----- nvinfo : EIATTR_NUM_MBARRIERS
	.align		4
.L_56:
        /*2190*/ 	.byte	0x03, 0x38
        /*2192*/ 	.short	0x0002


	//----- nvinfo : EIATTR_EXIT_INSTR_OFFSETS
	.align		4
        /*2194*/ 	.byte	0x04, 0x1c
        /*2196*/ 	.short	(.L_58 - .L_57)


	//   ....[0]....
.L_57:
        /*2198*/ 	.word	0x0001ab10


	//----- nvinfo : EIATTR_REQNTID
	.align		4
.L_58:
        /*219c*/ 	.byte	0x04, 0x10
        /*219e*/ 	.short	(.L_60 - .L_59)
.L_59:
        /*21a0*/ 	.word	0x00000080
        /*21a4*/ 	.word	0x00000001
        /*21a8*/ 	.word	0x00000001


	//----- nvinfo : EIATTR_CRS_STACK_SIZE
	.align		4
.L_60:
        /*21ac*/ 	.byte	0x04, 0x1e
        /*21ae*/ 	.short	(.L_62 - .L_61)
.L_61:
        /*21b0*/ 	.word	0x00000000


	//----- nvinfo : EIATTR_CBANK_PARAM_SIZE
	.align		4
.L_62:
        /*21b4*/ 	.byte	0x03, 0x19
        /*21b6*/ 	.short	0x0050


	//----- nvinfo : EIATTR_PARAM_CBANK
	.align		4
        /*21b8*/ 	.byte	0x04, 0x0a
        /*21ba*/ 	.short	(.L_64 - .L_63)
	.align		4
.L_63:
        /*21bc*/ 	.word	index@(.nv.constant0.matmul_kernel)
        /*21c0*/ 	.short	0x0380
        /*21c2*/ 	.short	0x0050


	//----- nvinfo : EIATTR_SW_WAR
	.align		4
.L_64:
        /*21c4*/ 	.byte	0x04, 0x36
        /*21c6*/ 	.short	(.L_66 - .L_65)
.L_65:
        /*21c8*/ 	.word	0x00000008
.L_66:


//--------------------- .nv.compat                --------------------------
	.section	.nv.compat,"",@"SHT_CUDA_COMPAT_INFO"
	.align	4
        /*0000*/ 	.byte	0x02, 0x02, 0x02, 0x00, 0x02, 0x05, 0x05, 0x00, 0x02, 0x03, 0x00, 0x00, 0x02, 0x06, 0x01, 0x00


//--------------------- .nv.callgraph             --------------------------
	.section	.nv.callgraph,"",@"SHT_CUDA_CALLGRAPH"
	.align	4
	.sectionentsize	8
	.align		4
        /*0000*/ 	.word	0x00000000
	.align		4
        /*0004*/ 	.word	0xffffffff
	.align		4
        /*0008*/ 	.word	0x00000000
	.align		4
        /*000c*/ 	.word	0xfffffffe
	.align		4
        /*0010*/ 	.word	0x00000000
	.align		4
        /*0014*/ 	.word	0xfffffffd
	.align		4
        /*0018*/ 	.word	0x00000000
	.align		4
        /*001c*/ 	.word	0xfffffffc


//--------------------- .text.matmul_kernel       --------------------------
	.section	.text.matmul_kernel,"ax",@progbits
	.align	128
        .global         matmul_kernel
        .type           matmul_kernel,@function
        .size           matmul_kernel,(.L_x_20 - matmul_kernel)
        .other          matmul_kernel,@"STO_CUDA_ENTRY STV_DEFAULT"
matmul_kernel:
.text.matmul_kernel:
[----:B------:R-:W0:Y:S01]  /*0000*/  LDC R1, c[0x0][0x37c] ;  /* 0x0000df00ff017b82 */ /* 0x000e220000000800 */
[----:B------:R-:W1:Y:S01]  /*0010*/  S2R R0, SR_TID.X ;  /* 0x0000000000007919 */ /* 0x000e620000002100 */
[----:B0-----:R-:W-:Y:S01]  /*0020*/  VIADD R1, R1, 0xfffffa20 ;  /* 0xfffffa2001017836 */ /* 0x001fe20000000000 */
[----:B------:R-:W0:Y:S01]  /*0030*/  LDCU.64 UR20, c[0x0][0x358] ;  /* 0x00006b00ff1477ac */ /* 0x000e220008000a00 */
[----:B-1----:R-:W-:-:S13]  /*0040*/  ISETP.GE.U32.AND P0, PT, R0, 0x20, PT ;  /* 0x000000200000780c */ /* 0x002fda0003f06070 */
[----:B------:R-:W-:Y:S02]  /*0050*/  VOTEU.ANY UP0, P0 ;  /* 0x0000000000ff7886 */ /* 0x000fe40000000100 */
[----:B------:R-:W-:Y:S05]  /*0060*/  BRA.U UP0, `(.L_x_0) ;  /* 0x0000000100b87547 */ /* 0x000fea000b800000 */
[----:B------:R-:W1:Y:S01]  /*0070*/  S2UR UR6, SR_CgaCtaId ;  /* 0x00000000000679c3 */ /* 0x000e620000008800 */
[----:B------:R-:W-:Y:S01]  /*0080*/  NOP ;  /* 0x0000000000007918 */ /* 0x000fe20000000000 */
[----:B------:R-:W-:Y:S02]  /*0090*/  UMOV UR4, 0x40 ;  /* 0x0000004000047882 */ /* 0x000fe40000000000 */
[----:B-1----:R-:W-:-:S09]  /*00a0*/  ULEA UR4, UR6, UR4, 0x18 ;  /* 0x0000000406047291 */ /* 0x002fd2000f8ec0ff */
[----:B------:R-:W1:Y:S01]  /*00b0*/  LDS.U8 R0, [UR4] ;  /* 0x00000004ff007984 */ /* 0x000e620008000000 */
[----:B------:R-:W-:Y:S02]  /*00c0*/  UMOV UR4, 0x400 ;  /* 0x0000040000047882 */ /* 0x000fe40000000000 */
[----:B------:R-:W-:Y:S01]  /*00d0*/  ULEA UR4, UR6, UR4, 0x18 ;  /* 0x0000000406047291 */ /* 0x000fe2000f8ec0ff */
[----:B-1----:R-:W-:-:S13]  /*00e0*/  ISETP.NE.AND P0, PT, R0, RZ, PT ;  /* 0x000000ff0000720c */ /* 0x002fda0003f05270 */
[----:B------:R-:W-:Y:S05]  /*00f0*/  @P0 BRA `(.L_x_1) ;  /* 0x00000000007c0947 */ /* 0x000fea0003800000 */
[----:B------:R-:W-:-:S13]  /*0100*/  ELECT P0, URZ, PT ;  /* 0x0000000000ff782f */ /* 0x000fda0003800000 */
[----:B------:R-:W-:Y:S05]  /*0110*/  @!P0 BRA `(.L_x_2) ;  /* 0x0000000000848947 */ /* 0x000fea0003800000 */
[----:B------:R-:W-:Y:S01]  /*0120*/  UMOV UR5, 0x8 ;  /* 0x0000000800057882 */ /* 0x000fe20000000000 */
[----:B------:R-:W-:Y:S02]  /*0130*/  IMAD.MOV.U32 R4, RZ, RZ, 0x1 ;  /* 0x00000001ff047424 */ /* 0x000fe400078e00ff */
[----:B------:R-:W-:Y:S02]  /*0140*/  IMAD.MOV.U32 R5, RZ, RZ, 0xff ;  /* 0x000000ffff057424 */ /* 0x000fe400078e00ff */
[----:B------:R-:W-:Y:S04]  /*0150*/  DEPBAR.LE SB1, 0x36 ;  /* 0x00009d800000791a */ /* 0x000fe80000000000 */
[----:B------:R-:W1:Y:S02]  /*0160*/  UTCATOMSWS.FIND_AND_SET.ALIGN UP1, UR5, UR5 ;  /* 0x00000005000575e3 */ /* 0x000e640008020800 */
[----:B-1----:R-:W-:-:S04]  /*0170*/  PLOP3.LUT P0, PT, PT, PT, UP1, 0x80, 0x8 ;  /* 0x000000000008781c */ /* 0x002fc80003f0f018 */
[----:B------:R-:W-:-:S04]  /*0180*/  SEL R0, RZ, 0xffffffff, !P0 ;  /* 0xffffffffff007807 */ /* 0x000fc80004000000 */
[----:B------:R-:W-:Y:S01]  /*0190*/  ISETP.NE.AND P0, PT, R0, RZ, PT ;  /* 0x000000ff0000720c */ /* 0x000fe20003f05270 */
[----:B------:R-:W-:-:S12]  /*01a0*/  IMAD.U32 R0, RZ, RZ, UR5 ;  /* 0x00000005ff007e24 */ /* 0x000fd8000f8e00ff */
[----:B------:R-:W-:Y:S05]  /*01b0*/  @P0 BRA `(.L_x_3) ;  /* 0x0000000000240947 */ /* 0x000fea0003800000 */
.L_x_4:
[----:B------:R-:W-:Y:S05]  /*01c0*/  NANOSLEEP 0x64 ;  /* 0x000000640000795d */ /* 0x000fea0003800000 */
[----:B------:R-:W-:-:S05]  /*01d0*/  UMOV UR5, 0x8 ;  /* 0x0000000800057882 */ /* 0x000fca0000000000 */
[----:B------:R-:W-:Y:S04]  /*01e0*/  DEPBAR.LE SB1, 0x36 ;  /* 0x00009d800000791a */ /* 0x000fe80000000000 */
[----:B------:R-:W1:Y:S02]  /*01f0*/  UTCATOMSWS.FIND_AND_SET.ALIGN UP1, UR5, UR5 ;  /* 0x00000005000575e3 */ /* 0x000e640008020800 */
[----:B-1----:R-:W-:-:S04]  /*0200*/  PLOP3.LUT P0, PT, PT, PT, UP1, 0x80, 0x8 ;  /* 0x000000000008781c */ /* 0x002fc80003f0f018 */
[----:B------:R-:W-:-:S04]  /*0210*/  SEL R0, RZ, 0xffffffff, !P0 ;  /* 0xffffffffff007807 */ /* 0x000fc80004000000 */
[----:B------:R-:W-:Y:S01]  /*0220*/  ISETP.NE.AND P0, PT, R0, RZ, PT ;  /* 0x000000ff0000720c */ /* 0x000fe20003f05270 */
[----:B------:R-:W-:-:S12]  /*0230*/  IMAD.U32 R0, RZ, RZ, UR5 ;  /* 0x00000005ff007e24 */ /* 0x000fd8000f8e00ff */
[----:B------:R-:W-:Y:S05]  /*0240*/  @!P0 BRA `(.L_x_4) ;  /* 0xfffffffc00dc8947 */ /* 0x000fea000383ffff */
.L_x_3:
[C---:B------:R-:W-:Y:S01]  /*0250*/  VIADD R3, R0.reuse, 0x10 ;  /* 0x0000001000037836 */ /* 0x040fe20000000000 */
[----:B------:R-:W-:Y:S01]  /*0260*/  UMOV UR5, 0x50 ;  /* 0x0000005000057882 */ /* 0x000fe20000000000 */
[----:B------:R-:W-:Y:S01]  /*0270*/  SHF.L.U32 R2, R5, R0, RZ ;  /* 0x0000000005027219 */ /* 0x000fe200000006ff */
[----:B------:R-:W-:Y:S01]  /*0280*/  ULEA UR5, UR6, UR5, 0x18 ;  /* 0x0000000506057291 */ /* 0x000fe2000f8ec0ff */
[----:B------:R-:W-:Y:S01]  /*0290*/  IMAD.SHL.U32 R0, R0, 0x20, RZ ;  /* 0x0000002000007824 */ /* 0x000fe200078e00ff */
[----:B------:R-:W-:-:S04]  /*02a0*/  SHF.L.U32 R3, R4, R3, RZ ;  /* 0x0000000304037219 */ /* 0x000fc800000006ff */
[----:B------:R-:W-:-:S05]  /*02b0*/  LOP3.LUT R2, R3, R2, RZ, 0xfc, !PT ;  /* 0x0000000203027212 */ /* 0x000fca00078efcff */
[----:B------:R1:W-:Y:S04]  /*02c0*/  ATOMS.OR RZ, [UR5], R2 ;  /* 0x00000002ffff798c */ /* 0x0003e8000b000005 */
[----:B------:R1:W-:Y:S01]  /*02d0*/  STS [UR4], R0 ;  /* 0x00000000ff007988 */ /* 0x0003e20008000804 */
[----:B------:R-:W-:Y:S05]  /*02e0*/  BRA `(.L_x_2) ;  /* 0x0000000000107947 */ /* 0x000fea0003800000 */
.L_x_1:
[----:B------:R-:W-:Y:S01]  /*02f0*/  IMAD.MOV.U32 R0, RZ, RZ, -0x1 ;  /* 0xffffffffff007424 */ /* 0x000fe200078e00ff */
[----:B------:R-:W-:-:S04]  /*0300*/  MOV R2, 0x330 ;  /* 0x0000033000027802 */ /* 0x000fc80000000f00 */
[----:B------:R1:W-:Y:S03]  /*0310*/  STS [UR4], R0 ;  /* 0x00000000ff007988 */ /* 0x0003e60008000804 */
[----:B01----:R-:W-:Y:S05]  /*0320*/  CALL.REL.NOINC `($__internal_1_$__cuda_sm10x_tcgen05_guardrail_trap_phase_invalid_during_alloc) ;  /* 0x000001a8002c7944 */ /* 0x003fea0003c00000 */
.L_x_2:
[----:B------:R-:W-:Y:S05]  /*0330*/  WARPSYNC.ALL ;  /* 0x0000000000007948 */ /* 0x000fea0003800000 */
[----:B------:R-:W-:Y:S01]  /*0340*/  NOP ;  /* 0x0000000000007918 */ /* 0x000fe20000000000 */
.L_x_0:
[----:B------:R-:W2:Y:S01]  /*0350*/  LDC.64 R30, c[0x0][0x398] ;  /* 0x0000e600ff1e7b82 */ /* 0x000ea20000000a00 */
[----:B------:R-:W3:Y:S01]  /*0360*/  S2R R5, SR_CTAID.X ;  /* 0x0000000000057919 */ /* 0x000ee20000002500 */
[----:B------:R-:W-:Y:S01]  /*0370*/  UMOV UR11, 0x400 ;  /* 0x00000400000b7882 */ /* 0x000fe20000000000 */
[----:B------:R-:W-:Y:S01]  /*0380*/  PRMT R114, RZ, 0x7610, R114 ;  /* 0x00007610ff727816 */ /* 0x000fe20000000072 */
[----:B------:R-:W-:Y:S01]  /*0390*/  UMOV UR6, 0x1 ;  /* 0x0000000100067882 */ /* 0x000fe20000000000 */
[----:B------:R-:W4:Y:S01]  /*03a0*/  S2R R71, SR_TID.X ;  /* 0x0000000000477919 */ /* 0x000f220000002100 */
[----:B------:R-:W1:Y:S02]  /*03b0*/  LDCU.128 UR16, c[0x0][0x380] ;  /* 0x00007000ff1077ac */ /* 0x000e640008000c00 */
[----:B------:R-:W5:Y:S08]  /*03c0*/  S2UR UR4, SR_CgaCtaId ;  /* 0x00000000000479c3 */ /* 0x000f700000008800 */
[----:B------:R-:W0:Y:S01]  /*03d0*/  LDC.64 R164, c[0x0][0x3a8] ;  /* 0x0000ea00ffa47b82 */ /* 0x000e220000000a00 */
[----:B-12---:R-:W-:-:S05]  /*03e0*/  VIADD R0, R31, 0x1ff ;  /* 0x000001ff1f007836 */ /* 0x006fca0000000000 */
[----:B------:R-:W-:Y:S01]  /*03f0*/  SHF.R.S32.HI R3, RZ, 0x1f, R0 ;  /* 0x0000001fff037819 */ /* 0x000fe20000011400 */
[----:B-----5:R-:W-:-:S03]  /*0400*/  ULEA UR11, UR4, UR11, 0x18 ;  /* 0x0000000b040b7291 */ /* 0x020fc6000f8ec0ff */
[----:B------:R-:W-:Y:S02]  /*0410*/  LEA.HI R3, R3, R0, RZ, 0x9 ;  /* 0x0000000003037211 */ /* 0x000fe400078f48ff */
[----:B---3--:R-:W-:Y:S01]  /*0420*/  IABS R8, R5 ;  /* 0x0000000500087213 */ /* 0x008fe20000000000 */
[----:B------:R-:W-:Y:S01]  /*0430*/  UIADD3 UR13, UPT, UPT, UR11, 0x12000, URZ ;  /* 0x000120000b0d7890 */ /* 0x000fe2000fffe0ff */
[----:B------:R-:W-:Y:S02]  /*0440*/  SHF.R.S32.HI R4, RZ, 0x9, R3 ;  /* 0x00000009ff047819 */ /* 0x000fe40000011403 */
[----:B----4-:R-:W-:Y:S02]  /*0450*/  LOP3.LUT R115, R71, 0x3f, RZ, 0xc0, !PT ;  /* 0x0000003f47737812 */ /* 0x010fe400078ec0ff */
[-C--:B------:R-:W-:Y:S02]  /*0460*/  IABS R7, R4.reuse ;  /* 0x0000000400077213 */ /* 0x080fe40000000000 */
[----:B------:R-:W-:-:S02]  /*0470*/  IABS R10, R4 ;  /* 0x00000004000a7213 */ /* 0x000fc40000000000 */
[----:B------:R-:W1:Y:S01]  /*0480*/  I2F.RP R0, R7 ;  /* 0x0000000700007306 */ /* 0x000e620000209400 */
[----:B------:R-:W-:-:S07]  /*0490*/  SHF.R.U32.HI R116, RZ, 0x5, R71 ;  /* 0x00000005ff747819 */ /* 0x000fce0000011647 */
[----:B-1----:R-:W1:Y:S02]  /*04a0*/  MUFU.RCP R0, R0 ;  /* 0x0000000000007308 */ /* 0x002e640000001000 */
[----:B-1----:R-:W-:Y:S02]  /*04b0*/  VIADD R2, R0, 0xffffffe ;  /* 0x0ffffffe00027836 */ /* 0x002fe40000000000 */
[----:B------:R-:W-:-:S04]  /*04c0*/  IMAD.MOV R0, RZ, RZ, -R10 ;  /* 0x000000ffff007224 */ /* 0x000fc800078e0a0a */
[----:B------:R1:W2:Y:S02]  /*04d0*/  F2I.FTZ.U32.TRUNC.NTZ R3, R2 ;  /* 0x0000000200037305 */ /* 0x0002a4000021f000 */
[----:B-1----:R-:W-:Y:S02]  /*04e0*/  IMAD.MOV.U32 R2, RZ, RZ, RZ ;  /* 0x000000ffff027224 */ /* 0x002fe400078e00ff */
[----:B--2---:R-:W-:-:S04]  /*04f0*/  IMAD.MOV R6, RZ, RZ, -R3 ;  /* 0x000000ffff067224 */ /* 0x004fc800078e0a03 */
[----:B------:R-:W-:Y:S02]  /*0500*/  IMAD R9, R6, R7, RZ ;  /* 0x0000000706097224 */ /* 0x000fe400078e02ff */
[----:B------:R-:W-:Y:S02]  /*0510*/  IMAD.MOV.U32 R6, RZ, RZ, R8 ;  /* 0x000000ffff067224 */ /* 0x000fe400078e0008 */
[----:B------:R-:W-:-:S06]  /*0520*/  IMAD.HI.U32 R3, R3, R9, R2 ;  /* 0x0000000903037227 */ /* 0x000fcc00078e0002 */
[----:B------:R-:W-:-:S04]  /*0530*/  IMAD.HI.U32 R3, R3, R6, RZ ;  /* 0x0000000603037227 */ /* 0x000fc800078e00ff */
[----:B------:R-:W-:Y:S01]  /*0540*/  IMAD R0, R3, R0, R6 ;  /* 0x0000000003007224 */ /* 0x000fe200078e0206 */
[----:B------:R-:W-:Y:S04]  /*0550*/  BAR.SYNC.DEFER_BLOCKING 0x0 ;  /* 0x0000000000007b1d */ /* 0x000fe80000010000 */
[----:B------:R-:W-:-:S13]  /*0560*/  ISETP.GT.U32.AND P1, PT, R7, R0, PT ;  /* 0x000000000700720c */ /* 0x000fda0003f24070 */
[----:B------:R-:W-:Y:S02]  /*0570*/  @!P1 IMAD.IADD R0, R0, 0x1, -R7 ;  /* 0x0000000100009824 */ /* 0x000fe400078e0a07 */
[----:B------:R-:W-:Y:S01]  /*0580*/  @!P1 VIADD R3, R3, 0x1 ;  /* 0x0000000103039836 */ /* 0x000fe20000000000 */
[----:B------:R-:W-:Y:S02]  /*0590*/  ISETP.NE.AND P1, PT, R4, RZ, PT ;  /* 0x000000ff0400720c */ /* 0x000fe40003f25270 */
[----:B------:R-:W-:Y:S02]  /*05a0*/  ISETP.GE.U32.AND P0, PT, R0, R7, PT ;  /* 0x000000070000720c */ /* 0x000fe40003f06070 */
[----:B------:R-:W-:-:S04]  /*05b0*/  LOP3.LUT R0, R5, R4, RZ, 0x3c, !PT ;  /* 0x0000000405007212 */ /* 0x000fc800078e3cff */
[----:B------:R-:W-:Y:S01]  /*05c0*/  ISETP.GE.AND P2, PT, R0, RZ, PT ;  /* 0x000000ff0000720c */ /* 0x000fe20003f46270 */
[----:B------:R-:W-:-:S06]  /*05d0*/  VIADD R0, R30, 0x3f ;  /* 0x0000003f1e007836 */ /* 0x000fcc0000000000 */
[----:B------:R-:W-:-:S04]  /*05e0*/  @P0 VIADD R3, R3, 0x1 ;  /* 0x0000000103030836 */ /* 0x000fc80000000000 */
[----:B------:R-:W-:Y:S01]  /*05f0*/  IMAD.MOV.U32 R9, RZ, RZ, R3 ;  /* 0x000000ffff097224 */ /* 0x000fe200078e0003 */
[----:B------:R-:W-:-:S03]  /*0600*/  SHF.R.S32.HI R3, RZ, 0x1f, R0 ;  /* 0x0000001fff037819 */ /* 0x000fc60000011400 */
[----:B------:R-:W-:Y:S01]  /*0610*/  @!P2 IMAD.MOV R9, RZ, RZ, -R9 ;  /* 0x000000ffff09a224 */ /* 0x000fe200078e0a09 */
[----:B------:R-:W-:Y:S02]  /*0620*/  LEA.HI R3, R3, R0, RZ, 0x6 ;  /* 0x0000000003037211 */ /* 0x000fe400078f30ff */
[----:B------:R-:W-:-:S04]  /*0630*/  @!P1 LOP3.LUT R9, RZ, R4, RZ, 0x33, !PT ;  /* 0x00000004ff099212 */ /* 0x000fc800078e33ff */
[----:B------:R-:W-:Y:S01]  /*0640*/  LEA.HI.SX32 R3, R3, -R9, 0x1a ;  /* 0x8000000903037211 */ /* 0x000fe200078fd2ff */
[----:B------:R-:W-:-:S03]  /*0650*/  IMAD.MOV R6, RZ, RZ, -R9 ;  /* 0x000000ffff067224 */ /* 0x000fc600078e0a09 */
[----:B------:R-:W-:Y:S01]  /*0660*/  VIMNMX R11, PT, PT, R3, 0x1, PT ;  /* 0x00000001030b7848 */ /* 0x000fe20003fe0100 */
[----:B------:R-:W-:-:S03]  /*0670*/  IMAD R6, R4, R6, R5 ;  /* 0x0000000604067224 */ /* 0x000fc600078e0205 */
[-C--:B------:R-:W-:Y:S02]  /*0680*/  IABS R7, R11.reuse ;  /* 0x0000000b00077213 */ /* 0x080fe40000000000 */
[----:B------:R-:W-:Y:S02]  /*0690*/  IABS R10, R11 ;  /* 0x0000000b000a7213 */ /* 0x000fe40000000000 */
[----:B------:R-:W1:Y:S08]  /*06a0*/  I2F.RP R0, R7 ;  /* 0x0000000700007306 */ /* 0x000e700000209400 */
[----:B-1----:R-:W1:Y:S02]  /*06b0*/  MUFU.RCP R0, R0 ;  /* 0x0000000000007308 */ /* 0x002e640000001000 */
[----:B-1----:R-:W-:-:S02]  /*06c0*/  VIADD R2, R0, 0xffffffe ;  /* 0x0ffffffe00027836 */ /* 0x002fc40000000000 */
[----:B------:R-:W-:Y:S01]  /*06d0*/  IMAD.MOV R0, RZ, RZ, -R10 ;  /* 0x000000ffff007224 */ /* 0x000fe200078e0a0a */
[----:B------:R-:W-:-:S03]  /*06e0*/  IABS R10, R30 ;  /* 0x0000001e000a7213 */ /* 0x000fc60000000000 */
[----:B------:R1:W2:Y:S02]  /*06f0*/  F2I.FTZ.U32.TRUNC.NTZ R3, R2 ;  /* 0x0000000200037305 */ /* 0x0002a4000021f000 */
[----:B-1----:R-:W-:Y:S02]  /*0700*/  IMAD.MOV.U32 R2, RZ, RZ, RZ ;  /* 0x000000ffff027224 */ /* 0x002fe400078e00ff */
[----:B--2---:R-:W-:-:S04]  /*0710*/  IMAD.MOV R8, RZ, RZ, -R3 ;  /* 0x000000ffff087224 */ /* 0x004fc800078e0a03 */
[----:B------:R-:W-:Y:S01]  /*0720*/  IMAD.MOV.U32 R4, RZ, RZ, R8 ;  /* 0x000000ffff047224 */ /* 0x000fe200078e0008 */
[----:B------:R-:W-:-:S03]  /*0730*/  IABS R8, R6 ;  /* 0x0000000600087213 */ /* 0x000fc60000000000 */
[----:B------:R-:W-:Y:S02]  /*0740*/  IMAD R5, R4, R7, RZ ;  /* 0x0000000704057224 */ /* 0x000fe400078e02ff */
[----:B------:R-:W-:Y:S02]  /*0750*/  IMAD.MOV.U32 R4, RZ, RZ, R8 ;  /* 0x000000ffff047224 */ /* 0x000fe400078e0008 */
[----:B------:R-:W-:Y:S02]  /*0760*/  IMAD.HI.U32 R3, R3, R5, R2 ;  /* 0x0000000503037227 */ /* 0x000fe400078e0002 */
[----:B------:R-:W1:Y:S04]  /*0770*/  I2F.RP R2, R10 ;  /* 0x0000000a00027306 */ /* 0x000e680000209400 */
[----:B------:R-:W-:-:S04]  /*0780*/  IMAD.HI.U32 R3, R3, R4, RZ ;  /* 0x0000000403037227 */ /* 0x000fc800078e00ff */
[----:B------:R-:W-:-:S05]  /*0790*/  IMAD R0, R3, R0, R4 ;  /* 0x0000000003007224 */ /* 0x000fca00078e0204 */
[----:B------:R-:W-:Y:S01]  /*07a0*/  ISETP.GT.U32.AND P1, PT, R7, R0, PT ;  /* 0x000000000700720c */ /* 0x000fe20003f24070 */
[----:B-1----:R-:W1:-:S12]  /*07b0*/  MUFU.RCP R2, R2 ;  /* 0x0000000200027308 */ /* 0x002e580000001000 */
[----:B------:R-:W-:Y:S02]  /*07c0*/  @!P1 IMAD.IADD R0, R0, 0x1, -R7 ;  /* 0x0000000100009824 */ /* 0x000fe400078e0a07 */
[----:B------:R-:W-:Y:S01]  /*07d0*/  @!P1 VIADD R3, R3, 0x1 ;  /* 0x0000000103039836 */ /* 0x000fe20000000000 */
[----:B------:R-:W-:Y:S02]  /*07e0*/  ISETP.NE.AND P1, PT, R11, RZ, PT ;  /* 0x000000ff0b00720c */ /* 0x000fe40003f25270 */
[----:B------:R-:W-:Y:S01]  /*07f0*/  ISETP.GE.U32.AND P0, PT, R0, R7, PT ;  /* 0x000000070000720c */ /* 0x000fe20003f06070 */
[----:B-1----:R-:W-:Y:S01]  /*0800*/  VIADD R4, R2, 0xffffffe ;  /* 0x0ffffffe02047836 */ /* 0x002fe20000000000 */
[----:B------:R-:W-:Y:S02]  /*0810*/  LOP3.LUT R0, R6, R11, RZ, 0x3c, !PT ;  /* 0x0000000b06007212 */ /* 0x000fe400078e3cff */
[----:B------:R-:W-:Y:S01]  /*0820*/  IABS R2, R31 ;  /* 0x0000001f00027213 */ /* 0x000fe20000000000 */
[----:B------:R1:W2:Y:S01]  /*0830*/  F2I.FTZ.U32.TRUNC.NTZ R5, R4 ;  /* 0x0000000400057305 */ /* 0x0002a2000021f000 */
[----:B------:R-:W-:-:S07]  /*0840*/  ISETP.GE.AND P2, PT, R0, RZ, PT ;  /* 0x000000ff0000720c */ /* 0x000fce0003f46270 */
[----:B------:R-:W-:Y:S01]  /*0850*/  @P0 VIADD R3, R3, 0x1 ;  /* 0x0000000103030836 */ /* 0x000fe20000000000 */
[----:B------:R-:W3:Y:S01]  /*0860*/  I2F.RP R8, R2 ;  /* 0x0000000200087306 */ /* 0x000ee20000209400 */
[----:B-1----:R-:W-:Y:S02]  /*0870*/  IMAD.MOV.U32 R4, RZ, RZ, RZ ;  /* 0x000000ffff047224 */ /* 0x002fe400078e00ff */
[----:B------:R-:W-:Y:S02]  /*0880*/  IMAD.MOV.U32 R12, RZ, RZ, R3 ;  /* 0x000000ffff0c7224 */ /* 0x000fe400078e0003 */
[----:B--2---:R-:W-:Y:S02]  /*0890*/  IMAD.MOV R3, RZ, RZ, -R5 ;  /* 0x000000ffff037224 */ /* 0x004fe400078e0a05 */
[----:B------:R-:W-:Y:S01]  /*08a0*/  @!P2 IMAD.MOV R12, RZ, RZ, -R12 ;  /* 0x000000ffff0ca224 */ /* 0x000fe200078e0a0c */
[----:B------:R-:W-:Y:S01]  /*08b0*/  @!P1 LOP3.LUT R12, RZ, R11, RZ, 0x33, !PT ;  /* 0x0000000bff0c9212 */ /* 0x000fe200078e33ff */
[----:B------:R-:W-:-:S04]  /*08c0*/  IMAD R3, R3, R10, RZ ;  /* 0x0000000a03037224 */ /* 0x000fc800078e02ff */
[----:B------:R-:W-:Y:S01]  /*08d0*/  IMAD.MOV R0, RZ, RZ, -R12 ;  /* 0x000000ffff007224 */ /* 0x000fe200078e0a0c */
[----:B---3--:R-:W1:Y:S01]  /*08e0*/  MUFU.RCP R8, R8 ;  /* 0x0000000800087308 */ /* 0x008e620000001000 */
[----:B------:R-:W-:Y:S01]  /*08f0*/  IMAD.HI.U32 R4, R5, R3, R4 ;  /* 0x0000000305047227 */ /* 0x000fe200078e0004 */
[----:B------:R-:W-:-:S03]  /*0900*/  SHF.R.U32.HI R5, RZ, 0x5, R71 ;  /* 0x00000005ff057819 */ /* 0x000fc60000011647 */
[----:B------:R-:W-:Y:S01]  /*0910*/  IMAD R0, R11, R0, R6 ;  /* 0x000000000b007224 */ /* 0x000fe200078e0206 */
[----:B------:R-:W-:Y:S01]  /*0920*/  SGXT.U32 R5, R5, 0x2 ;  /* 0x000000020505781a */ /* 0x000fe20000000000 */
[----:B------:R-:W-:Y:S02]  /*0930*/  IMAD.SHL.U32 R14, R12, 0x200, RZ ;  /* 0x000002000c0e7824 */ /* 0x000fe400078e00ff */
[----:B------:R-:W-:-:S03]  /*0940*/  IMAD.IADD R0, R9, 0x1, R0 ;  /* 0x0000000109007824 */ /* 0x000fc600078e0200 */
[----:B------:R-:W-:Y:S01]  /*0950*/  LOP3.LUT R5, R14, R5, RZ, 0xfc, !PT ;  /* 0x000000050e057212 */ /* 0x000fe200078efcff */
[----:B------:R-:W-:Y:S02]  /*0960*/  IMAD R13, R0, 0x40, R115 ;  /* 0x00000040000d7824 */ /* 0x000fe400078e0273 */
[----:B-1----:R-:W-:-:S03]  /*0970*/  VIADD R6, R8, 0xffffffe ;  /* 0x0ffffffe08067836 */ /* 0x002fc60000000000 */
[----:B------:R-:W-:Y:S01]  /*0980*/  IABS R0, R13 ;  /* 0x0000000d00007213 */ /* 0x000fe20000000000 */
[----:B------:R-:W-:Y:S01]  /*0990*/  STL [R1+0x254], R13 ;  /* 0x0002540d01007387 */ /* 0x000fe20000100800 */
[----:B------:R-:W-:Y:S01]  /*09a0*/  ISETP.GE.AND P1, PT, R13, RZ, PT ;  /* 0x000000ff0d00720c */ /* 0x000fe20003f26270 */
[----:B------:R1:W2:Y:S02]  /*09b0*/  F2I.FTZ.U32.TRUNC.NTZ R7, R6 ;  /* 0x0000000600077305 */ /* 0x0002a4000021f000 */
[----:B------:R-:W-:Y:S01]  /*09c0*/  IMAD.MOV.U32 R3, RZ, RZ, R0 ;  /* 0x000000ffff037224 */ /* 0x000fe200078e0000 */
[----:B------:R3:W-:Y:S03]  /*09d0*/  STL [R1+0x250], R14 ;  /* 0x0002500e01007387 */ /* 0x0007e60000100800 */
[----:B------:R-:W-:Y:S01]  /*09e0*/  IMAD.HI.U32 R4, R4, R3, RZ ;  /* 0x0000000304047227 */ /* 0x000fe200078e00ff */
[----:B------:R-:W4:Y:S03]  /*09f0*/  LDS R8, [UR11] ;  /* 0x0000000bff087984 */ /* 0x000f260008000800 */
[----:B------:R-:W-:-:S02]  /*0a00*/  IMAD.MOV R4, RZ, RZ, -R4 ;  /* 0x000000ffff047224 */ /* 0x000fc400078e0a04 */
[----:B-1----:R-:W-:Y:S01]  /*0a10*/  IMAD.MOV.U32 R6, RZ, RZ, RZ ;  /* 0x000000ffff067224 */ /* 0x002fe200078e00ff */
[----:B---3--:R-:W1:Y:S01]  /*0a20*/  LDC.64 R14, c[0x0][0x3a0] ;  /* 0x0000e800ff0e7b82 */ /* 0x008e620000000a00 */
[----:B------:R-:W-:Y:S02]  /*0a30*/  IMAD R3, R10, R4, R3 ;  /* 0x000000040a037224 */ /* 0x000fe400078e0203 */
[----:B--2---:R-:W-:Y:S02]  /*0a40*/  IMAD.MOV R9, RZ, RZ, -R7 ;  /* 0x000000ffff097224 */ /* 0x004fe400078e0a07 */
[----:B------:R-:W-:-:S03]  /*0a50*/  IMAD.SHL.U32 R4, R116, 0x200000, RZ ;  /* 0x0020000074047824 */ /* 0x000fc600078e00ff */
[----:B------:R-:W-:Y:S01]  /*0a60*/  BAR.SYNC.DEFER_BLOCKING 0x0 ;  /* 0x0000000000007b1d */ /* 0x000fe20000010000 */
[----:B------:R-:W-:Y:S01]  /*0a70*/  ISETP.GT.U32.AND P0, PT, R10, R3, PT ;  /* 0x000000030a00720c */ /* 0x000fe20003f04070 */
[----:B------:R-:W-:Y:S01]  /*0a80*/  IMAD R9, R9, R2, RZ ;  /* 0x0000000209097224 */ /* 0x000fe200078e02ff */
[----:B------:R-:W-:-:S03]  /*0a90*/  LOP3.LUT R4, R4, 0x600000, RZ, 0xc0, !PT ;  /* 0x0060000004047812 */ /* 0x000fc600078ec0ff */
[----:B------:R-:W-:Y:S01]  /*0aa0*/  IMAD.HI.U32 R0, R7, R9, R6 ;  /* 0x0000000907007227 */ /* 0x000fe200078e0006 */
[----:B------:R-:W-:Y:S02]  /*0ab0*/  LOP3.LUT R9, R5, 0x1fc, RZ, 0xfc, !PT ;  /* 0x000001fc05097812 */ /* 0x000fe400078efcff */
[----:B------:R-:W-:Y:S02]  /*0ac0*/  R2UR UR12, R4 ;  /* 0x00000000040c72ca */ /* 0x000fe400000e0000 */
[----:B------:R-:W-:Y:S02]  /*0ad0*/  SHF.R.U32.HI R4, RZ, 0x6, R71 ;  /* 0x00000006ff047819 */ /* 0x000fe40000011647 */
[----:B------:R-:W-:Y:S01]  /*0ae0*/  IABS R7, R9 ;  /* 0x0000000900077213 */ /* 0x000fe20000000000 */
[----:B------:R-:W-:Y:S01]  /*0af0*/  @!P0 IMAD.IADD R3, R3, 0x1, -R10 ;  /* 0x0000000103038824 */ /* 0x000fe200078e0a0a */
[----:B------:R-:W-:Y:S02]  /*0b00*/  SGXT.U32 R18, R4, 0x1 ;  /* 0x000000010412781a */ /* 0x000fe40000000000 */
[----:B------:R-:W-:Y:S01]  /*0b10*/  ISETP.GE.AND P2, PT, R9, RZ, PT ;  /* 0x000000ff0900720c */ /* 0x000fe20003f46270 */
[----:B-1----:R-:W-:Y:S01]  /*0b20*/  IMAD.MOV.U32 R112, RZ, RZ, R14 ;  /* 0x000000ffff707224 */ /* 0x002fe200078e000e */
[----:B------:R-:W-:Y:S01]  /*0b30*/  ISETP.GT.U32.AND P0, PT, R10, R3, PT ;  /* 0x000000030a00720c */ /* 0x000fe20003f04070 */
[----:B------:R-:W-:Y:S02]  /*0b40*/  STL [R1+0x1a0], R14 ;  /* 0x0001a00e01007387 */ /* 0x000fe40000100800 */
[----:B------:R-:W-:Y:S01]  /*0b50*/  VIADD R4, R112, 0x1f ;  /* 0x0000001f70047836 */ /* 0x000fe20000000000 */
[----:B----4-:R-:W-:-:S09]  /*0b60*/  R2UR UR10, R8 ;  /* 0x00000000080a72ca */ /* 0x010fd200000e0000 */
[----:B------:R-:W-:Y:S01]  /*0b70*/  @!P0 IMAD.IADD R3, R3, 0x1, -R10 ;  /* 0x0000000103038824 */ /* 0x000fe200078e0a0a */
[----:B------:R-:W-:Y:S01]  /*0b80*/  ISETP.NE.AND P0, PT, R30, RZ, PT ;  /* 0x000000ff1e00720c */ /* 0x000fe20003f05270 */
[----:B------:R-:W-:Y:S02]  /*0b90*/  IMAD.MOV.U32 R10, RZ, RZ, R15 ;  /* 0x000000ffff0a7224 */ /* 0x000fe400078e000f */
[----:B------:R-:W-:Y:S02]  /*0ba0*/  IMAD.MOV.U32 R6, RZ, RZ, R3 ;  /* 0x000000ffff067224 */ /* 0x000fe400078e0003 */
[----:B------:R-:W-:Y:S01]  /*0bb0*/  IMAD.HI.U32 R3, R0, R7, RZ ;  /* 0x0000000700037227 */ /* 0x000fe200078e00ff */
[----:B------:R-:W-:-:S03]  /*0bc0*/  UIADD3 UR12, UPT, UPT, UR10, UR12, URZ ;  /* 0x0000000c0a0c7290 */ /* 0x000fc6000fffe0ff */
[----:B------:R-:W-:Y:S01]  /*0bd0*/  @!P1 IMAD.MOV R6, RZ, RZ, -R6 ;  /* 0x000000ffff069224 */ /* 0x000fe200078e0a06 */
[----:B------:R-:W-:Y:S01]  /*0be0*/  LOP3.LUT P1, RZ, R71, 0x7f, RZ, 0xc0, !PT ;  /* 0x0000007f47ff7812 */ /* 0x000fe2000782c0ff */
[----:B------:R-:W-:Y:S02]  /*0bf0*/  IMAD.MOV R3, RZ, RZ, -R3 ;  /* 0x000000ffff037224 */ /* 0x000fe400078e0a03 */
[----:B------:R-:W-:Y:S02]  /*0c00*/  @!P0 LOP3.LUT R6, RZ, R30, RZ, 0x33, !PT ;  /* 0x0000001eff068212 */ /* 0x000fe400078e33ff */
[----:B------:R-:W-:Y:S01]  /*0c10*/  IMAD R32, R2, R3, R7 ;  /* 0x0000000302207224 */ /* 0x000fe200078e0207 */
[----:B------:R-:W-:Y:S01]  /*0c20*/  ISETP.GT.AND P0, PT, R4, 0x1f, PT ;  /* 0x0000001f0400780c */ /* 0x000fe20003f04270 */
[C---:B0-----:R-:W-:Y:S01]  /*0c30*/  IMAD R3, R18.reuse, R164, RZ ;  /* 0x000000a412037224 */ /* 0x041fe200078e02ff */
[----:B------:R-:W-:Y:S01]  /*0c40*/  LOP3.LUT R7, R18, 0x8, RZ, 0xfc, !PT ;  /* 0x0000000812077812 */ /* 0x000fe200078efcff */
[----:B------:R-:W-:Y:S01]  /*0c50*/  IMAD R13, R6, R10, RZ ;  /* 0x0000000a060d7224 */ /* 0x000fe200078e02ff */
[----:B------:R-:W-:Y:S01]  /*0c60*/  PRMT R6, RZ, 0x7610, R6 ;  /* 0x00007610ff067816 */ /* 0x000fe20000000006 */
[----:B------:R-:W-:Y:S01]  /*0c70*/  IMAD R15, R164, 0x2, R3 ;  /* 0x00000002a40f7824 */ /* 0x000fe200078e0203 */
[----:B------:R-:W-:-:S02]  /*0c80*/  ISETP.LT.AND P4, PT, R7, R112, P0 ;  /* 0x000000700700720c */ /* 0x000fc40000781270 */
[----:B------:R-:W-:Y:S01]  /*0c90*/  STL [R1+0x200], R13 ;  /* 0x0002000d01007387 */ /* 0x000fe20000100800 */
[----:B------:R-:W-:-:S03]  /*0ca0*/  IMAD R17, R164, 0x2, R15 ;  /* 0x00000002a4117824 */ /* 0x000fc600078e020f */
[----:B------:R0:W-:Y:S01]  /*0cb0*/  STL [R1+0x258], R4 ;  /* 0x0002580401007387 */ /* 0x0001e20000100800 */
[----:B------:R-:W-:-:S03]  /*0cc0*/  IMAD R19, R164, 0x2, R17 ;  /* 0x00000002a4137824 */ /* 0x000fc600078e0211 */
[----:B------:R1:W-:Y:S01]  /*0cd0*/  STL.S16 [R1+0x248], R6 ;  /* 0x0002480601007387 */ /* 0x0003e20000100600 */
[----:B0-----:R-:W-:-:S04]  /*0ce0*/  LOP3.LUT R4, R18, 0xa, RZ, 0xfc, !PT ;  /* 0x0000000a12047812 */ /* 0x001fc800078efcff */
[----:B------:R-:W-:Y:S01]  /*0cf0*/  ISETP.LT.AND P3, PT, R4, R112, P0 ;  /* 0x000000700400720c */ /* 0x000fe20000761270 */
[----:B-1----:R-:W-:-:S12]  /*0d00*/  BRA.U UP0, `(.L_x_5) ;  /* 0x0000000100187547 */ /* 0x002fd8000b800000 */
[----:B------:R-:W-:Y:S01]  /*0d10*/  ELECT P5, URZ, PT ;  /* 0x0000000000ff782f */ /* 0x000fe200038a0000 */
[----:B------:R-:W-:Y:S01]  /*0d20*/  IMAD.MOV.U32 R4, RZ, RZ, 0x1 ;  /* 0x00000001ff047424 */ /* 0x000fe200078e00ff */
[----:B------:R-:W-:Y:S01]  /*0d30*/  UMOV UR5, 0x40 ;  /* 0x0000004000057882 */ /* 0x000fe20000000000 */
[----:B------:R-:W-:Y:S01]  /*0d40*/  UVIRTCOUNT.DEALLOC.SMPOOL 0x80 ;  /* 0x000000800000784c */ /* 0x000fe20000000000 */
[----:B------:R-:W-:-:S09]  /*0d50*/  ULEA UR5, UR4, UR5, 0x18 ;  /* 0x0000000504057291 */ /* 0x000fd2000f8ec0ff */
[----:B------:R0:W-:Y:S03]  /*0d60*/  @P5 STS.U8 [UR5], R4 ;  /* 0x00000004ff005988 */ /* 0x0001e60008000005 */
.L_x_5:
[----:B------:R-:W-:Y:S01]  /*0d70*/  STTM.x64 tmem[UR12], RZ ;  /* 0x000000ff000079ed */ /* 0x000fe2000834000c */
[----:B------:R-:W-:Y:S01]  /*0d80*/  STTM.x64 tmem[UR12+0x40], RZ ;  /* 0x000040ff000079ed */ /* 0x000fe2000834000c */
[----:B------:R-:W-:Y:S01]  /*0d90*/  STTM.x64 tmem[UR12+0x80], RZ ;  /* 0x000080ff000079ed */ /* 0x000fe2000834000c */
[----:B------:R-:W-:Y:S01]  /*0da0*/  STTM.x64 tmem[UR12+0xc0], RZ ;  /* 0x0000c0ff000079ed */ /* 0x000fe2000834000c */
[----:B------:R-:W1:Y:S02]  /*0db0*/  FENCE.VIEW.ASYNC.T ;  /* 0x00000000000073c6 */ /* 0x000e640000000200 */
[----:B-1----:R-:W-:Y:S01]  /*0dc0*/  VOTEU.ALL UP1, P1 ;  /* 0x0000000000ff7886 */ /* 0x002fe20000820000 */
[----:B------:R-:W-:Y:S01]  /*0dd0*/  VOTEU.ALL UP2, P1 ;  /* 0x0000000000ff7886 */ /* 0x000fe20000840000 */
[----:B------:R-:W-:Y:S02]  /*0de0*/  IMAD.MOV.U32 R11, RZ, RZ, R6 ;  /* 0x000000ffff0b7224 */ /* 0x000fe400078e0006 */
[----:B------:R-:W-:Y:S01]  /*0df0*/  IMAD R12, R164, 0x2, R19 ;  /* 0x00000002a40c7824 */ /* 0x000fe200078e0213 */
[----:B------:R-:W-:-:S04]  /*0e00*/  @!UP1 UIADD3 UR4, UPT, UPT, -UR6, 0x100000, URZ ;  /* 0x0010000006049890 */ /* 0x000fc8000fffe1ff */
[----:B------:R-:W-:Y:S02]  /*0e10*/  @!UP1 USHF.L.U32 UR5, UR4, 0xb, URZ ;  /* 0x0000000b04059899 */ /* 0x000fe400080006ff */
[----:B------:R-:W-:Y:S01]  /*0e20*/  @!UP1 USHF.L.U32 UR4, UR4, 0x1, URZ ;  /* 0x0000000104049899 */ /* 0x000fe200080006ff */
[----:B------:R-:W-:Y:S01]  /*0e30*/  BAR.SYNC.DEFER_BLOCKING 0x0 ;  /* 0x0000000000007b1d */ /* 0x000fe20000010000 */
[----:B------:R-:W-:Y:S02]  /*0e40*/  IMAD.SHL.U32 R6, R13, 0x2, RZ ;  /* 0x000000020d067824 */ /* 0x000fe400078e00ff */
[----:B------:R-:W-:-:S03]  /*0e50*/  IMAD R10, R164, 0x2, R12 ;  /* 0x00000002a40a7824 */ /* 0x000fc600078e020c */
[----:B------:R-:W-:Y:S01]  /*0e60*/  IADD3 R14, P5, PT, R6, UR16, RZ ;  /* 0x00000010060e7c10 */ /* 0x000fe2000ffbe0ff */
[----:B------:R-:W-:Y:S01]  /*0e70*/  IMAD R24, R164, 0x2, R10 ;  /* 0x00000002a4187824 */ /* 0x000fe200078e020a */
[----:B------:R-:W-:Y:S01]  /*0e80*/  STL [R1+0x260], R12 ;  /* 0x0002600c01007387 */ /* 0x000fe20000100800 */
[----:B------:R-:W-:Y:S01]  /*0e90*/  PRMT R113, RZ, 0x7610, R113 ;  /* 0x00007610ff717816 */ /* 0x000fe20000000071 */
[----:B------:R-:W1:Y:S01]  /*0ea0*/  LDCU UR7, c[0x0][0x3b0] ;  /* 0x00007600ff0777ac */ /* 0x000e620008000800 */
[----:B------:R-:W-:Y:S01]  /*0eb0*/  LEA.HI.X.SX32 R16, R13, UR17, 0x1, P5 ;  /* 0x000000110d107c11 */ /* 0x000fe2000a8f0eff */
[----:B------:R-:W-:Y:S01]  /*0ec0*/  STL [R1+0x1bc], R10 ;  /* 0x0001bc0a01007387 */ /* 0x000fe20000100800 */
[----:B------:R-:W-:Y:S01]  /*0ed0*/  LEA R8, P6, R10, R14, 0x1 ;  /* 0x0000000e0a087211 */ /* 0x000fe200078c08ff */
[----:B------:R-:W-:Y:S02]  /*0ee0*/  IMAD R22, R164, 0x2, R24 ;  /* 0x00000002a4167824 */ /* 0x000fe400078e0218 */
[----:B------:R2:W-:Y:S01]  /*0ef0*/  STL [R1+0x25c], R6 ;  /* 0x00025c0601007387 */ /* 0x0005e20000100800 */
[----:B------:R-:W-:Y:S01]  /*0f00*/  LEA.HI.X.SX32 R9, R10, R16, 0x1, P6 ;  /* 0x000000100a097211 */ /* 0x000fe200030f0eff */
[----:B------:R-:W-:-:S02]  /*0f10*/  IMAD R21, R164, 0x2, R22 ;  /* 0x00000002a4157824 */ /* 0x000fc400078e0216 */
[----:B------:R-:W-:Y:S02]  /*0f20*/  STL [R1+0x1b8], R24 ;  /* 0x0001b81801007387 */ /* 0x000fe40000100800 */
[----:B------:R-:W-:Y:S02]  /*0f30*/  IMAD R25, R164, 0x2, R21 ;  /* 0x00000002a4197824 */ /* 0x000fe400078e0215 */
[----:B------:R-:W3:Y:S02]  /*0f40*/  FENCE.VIEW.ASYNC.S ;  /* 0x00000000000073c6 */ /* 0x000ee40000000000 */
[----:B---3--:R3:W4:Y:S02]  /*0f50*/  @!UP2 SYNCS.EXCH.64 URZ, [UR13], UR4 ;  /* 0x000000040dffa5b2 */ /* 0x0087240008000100 */
[----:B----4-:R-:W-:Y:S01]  /*0f60*/  BAR.SYNC.DEFER_BLOCKING 0x0 ;  /* 0x0000000000007b1d */ /* 0x010fe20000010000 */
[----:B--2---:R-:W-:-:S04]  /*0f70*/  LEA R6, P5, R12, R14, 0x1 ;  /* 0x0000000e0c067211 */ /* 0x004fc800078a08ff */
[----:B------:R-:W-:Y:S01]  /*0f80*/  LEA.HI.X.SX32 R7, R12, R16, 0x1, P5 ;  /* 0x000000100c077211 */ /* 0x000fe200028f0eff */
[----:B------:R-:W-:Y:S01]  /*0f90*/  STL [R1+0x1b4], R22 ;  /* 0x0001b41601007387 */ /* 0x000fe20000100800 */
[----:B------:R-:W-:Y:S01]  /*0fa0*/  IMAD R23, R164, 0x2, R25 ;  /* 0x00000002a4177824 */ /* 0x000fe200078e0219 */
[----:B------:R-:W-:Y:S02]  /*0fb0*/  LOP3.LUT R10, R18, 0x10, RZ, 0xfc, !PT ;  /* 0x00000010120a7812 */ /* 0x000fe400078efcff */
[----:B------:R-:W-:Y:S04]  /*0fc0*/  STL [R1+0x1b0], R21 ;  /* 0x0001b01501007387 */ /* 0x000fe80000100800 */
[----:B------:R2:W4:Y:S04]  /*0fd0*/  @P4 LDG.E.U16 R114, desc[UR20][R6.64] ;  /* 0x0000001406724981 */ /* 0x000528000c1e1500 */
[----:B------:R0:W3:Y:S01]  /*0fe0*/  @P3 LDG.E.U16 R11, desc[UR20][R8.64] ;  /* 0x00000014080b3981 */ /* 0x0000e2000c1e1500 */
[----:B------:R-:W-:-:S03]  /*0ff0*/  IMAD R20, R164, 0x2, R23 ;  /* 0x00000002a4147824 */ /* 0x000fc600078e0217 */
[----:B------:R-:W-:Y:S01]  /*1000*/  STL [R1+0x1ac], R25 ;  /* 0x0001ac1901007387 */ /* 0x000fe20000100800 */
[----:B--2---:R-:W-:Y:S01]  /*1010*/  LOP3.LUT R6, R18, 0x18, RZ, 0xfc, !PT ;  /* 0x0000001812067812 */ /* 0x004fe200078efcff */
[----:B------:R-:W-:-:S03]  /*1020*/  IMAD R13, R164, 0x2, R20 ;  /* 0x00000002a40d7824 */ /* 0x000fc600078e0214 */
[----:B------:R-:W-:Y:S02]  /*1030*/  ISETP.LT.AND P5, PT, R6, R112, P0 ;  /* 0x000000700600720c */ /* 0x000fe400007a1270 */
[C---:B------:R-:W-:Y:S02]  /*1040*/  LEA R6, P6, R13.reuse, R14, 0x1 ;  /* 0x0000000e0d067211 */ /* 0x040fe400078c08ff */
[----:B0-----:R-:W-:Y:S02]  /*1050*/  PRMT R8, RZ, 0x7610, R8 ;  /* 0x00007610ff087816 */ /* 0x001fe40000000008 */
[----:B------:R-:W-:-:S07]  /*1060*/  LEA.HI.X.SX32 R7, R13, R16, 0x1, P6 ;  /* 0x000000100d077211 */ /* 0x000fce00030f0eff */
[----:B------:R-:W2:Y:S04]  /*1070*/  @P5 LDG.E.U16 R8, desc[UR20][R6.64] ;  /* 0x0000001406085981 */ /* 0x000ea8000c1e1500 */
[----:B----4-:R-:W-:Y:S04]  /*1080*/  STL [R1+0x4c0], R114 ;  /* 0x0004c07201007387 */ /* 0x010fe80000100800 */
[----:B------:R-:W-:Y:S04]  /*1090*/  STL [R1+0x1a8], R23 ;  /* 0x0001a81701007387 */ /* 0x000fe80000100800 */
[----:B---3--:R0:W-:Y:S01]  /*10a0*/  @P3 STL [R1+0x248], R11 ;  /* 0x0002480b01003387 */ /* 0x0081e20000100800 */
[----:B------:R-:W-:-:S02]  /*10b0*/  ISETP.LT.AND P3, PT, R10, R112, P0 ;  /* 0x000000700a00720c */ /* 0x000fc40000761270 */
[----:B------:R-:W-:-:S04]  /*10c0*/  LEA R10, P4, R21, R14, 0x1 ;  /* 0x0000000e150a7211 */ /* 0x000fc800078808ff */
[----:B0-----:R-:W-:-:S07]  /*10d0*/  LEA.HI.X.SX32 R11, R21, R16, 0x1, P4 ;  /* 0x00000010150b7211 */ /* 0x001fce00020f0eff */
[----:B------:R0:W3:Y:S01]  /*10e0*/  @P3 LDG.E.U16 R113, desc[UR20][R10.64] ;  /* 0x000000140a713981 */ /* 0x0000e2000c1e1500 */
[C---:B------:R-:W-:Y:S02]  /*10f0*/  LOP3.LUT R12, R18.reuse, 0x1a, RZ, 0xfc, !PT ;  /* 0x0000001a120c7812 */ /* 0x040fe400078efcff */
[----:B------:R-:W-:Y:S01]  /*1100*/  LOP3.LUT R9, R18, 0x12, RZ, 0xfc, !PT ;  /* 0x0000001212097812 */ /* 0x000fe200078efcff */
[----:B------:R-:W-:Y:S01]  /*1110*/  IMAD R21, R164, 0x2, R13 ;  /* 0x00000002a4157824 */ /* 0x000fe200078e020d */
[-C--:B------:R-:W-:Y:S01]  /*1120*/  ISETP.LT.AND P4, PT, R12, R112.reuse, P0 ;  /* 0x000000700c00720c */ /* 0x080fe20000781270 */
[----:B------:R-:W-:Y:S01]  /*1130*/  STL [R1+0x1a4], R20 ;  /* 0x0001a41401007387 */ /* 0x000fe20000100800 */
[----:B------:R-:W-:Y:S02]  /*1140*/  ISETP.LT.AND P3, PT, R9, R112, P0 ;  /* 0x000000700900720c */ /* 0x000fe40000761270 */
[----:B------:R-:W-:Y:S02]  /*1150*/  LEA R12, P6, R21, R14, 0x1 ;  /* 0x0000000e150c7211 */ /* 0x000fe400078c08ff */
[----:B0-----:R-:W-:-:S02]  /*1160*/  PRMT R11, RZ, 0x7610, R11 ;  /* 0x00007610ff0b7816 */ /* 0x001fc4000000000b */
[----:B------:R-:W-:Y:S02]  /*1170*/  LEA.HI.X.SX32 R13, R21, R16, 0x1, P6 ;  /* 0x00000010150d7211 */ /* 0x000fe400030f0eff */
[----:B------:R-:W-:-:S03]  /*1180*/  PRMT R6, RZ, 0x7610, R6 ;  /* 0x00007610ff067816 */ /* 0x000fc60000000006 */
[----:B------:R-:W4:Y:S04]  /*1190*/  @P4 LDG.E.U16 R11, desc[UR20][R12.64] ;  /* 0x000000140c0b4981 */ /* 0x000f28000c1e1500 */
[----:B---3--:R-:W-:Y:S04]  /*11a0*/  STL [R1+0x4d0], R113 ;  /* 0x0004d07101007387 */ /* 0x008fe80000100800 */
[----:B--2---:R0:W-:Y:S02]  /*11b0*/  STL [R1+0x230], R8 ;  /* 0x0002300801007387 */ /* 0x0041e40000100800 */
[----:B0-----:R-:W-:-:S04]  /*11c0*/  LEA R8, P5, R25, R14, 0x1 ;  /* 0x0000000e19087211 */ /* 0x001fc800078a08ff */
[----:B------:R-:W-:-:S05]  /*11d0*/  LEA.HI.X.SX32 R9, R25, R16, 0x1, P5 ;  /* 0x0000001019097211 */ /* 0x000fca00028f0eff */
[----:B------:R-:W2:Y:S01]  /*11e0*/  @P3 LDG.E.U16 R6, desc[UR20][R8.64] ;  /* 0x0000001408063981 */ /* 0x000ea2000c1e1500 */
[----:B------:R-:W-:Y:S02]  /*11f0*/  LOP3.LUT R10, R18, 0xc, RZ, 0xfc, !PT ;  /* 0x0000000c120a7812 */ /* 0x000fe400078efcff */
[----:B------:R-:W-:Y:S02]  /*1200*/  ISETP.GT.U32.AND P6, PT, R2, R32, PT ;  /* 0x000000200200720c */ /* 0x000fe40003fc4070 */
[----:B------:R-:W-:Y:S01]  /*1210*/  ISETP.LT.AND P4, PT, R10, R112, P0 ;  /* 0x000000700a00720c */ /* 0x000fe20000781270 */
[----:B----4-:R0:W-:Y:S01]  /*1220*/  STL [R1+0x22c], R11 ;  /* 0x00022c0b01007387 */ /* 0x0101e20000100800 */
[----:B------:R-:W-:Y:S02]  /*1230*/  LOP3.LUT R10, R18, 0x1c, RZ, 0xfc, !PT ;  /* 0x0000001c120a7812 */ /* 0x000fe400078efcff */
[----:B------:R-:W-:Y:S01]  /*1240*/  PRMT R12, RZ, 0x7610, R12 ;  /* 0x00007610ff0c7816 */ /* 0x000fe2000000000c */
[----:B------:R-:W-:Y:S01]  /*1250*/  IMAD R21, R164, 0x2, R21 ;  /* 0x00000002a4157824 */ /* 0x000fe200078e0215 */
[----:B0-----:R-:W-:-:S05]  /*1260*/  LOP3.LUT R11, R18, 0x14, RZ, 0xfc, !PT ;  /* 0x00000014120b7812 */ /* 0x001fca00078efcff */
[----:B------:R-:W-:Y:S01]  /*1270*/  @!P6 IMAD.IADD R32, R32, 0x1, -R2 ;  /* 0x000000012020e824 */ /* 0x000fe200078e0a02 */
[----:B------:R-:W-:Y:S02]  /*1280*/  ISETP.LT.AND P3, PT, R11, R112, P0 ;  /* 0x000000700b00720c */ /* 0x000fe40000761270 */
[----:B------:R-:W-:Y:S01]  /*1290*/  PRMT R4, RZ, 0x7610, R4 ;  /* 0x00007610ff047816 */ /* 0x000fe20000000004 */
[----:B--2---:R0:W-:Y:S02]  /*12a0*/  STL [R1+0x23c], R6 ;  /* 0x00023c0601007387 */ /* 0x0041e40000100800 */
[----:B0-----:R-:W-:-:S04]  /*12b0*/  LEA R6, P5, R24, R14, 0x1 ;  /* 0x0000000e18067211 */ /* 0x001fc800078a08ff */
[----:B------:R-:W-:Y:S02]  /*12c0*/  LEA.HI.X.SX32 R7, R24, R16, 0x1, P5 ;  /* 0x0000001018077211 */ /* 0x000fe400028f0eff */
[----:B------:R-:W-:Y:S02]  /*12d0*/  ISETP.LT.AND P5, PT, R10, R112, P0 ;  /* 0x000000700a00720c */ /* 0x000fe400007a1270 */
[-C--:B------:R-:W-:Y:S01]  /*12e0*/  LEA R10, P6, R23, R14.reuse, 0x1 ;  /* 0x0000000e170a7211 */ /* 0x080fe200078c08ff */
[----:B------:R0:W2:Y:S01]  /*12f0*/  @P4 LDG.E.U16 R12, desc[UR20][R6.64] ;  /* 0x00000014060c4981 */ /* 0x0000a2000c1e1500 */
[----:B------:R-:W-:Y:S02]  /*1300*/  LEA R8, P4, R21, R14, 0x1 ;  /* 0x0000000e15087211 */ /* 0x000fe400078808ff */
[-C--:B------:R-:W-:Y:S02]  /*1310*/  LEA.HI.X.SX32 R11, R23, R16.reuse, 0x1, P6 ;  /* 0x00000010170b7211 */ /* 0x080fe400030f0eff */
[----:B------:R-:W-:-:S03]  /*1320*/  LEA.HI.X.SX32 R9, R21, R16, 0x1, P4 ;  /* 0x0000001015097211 */ /* 0x000fc600020f0eff */
[----:B------:R3:W4:Y:S01]  /*1330*/  @P3 LDG.E.U16 R4, desc[UR20][R10.64] ;  /* 0x000000140a043981 */ /* 0x000722000c1e1500 */
[----:B0-----:R-:W-:-:S06]  /*1340*/  PRMT R6, RZ, 0x7610, R6 ;  /* 0x00007610ff067816 */ /* 0x001fcc0000000006 */
[----:B------:R0:W2:Y:S01]  /*1350*/  @P5 LDG.E.U16 R6, desc[UR20][R8.64] ;  /* 0x0000001408065981 */ /* 0x0000a2000c1e1500 */
[----:B------:R-:W-:Y:S02]  /*1360*/  ISETP.GT.U32.AND P4, PT, R2, R32, PT ;  /* 0x000000200200720c */ /* 0x000fe40003f84070 */
[----:B------:R-:W-:Y:S02]  /*1370*/  LEA R122, P5, R3, R14, 0x1 ;  /* 0x0000000e037a7211 */ /* 0x000fe400078a08ff */
[----:B---3--:R-:W-:-:S09]  /*1380*/  PRMT R10, RZ, 0x7610, R10 ;  /* 0x00007610ff0a7816 */ /* 0x008fd2000000000a */
[----:B------:R-:W-:Y:S01]  /*1390*/  @!P4 IMAD.IADD R32, R32, 0x1, -R2 ;  /* 0x000000012020c824 */ /* 0x000fe200078e0a02 */
[C---:B------:R-:W-:Y:S02]  /*13a0*/  LEA R126, P4, R15.reuse, R14, 0x1 ;  /* 0x0000000e0f7e7211 */ /* 0x040fe400078808ff */
[----:B0-----:R-:W-:Y:S02]  /*13b0*/  LOP3.LUT R8, R18, 0x16, RZ, 0xfc, !PT ;  /* 0x0000001612087812 */ /* 0x001fe400078efcff */
[-C--:B------:R-:W-:Y:S02]  /*13c0*/  LEA.HI.X.SX32 R127, R15, R16.reuse, 0x1, P4 ;  /* 0x000000100f7f7211 */ /* 0x080fe400020f0eff */
[----:B------:R-:W-:Y:S02]  /*13d0*/  LEA.HI.X.SX32 R123, R3, R16, 0x1, P5 ;  /* 0x00000010037b7211 */ /* 0x000fe400028f0eff */
[----:B------:R-:W-:Y:S01]  /*13e0*/  ISETP.LT.AND P5, PT, R8, R112, P0 ;  /* 0x000000700800720c */ /* 0x000fe200007a1270 */
[----:B----4-:R-:W-:Y:S04]  /*13f0*/  STL [R1+0x238], R4 ;  /* 0x0002380401007387 */ /* 0x010fe80000100800 */
[----:B--2---:R0:W-:Y:S02]  /*1400*/  STL [R1+0x228], R6 ;  /* 0x0002280601007387 */ /* 0x0041e40000100800 */
[----:B0-----:R-:W-:-:S04]  /*1410*/  LOP3.LUT R6, R18, 0xe, RZ, 0xfc, !PT ;  /* 0x0000000e12067812 */ /* 0x001fc800078efcff */
[----:B------:R-:W-:Y:S02]  /*1420*/  ISETP.LT.AND P3, PT, R6, R112, P0 ;  /* 0x000000700600720c */ /* 0x000fe40000761270 */
[----:B------:R-:W-:-:S04]  /*1430*/  LEA R6, P4, R22, R14, 0x1 ;  /* 0x0000000e16067211 */ /* 0x000fc800078808ff */
[----:B------:R-:W-:Y:S02]  /*1440*/  LEA.HI.X.SX32 R7, R22, R16, 0x1, P4 ;  /* 0x0000001016077211 */ /* 0x000fe400020f0eff */
[----:B------:R-:W-:-:S05]  /*1450*/  LEA R8, P4, R20, R14, 0x1 ;  /* 0x0000000e14087211 */ /* 0x000fca00078808ff */
[----:B------:R0:W2:Y:S01]  /*1460*/  @P3 LDG.E.U16 R10, desc[UR20][R6.64] ;  /* 0x00000014060a3981 */ /* 0x0000a2000c1e1500 */
[----:B------:R-:W-:Y:S02]  /*1470*/  LEA.HI.X.SX32 R9, R20, R16, 0x1, P4 ;  /* 0x0000001014097211 */ /* 0x000fe400020f0eff */
[----:B0-----:R-:W-:-:S06]  /*1480*/  PRMT R6, RZ, 0x7610, R6 ;  /* 0x00007610ff067816 */ /* 0x001fcc0000000006 */
[----:B------:R0:W3:Y:S01]  /*1490*/  @P5 LDG.E.U16 R6, desc[UR20][R8.64] ;  /* 0x0000001408065981 */ /* 0x0000e2000c1e1500 */
[----:B------:R-:W-:-:S05]  /*14a0*/  IABS R13, R5 ;  /* 0x00000005000d7213 */ /* 0x000fca0000000000 */
[----:B------:R-:W-:-:S04]  /*14b0*/  IMAD.HI.U32 R3, R0, R13, RZ ;  /* 0x0000000d00037227 */ /* 0x000fc800078e00ff */
[----:B------:R-:W-:-:S04]  /*14c0*/  IMAD.MOV R3, RZ, RZ, -R3 ;  /* 0x000000ffff037224 */ /* 0x000fc800078e0a03 */
[----:B------:R-:W-:Y:S01]  /*14d0*/  IMAD R48, R2, R3, R13 ;  /* 0x0000000302307224 */ /* 0x000fe200078e020d */
[----:B------:R-:W-:-:S04]  /*14e0*/  LEA R128, P4, R17, R14, 0x1 ;  /* 0x0000000e11807211 */ /* 0x000fc800078808ff */
[----:B------:R-:W-:Y:S01]  /*14f0*/  ISETP.GT.U32.AND P3, PT, R2, R48, PT ;  /* 0x000000300200720c */ /* 0x000fe20003f64070 */
[----:B------:R-:W-:Y:S01]  /*1500*/  STL.64 [R1+0x198], R122 ;  /* 0x0001987a01007387 */ /* 0x000fe20000100a00 */
[----:B------:R-:W-:Y:S02]  /*1510*/  LOP3.LUT R3, R18, 0x1e, RZ, 0xfc, !PT ;  /* 0x0000001e12037812 */ /* 0x000fe400078efcff */
[----:B------:R-:W-:Y:S01]  /*1520*/  LEA.HI.X.SX32 R129, R17, R16, 0x1, P4 ;  /* 0x0000001011817211 */ /* 0x000fe200020f0eff */
[----:B------:R-:W-:Y:S01]  /*1530*/  STL [R1+0x244], R12 ;  /* 0x0002440c01007387 */ /* 0x000fe20000100800 */
[----:B------:R-:W-:Y:S01]  /*1540*/  IMAD R21, R164, 0x2, R21 ;  /* 0x00000002a4157824 */ /* 0x000fe200078e0215 */
[----:B------:R-:W-:Y:S02]  /*1550*/  ISETP.LT.AND P5, PT, R3, R112, P0 ;  /* 0x000000700300720c */ /* 0x000fe400007a1270 */
[----:B------:R-:W-:Y:S04]  /*1560*/  STL.64 [R1+0x190], R126 ;  /* 0x0001907e01007387 */ /* 0x000fe80000100a00 */
[----:B------:R-:W-:Y:S01]  /*1570*/  STL [R1+0x2e8], R164 ;  /* 0x0002e8a401007387 */ /* 0x000fe20000100800 */
[----:B------:R-:W-:-:S03]  /*1580*/  @!P3 IMAD.IADD R48, R48, 0x1, -R2 ;  /* 0x000000013030b824 */ /* 0x000fc600078e0a02 */
[----:B------:R-:W-:Y:S04]  /*1590*/  STL.64 [R1+0x188], R128 ;  /* 0x0001888001007387 */ /* 0x000fe80000100a00 */
[----:B------:R-:W-:Y:S01]  /*15a0*/  STL [R1+0x2ec], R164 ;  /* 0x0002eca401007387 */ /* 0x000fe20000100800 */
[----:B0-----:R-:W-:-:S03]  /*15b0*/  PRMT R8, RZ, 0x7610, R8 ;  /* 0x00007610ff087816 */ /* 0x001fc60000000008 */
[----:B---3--:R0:W-:Y:S02]  /*15c0*/  STL [R1+0x234], R6 ;  /* 0x0002340601007387 */ /* 0x0081e40000100800 */
[----:B0-----:R-:W-:-:S04]  /*15d0*/  LEA R6, P3, R21, R14, 0x1 ;  /* 0x0000000e15067211 */ /* 0x001fc800078608ff */
[----:B------:R-:W-:-:S05]  /*15e0*/  LEA.HI.X.SX32 R7, R21, R16, 0x1, P3 ;  /* 0x0000001015077211 */ /* 0x000fca00018f0eff */
[----:B------:R0:W3:Y:S01]  /*15f0*/  @P5 LDG.E.U16 R8, desc[UR20][R6.64] ;  /* 0x0000001406085981 */ /* 0x0000e2000c1e1500 */
[----:B------:R-:W-:-:S04]  /*1600*/  LOP3.LUT R4, R5, 0x8, RZ, 0xfc, !PT ;  /* 0x0000000805047812 */ /* 0x000fc800078efcff */
[----:B------:R-:W-:Y:S02]  /*1610*/  IABS R23, R4 ;  /* 0x0000000400177213 */ /* 0x000fe40000000000 */
[----:B------:R-:W-:-:S03]  /*1620*/  ISETP.GE.AND P6, PT, R4, RZ, PT ;  /* 0x000000ff0400720c */ /* 0x000fc60003fc6270 */
[----:B------:R-:W-:-:S04]  /*1630*/  IMAD.HI.U32 R4, R0, R23, RZ ;  /* 0x0000001700047227 */ /* 0x000fc800078e00ff */
[----:B------:R-:W-:-:S04]  /*1640*/  IMAD.MOV R4, RZ, RZ, -R4 ;  /* 0x000000ffff047224 */ /* 0x000fc800078e0a04 */
[----:B------:R-:W-:Y:S01]  /*1650*/  IMAD R54, R2, R4, R23 ;  /* 0x0000000402367224 */ /* 0x000fe200078e0217 */
[----:B------:R-:W-:-:S04]  /*1660*/  LOP3.LUT R4, R5, 0x10, RZ, 0xfc, !PT ;  /* 0x0000001005047812 */ /* 0x000fc800078efcff */
[----:B------:R-:W-:Y:S02]  /*1670*/  IABS R11, R4 ;  /* 0x00000004000b7213 */ /* 0x000fe40000000000 */
[----:B------:R-:W-:Y:S01]  /*1680*/  ISETP.GT.U32.AND P3, PT, R2, R54, PT ;  /* 0x000000360200720c */ /* 0x000fe20003f64070 */
[----:B--2---:R2:W-:Y:S01]  /*1690*/  STL [R1+0x240], R10 ;  /* 0x0002400a01007387 */ /* 0x0045e20000100800 */
[----:B------:R-:W-:Y:S01]  /*16a0*/  LEA R132, P4, R19, R14, 0x1 ;  /* 0x0000000e13847211 */ /* 0x000fe200078808ff */
[----:B------:R-:W-:-:S03]  /*16b0*/  IMAD.HI.U32 R3, R0, R11, RZ ;  /* 0x0000000b00037227 */ /* 0x000fc600078e00ff */
[----:B------:R-:W-:Y:S01]  /*16c0*/  LEA.HI.X.SX32 R133, R19, R16, 0x1, P4 ;  /* 0x0000001013857211 */ /* 0x000fe200020f0eff */
[----:B------:R-:W-:Y:S01]  /*16d0*/  IMAD.MOV R3, RZ, RZ, -R3 ;  /* 0x000000ffff037224 */ /* 0x000fe200078e0a03 */
[----:B--2---:R-:W-:-:S03]  /*16e0*/  LOP3.LUT R10, R5, 0x18, RZ, 0xfc, !PT ;  /* 0x00000018050a7812 */ /* 0x004fc600078efcff */
[----:B------:R-:W-:Y:S01]  /*16f0*/  STL.64 [R1+0x180], R132 ;  /* 0x0001808401007387 */ /* 0x000fe20000100a00 */
[----:B------:R-:W-:Y:S01]  /*1700*/  IABS R9, R10 ;  /* 0x0000000a00097213 */ /* 0x000fe20000000000 */
[----:B------:R-:W-:Y:S02]  /*1710*/  IMAD R56, R2, R3, R11 ;  /* 0x0000000302387224 */ /* 0x000fe400078e020b */
[----:B------:R-:W-:Y:S02]  /*1720*/  @!P3 IMAD.IADD R54, R54, 0x1, -R2 ;  /* 0x000000013636b824 */ /* 0x000fe400078e0a02 */
[----:B------:R-:W-:-:S03]  /*1730*/  IMAD.HI.U32 R3, R0, R9, RZ ;  /* 0x0000000900037227 */ /* 0x000fc600078e00ff */
[C---:B------:R-:W-:Y:S01]  /*1740*/  ISETP.GT.U32.AND P3, PT, R2.reuse, R54, PT ;  /* 0x000000360200720c */ /* 0x040fe20003f64070 */
[----:B------:R-:W-:Y:S01]  /*1750*/  IMAD.MOV R3, RZ, RZ, -R3 ;  /* 0x000000ffff037224 */ /* 0x000fe200078e0a03 */
[----:B------:R-:W-:-:S03]  /*1760*/  ISETP.GT.U32.AND P4, PT, R2, R48, PT ;  /* 0x000000300200720c */ /* 0x000fc60003f84070 */
[----:B------:R-:W-:Y:S01]  /*1770*/  IMAD R60, R2, R3, R9 ;  /* 0x00000003023c7224 */ /* 0x000fe200078e0209 */
[C---:B------:R-:W-:Y:S02]  /*1780*/  ISETP.GE.AND P5, PT, R5.reuse, RZ, PT ;  /* 0x000000ff0500720c */ /* 0x040fe40003fa6270 */
[----:B------:R-:W-:-:S05]  /*1790*/  LOP3.LUT R11, R5, 0x28, RZ, 0xfc, !PT ;  /* 0x00000028050b7812 */ /* 0x000fca00078efcff */
[--C-:B------:R-:W-:Y:S01]  /*17a0*/  @!P3 IMAD.IADD R54, R54, 0x1, -R2.reuse ;  /* 0x000000013636b824 */ /* 0x100fe200078e0a02 */
[----:B------:R-:W-:Y:S01]  /*17b0*/  IABS R9, R11 ;  /* 0x0000000b00097213 */ /* 0x000fe20000000000 */
[----:B------:R-:W-:Y:S01]  /*17c0*/  @!P4 IMAD.IADD R48, R48, 0x1, -R2 ;  /* 0x000000013030c824 */ /* 0x000fe200078e0a02 */
[----:B------:R-:W-:Y:S01]  /*17d0*/  ISETP.GT.U32.AND P4, PT, R2, R56, PT ;  /* 0x000000380200720c */ /* 0x000fe20003f84070 */
[----:B------:R-:W-:Y:S01]  /*17e0*/  @!P6 IMAD.MOV R54, RZ, RZ, -R54 ;  /* 0x000000ffff36e224 */ /* 0x000fe200078e0a36 */
[----:B0-----:R-:W-:Y:S01]  /*17f0*/  LOP3.LUT R6, R5, 0x30, RZ, 0xfc, !PT ;  /* 0x0000003005067812 */ /* 0x001fe200078efcff */
[----:B------:R-:W-:Y:S01]  /*1800*/  @!P2 IMAD.MOV R32, RZ, RZ, -R32 ;  /* 0x000000ffff20a224 */ /* 0x000fe200078e0a20 */
[----:B------:R-:W-:Y:S01]  /*1810*/  ISETP.GE.AND P2, PT, R4, RZ, PT ;  /* 0x000000ff0400720c */ /* 0x000fe20003f46270 */
[----:B------:R-:W-:Y:S01]  /*1820*/  @!P5 IMAD.MOV R48, RZ, RZ, -R48 ;  /* 0x000000ffff30d224 */ /* 0x000fe200078e0a30 */
[----:B------:R-:W-:Y:S02]  /*1830*/  ISETP.GT.U32.AND P5, PT, R2, R60, PT ;  /* 0x0000003c0200720c */ /* 0x000fe40003fa4070 */
[----:B------:R-:W-:-:S02]  /*1840*/  IABS R4, R6 ;  /* 0x0000000600047213 */ /* 0x000fc40000000000 */
[----:B------:R-:W-:Y:S02]  /*1850*/  ISETP.GE.AND P3, PT, R10, RZ, PT ;  /* 0x000000ff0a00720c */ /* 0x000fe40003f66270 */
[----:B------:R-:W-:Y:S01]  /*1860*/  LOP3.LUT R10, R5, 0x38, RZ, 0xfc, !PT ;  /* 0x00000038050a7812 */ /* 0x000fe200078efcff */
[----:B------:R-:W-:-:S05]  /*1870*/  @!P4 IMAD.IADD R56, R56, 0x1, -R2 ;  /* 0x000000013838c824 */ /* 0x000fca00078e0a02 */
[----:B------:R-:W-:Y:S01]  /*1880*/  ISETP.GT.U32.AND P4, PT, R2, R56, PT ;  /* 0x000000380200720c */ /* 0x000fe20003f84070 */
[----:B------:R-:W-:-:S05]  /*1890*/  @!P5 IMAD.IADD R60, R60, 0x1, -R2 ;  /* 0x000000013c3cd824 */ /* 0x000fca00078e0a02 */
[----:B------:R-:W-:-:S07]  /*18a0*/  ISETP.GT.U32.AND P5, PT, R2, R60, PT ;  /* 0x0000003c0200720c */ /* 0x000fce0003fa4070 */
[----:B------:R-:W-:-:S04]  /*18b0*/  @!P4 IMAD.IADD R56, R56, 0x1, -R2 ;  /* 0x000000013838c824 */ /* 0x000fc800078e0a02 */
[----:B------:R-:W-:Y:S02]  /*18c0*/  @!P2 IMAD.MOV R56, RZ, RZ, -R56 ;  /* 0x000000ffff38a224 */ /* 0x000fe400078e0a38 */
[----:B------:R-:W-:Y:S01]  /*18d0*/  @!P5 IMAD.IADD R60, R60, 0x1, -R2 ;  /* 0x000000013c3cd824 */ /* 0x000fe200078e0a02 */
[C---:B------:R-:W-:Y:S02]  /*18e0*/  LOP3.LUT R12, R5.reuse, 0x48, RZ, 0xfc, !PT ;  /* 0x00000048050c7812 */ /* 0x040fe400078efcff */
[C---:B------:R-:W-:Y:S01]  /*18f0*/  LOP3.LUT R13, R5.reuse, 0x50, RZ, 0xfc, !PT ;  /* 0x00000050050d7812 */ /* 0x040fe200078efcff */
[----:B------:R-:W-:Y:S01]  /*1900*/  @!P3 IMAD.MOV R60, RZ, RZ, -R60 ;  /* 0x000000ffff3cb224 */ /* 0x000fe200078e0a3c */
[C---:B------:R-:W-:Y:S02]  /*1910*/  LOP3.LUT R14, R5.reuse, 0x60, RZ, 0xfc, !PT ;  /* 0x00000060050e7812 */ /* 0x040fe400078efcff */
[C---:B------:R-:W-:Y:S01]  /*1920*/  LOP3.LUT R15, R5.reuse, 0x88, RZ, 0xfc, !PT ;  /* 0x00000088050f7812 */ /* 0x040fe200078efcff */
[----:B---3--:R0:W-:Y:S02]  /*1930*/  STL [R1+0x224], R8 ;  /* 0x0002240801007387 */ /* 0x0081e40000100800 */
[----:B0-----:R-:W-:-:S04]  /*1940*/  LOP3.LUT R8, R5, 0x20, RZ, 0xfc, !PT ;  /* 0x0000002005087812 */ /* 0x001fc800078efcff */
[----:B------:R-:W-:-:S05]  /*1950*/  IABS R7, R8 ;  /* 0x0000000800077213 */ /* 0x000fca0000000000 */
[----:B------:R-:W-:-:S04]  /*1960*/  IMAD.HI.U32 R3, R0, R7, RZ ;  /* 0x0000000700037227 */ /* 0x000fc800078e00ff */
[----:B------:R-:W-:-:S04]  /*1970*/  IMAD.MOV R62, RZ, RZ, -R3 ;  /* 0x000000ffff3e7224 */ /* 0x000fc800078e0a03 */
[----:B------:R-:W-:-:S05]  /*1980*/  IMAD R62, R2, R62, R7 ;  /* 0x0000003e023e7224 */ /* 0x000fca00078e0207 */
[----:B------:R-:W-:Y:S01]  /*1990*/  ISETP.GT.U32.AND P6, PT, R2, R62, PT ;  /* 0x0000003e0200720c */ /* 0x000fe20003fc4070 */
[----:B------:R-:W-:-:S04]  /*19a0*/  IMAD.HI.U32 R3, R0, R9, RZ ;  /* 0x0000000900037227 */ /* 0x000fc800078e00ff */
[----:B------:R-:W-:Y:S02]  /*19b0*/  IMAD.MOV R3, RZ, RZ, -R3 ;  /* 0x000000ffff037224 */ /* 0x000fe400078e0a03 */
[----:B------:R-:W-:Y:S02]  /*19c0*/  IMAD.MOV.U32 R7, RZ, RZ, R4 ;  /* 0x000000ffff077224 */ /* 0x000fe400078e0004 */
[----:B------:R-:W-:Y:S01]  /*19d0*/  IMAD R64, R2, R3, R9 ;  /* 0x0000000302407224 */ /* 0x000fe200078e0209 */
[----:B------:R-:W-:Y:S01]  /*19e0*/  IABS R9, R10 ;  /* 0x0000000a00097213 */ /* 0x000fe20000000000 */
[----:B------:R-:W-:-:S04]  /*19f0*/  IMAD.HI.U32 R3, R0, R7, RZ ;  /* 0x0000000700037227 */ /* 0x000fc800078e00ff */
[----:B------:R-:W-:Y:S02]  /*1a00*/  @!P6 IMAD.IADD R62, R62, 0x1, -R2 ;  /* 0x000000013e3ee824 */ /* 0x000fe400078e0a02 */
[----:B------:R-:W-:Y:S02]  /*1a10*/  IMAD.MOV R66, RZ, RZ, -R3 ;  /* 0x000000ffff427224 */ /* 0x000fe400078e0a03 */
[----:B------:R-:W-:Y:S01]  /*1a20*/  IMAD.HI.U32 R3, R0, R9, RZ ;  /* 0x0000000900037227 */ /* 0x000fe200078e00ff */
[----:B------:R-:W-:-:S03]  /*1a30*/  ISETP.GT.U32.AND P6, PT, R2, R62, PT ;  /* 0x0000003e0200720c */ /* 0x000fc60003fc4070 */
[----:B------:R-:W-:-:S04]  /*1a40*/  IMAD.MOV R3, RZ, RZ, -R3 ;  /* 0x000000ffff037224 */ /* 0x000fc800078e0a03 */
[----:B------:R-:W-:Y:S01]  /*1a50*/  IMAD R68, R2, R3, R9 ;  /* 0x0000000302447224 */ /* 0x000fe200078e0209 */
[----:B------:R-:W-:Y:S01]  /*1a60*/  ISETP.GE.AND P4, PT, R8, RZ, PT ;  /* 0x000000ff0800720c */ /* 0x000fe20003f86270 */
[----:B------:R-:W-:Y:S01]  /*1a70*/  IMAD R66, R2, R66, R7 ;  /* 0x0000004202427224 */ /* 0x000fe200078e0207 */
[----:B------:R-:W-:-:S03]  /*1a80*/  LOP3.LUT R8, R5, 0x40, RZ, 0xfc, !PT ;  /* 0x0000004005087812 */ /* 0x000fc600078efcff */
[----:B------:R-:W-:Y:S01]  /*1a90*/  @!P6 IMAD.IADD R62, R62, 0x1, -R2 ;  /* 0x000000013e3ee824 */ /* 0x000fe200078e0a02 */
[C---:B------:R-:W-:Y:S02]  /*1aa0*/  ISETP.GT.U32.AND P6, PT, R2.reuse, R68, PT ;  /* 0x000000440200720c */ /* 0x040fe40003fc4070 */
[----:B------:R-:W-:Y:S02]  /*1ab0*/  IABS R7, R8 ;  /* 0x0000000800077213 */ /* 0x000fe40000000000 */
[C---:B------:R-:W-:Y:S02]  /*1ac0*/  ISETP.GT.U32.AND P5, PT, R2.reuse, R66, PT ;  /* 0x000000420200720c */ /* 0x040fe40003fa4070 */
[----:B------:R-:W-:Y:S01]  /*1ad0*/  ISETP.GT.U32.AND P2, PT, R2, R64, PT ;  /* 0x000000400200720c */ /* 0x000fe20003f44070 */
[----:B------:R-:W-:Y:S01]  /*1ae0*/  IMAD.HI.U32 R3, R0, R7, RZ ;  /* 0x0000000700037227 */ /* 0x000fe200078e00ff */
[----:B------:R-:W-:-:S03]  /*1af0*/  IABS R9, R12 ;  /* 0x0000000c00097213 */ /* 0x000fc60000000000 */
[----:B------:R-:W-:Y:S02]  /*1b00*/  IMAD.MOV R3, RZ, RZ, -R3 ;  /* 0x000000ffff037224 */ /* 0x000fe400078e0a03 */
[--C-:B------:R-:W-:Y:S02]  /*1b10*/  @!P6 IMAD.IADD R68, R68, 0x1, -R2.reuse ;  /* 0x000000014444e824 */ /* 0x100fe400078e0a02 */
[----:B------:R-:W-:Y:S02]  /*1b20*/  IMAD R70, R2, R3, R7 ;  /* 0x0000000302467224 */ /* 0x000fe400078e0207 */
[--C-:B------:R-:W-:Y:S01]  /*1b30*/  @!P5 IMAD.IADD R66, R66, 0x1, -R2.reuse ;  /* 0x000000014242d824 */ /* 0x100fe200078e0a02 */
[----:B------:R-:W-:Y:S01]  /*1b40*/  ISETP.GT.U32.AND P6, PT, R2, R68, PT ;  /* 0x000000440200720c */ /* 0x000fe20003fc4070 */
[----:B------:R-:W-:Y:S01]  /*1b50*/  @!P2 IMAD.IADD R64, R64, 0x1, -R2 ;  /* 0x000000014040a824 */ /* 0x000fe200078e0a02 */
[----:B------:R-:W-:Y:S01]  /*1b60*/  IABS R4, R13 ;  /* 0x0000000d00047213 */ /* 0x000fe20000000000 */
[----:B------:R-:W-:Y:S01]  /*1b70*/  IMAD.HI.U32 R3, R0, R9, RZ ;  /* 0x0000000900037227 */ /* 0x000fe200078e00ff */
[----:B------:R-:W-:-:S02]  /*1b80*/  ISETP.GT.U32.AND P3, PT, R2, R66, PT ;  /* 0x000000420200720c */ /* 0x000fc40003f64070 */
[C---:B------:R-:W-:Y:S01]  /*1b90*/  ISETP.GT.U32.AND P2, PT, R2.reuse, R64, PT ;  /* 0x000000400200720c */ /* 0x040fe20003f44070 */
[----:B------:R-:W-:Y:S02]  /*1ba0*/  IMAD.MOV R3, RZ, RZ, -R3 ;  /* 0x000000ffff037224 */ /* 0x000fe400078e0a03 */
[----:B------:R-:W-:Y:S01]  /*1bb0*/  IMAD.MOV.U32 R7, RZ, RZ, R4 ;  /* 0x000000ffff077224 */ /* 0x000fe200078e0004 */
[----:B------:R-:W-:Y:S01]  /*1bc0*/  ISETP.GE.AND P5, PT, R11, RZ, PT ;  /* 0x000000ff0b00720c */ /* 0x000fe20003fa6270 */
[----:B------:R-:W-:Y:S02]  /*1bd0*/  IMAD R72, R2, R3, R9 ;  /* 0x0000000302487224 */ /* 0x000fe400078e0209 */
[----:B------:R-:W-:-:S04]  /*1be0*/  IMAD.HI.U32 R4, R0, R7, RZ ;  /* 0x0000000700047227 */ /* 0x000fc800078e00ff */
[----:B------:R-:W-:Y:S01]  /*1bf0*/  @!P6 IMAD.IADD R68, R68, 0x1, -R2 ;  /* 0x000000014444e824 */ /* 0x000fe200078e0a02 */
[----:B------:R-:W-:Y:S01]  /*1c00*/  ISETP.GT.U32.AND P6, PT, R2, R72, PT ;  /* 0x000000480200720c */ /* 0x000fe20003fc4070 */
[----:B------:R-:W-:Y:S02]  /*1c10*/  IMAD.MOV R4, RZ, RZ, -R4 ;  /* 0x000000ffff047224 */ /* 0x000fe400078e0a04 */
[----:B------:R-:W-:Y:S01]  /*1c20*/  @!P4 IMAD.MOV R62, RZ, RZ, -R62 ;  /* 0x000000ffff3ec224 */ /* 0x000fe200078e0a3e */
[----:B------:R-:W-:Y:S01]  /*1c30*/  ISETP.GE.AND P4, PT, R6, RZ, PT ;  /* 0x000000ff0600720c */ /* 0x000fe20003f86270 */
[--C-:B------:R-:W-:Y:S01]  /*1c40*/  @!P3 IMAD.IADD R66, R66, 0x1, -R2.reuse ;  /* 0x000000014242b824 */ /* 0x100fe200078e0a02 */
[----:B------:R-:W-:Y:S01]  /*1c50*/  ISETP.GE.AND P3, PT, R10, RZ, PT ;  /* 0x000000ff0a00720c */ /* 0x000fe20003f66270 */
[----:B------:R-:W-:Y:S01]  /*1c60*/  @!P2 IMAD.IADD R64, R64, 0x1, -R2 ;  /* 0x000000014040a824 */ /* 0x000fe200078e0a02 */
[----:B------:R-:W-:Y:S01]  /*1c70*/  LOP3.LUT R10, R5, 0x58, RZ, 0xfc, !PT ;  /* 0x00000058050a7812 */ /* 0x000fe200078efcff */
[----:B------:R-:W-:-:S02]  /*1c80*/  IMAD R74, R2, R4, R7 ;  /* 0x00000004024a7224 */ /* 0x000fc400078e0207 */
[----:B------:R-:W-:Y:S01]  /*1c90*/  @!P5 IMAD.MOV R64, RZ, RZ, -R64 ;  /* 0x000000ffff40d224 */ /* 0x000fe200078e0a40 */
[----:B------:R-:W-:Y:S02]  /*1ca0*/  IABS R3, R10 ;  /* 0x0000000a00037213 */ /* 0x000fe40000000000 */
[----:B------:R-:W-:Y:S01]  /*1cb0*/  ISETP.GT.U32.AND P5, PT, R2, R74, PT ;  /* 0x0000004a0200720c */ /* 0x000fe20003fa4070 */
[----:B------:R-:W-:Y:S01]  /*1cc0*/  @!P6 IMAD.IADD R72, R72, 0x1, -R2 ;  /* 0x000000014848e824 */ /* 0x000fe200078e0a02 */
[C---:B------:R-:W-:Y:S01]  /*1cd0*/  ISETP.GT.U32.AND P2, PT, R2.reuse, R70, PT ;  /* 0x000000460200720c */ /* 0x040fe20003f44070 */
[----:B------:R-:W-:Y:S02]  /*1ce0*/  IMAD.MOV.U32 R7, RZ, RZ, R3 ;  /* 0x000000ffff077224 */ /* 0x000fe400078e0003 */
[----:B------:R-:W-:Y:S01]  /*1cf0*/  @!P4 IMAD.MOV R66, RZ, RZ, -R66 ;  /* 0x000000ffff42c224 */ /* 0x000fe200078e0a42 */
[----:B------:R-:W-:Y:S01]  /*1d00*/  ISETP.GT.U32.AND P6, PT, R2, R72, PT ;  /* 0x000000480200720c */ /* 0x000fe20003fc4070 */
[----:B------:R-:W-:Y:S01]  /*1d10*/  IMAD.HI.U32 R3, R0, R7, RZ ;  /* 0x0000000700037227 */ /* 0x000fe200078e00ff */
[----:B------:R-:W-:-:S02]  /*1d20*/  ISETP.GE.AND P4, PT, R8, RZ, PT ;  /* 0x000000ff0800720c */ /* 0x000fc40003f86270 */
[----:B------:R-:W-:Y:S01]  /*1d30*/  LOP3.LUT R8, R5, 0x68, RZ, 0xfc, !PT ;  /* 0x0000006805087812 */ /* 0x000fe200078efcff */
[----:B------:R-:W-:Y:S01]  /*1d40*/  IMAD.MOV R3, RZ, RZ, -R3 ;  /* 0x000000ffff037224 */ /* 0x000fe200078e0a03 */
[----:B------:R-:W-:Y:S01]  /*1d50*/  IABS R9, R14 ;  /* 0x0000000e00097213 */ /* 0x000fe20000000000 */
[--C-:B------:R-:W-:Y:S01]  /*1d60*/  @!P5 IMAD.IADD R74, R74, 0x1, -R2.reuse ;  /* 0x000000014a4ad824 */ /* 0x100fe200078e0a02 */
[----:B------:R-:W-:Y:S01]  /*1d70*/  IABS R6, R8 ;  /* 0x0000000800067213 */ /* 0x000fe20000000000 */
[----:B------:R-:W-:Y:S02]  /*1d80*/  IMAD R76, R2, R3, R7 ;  /* 0x00000003024c7224 */ /* 0x000fe400078e0207 */
[----:B------:R-:W-:Y:S01]  /*1d90*/  @!P2 IMAD.IADD R70, R70, 0x1, -R2 ;  /* 0x000000014646a824 */ /* 0x000fe200078e0a02 */
[----:B------:R-:W-:Y:S01]  /*1da0*/  ISETP.GT.U32.AND P5, PT, R2, R74, PT ;  /* 0x0000004a0200720c */ /* 0x000fe20003fa4070 */
[----:B------:R-:W-:-:S04]  /*1db0*/  IMAD.HI.U32 R4, R0, R9, RZ ;  /* 0x0000000900047227 */ /* 0x000fc800078e00ff */
[----:B------:R-:W-:Y:S02]  /*1dc0*/  IMAD.MOV.U32 R7, RZ, RZ, R6 ;  /* 0x000000ffff077224 */ /* 0x000fe400078e0006 */
[----:B------:R-:W-:Y:S01]  /*1dd0*/  @!P6 IMAD.IADD R72, R72, 0x1, -R2 ;  /* 0x000000014848e824 */ /* 0x000fe200078e0a02 */
[C---:B------:R-:W-:Y:S01]  /*1de0*/  ISETP.GT.U32.AND P6, PT, R2.reuse, R76, PT ;  /* 0x0000004c0200720c */ /* 0x040fe20003fc4070 */
[----:B------:R-:W-:Y:S01]  /*1df0*/  IMAD.MOV R4, RZ, RZ, -R4 ;  /* 0x000000ffff047224 */ /* 0x000fe200078e0a04 */
[----:B------:R-:W-:Y:S01]  /*1e00*/  ISETP.GT.U32.AND P2, PT, R2, R70, PT ;  /* 0x000000460200720c */ /* 0x000fe20003f44070 */
[----:B------:R-:W-:-:S04]  /*1e10*/  IMAD.HI.U32 R3, R0, R7, RZ ;  /* 0x0000000700037227 */ /* 0x000fc800078e00ff */
[----:B------:R-:W-:Y:S02]  /*1e20*/  IMAD R78, R2, R4, R9 ;  /* 0x00000004024e7224 */ /* 0x000fe400078e0209 */
[----:B------:R-:W-:Y:S02]  /*1e30*/  IMAD.MOV R3, RZ, RZ, -R3 ;  /* 0x000000ffff037224 */ /* 0x000fe400078e0a03 */
[----:B------:R-:W-:Y:S01]  /*1e40*/  @!P3 IMAD.MOV R68, RZ, RZ, -R68 ;  /* 0x000000ffff44b224 */ /* 0x000fe200078e0a44 */
[----:B------:R-:W-:Y:S01]  /*1e50*/  ISETP.GE.AND P3, PT, R12, RZ, PT ;  /* 0x000000ff0c00720c */ /* 0x000fe20003f66270 */
[--C-:B------:R-:W-:Y:S01]  /*1e60*/  @!P5 IMAD.IADD R74, R74, 0x1, -R2.reuse ;  /* 0x000000014a4ad824 */ /* 0x100fe200078e0a02 */
[C---:B------:R-:W-:Y:S01]  /*1e70*/  ISETP.GT.U32.AND P5, PT, R2.reuse, R78, PT ;  /* 0x0000004e0200720c */ /* 0x040fe20003fa4070 */
[----:B------:R-:W-:Y:S01]  /*1e80*/  IMAD R80, R2, R3, R7 ;  /* 0x0000000302507224 */ /* 0x000fe200078e0207 */
[----:B------:R-:W-:Y:S01]  /*1e90*/  LOP3.LUT R12, R5, 0x70, RZ, 0xfc, !PT ;  /* 0x00000070050c7812 */ /* 0x000fe200078efcff */
[----:B------:R-:W-:-:S02]  /*1ea0*/  @!P6 IMAD.IADD R76, R76, 0x1, -R2 ;  /* 0x000000014c4ce824 */ /* 0x000fc400078e0a02 */
[----:B------:R-:W-:Y:S01]  /*1eb0*/  @!P2 IMAD.IADD R70, R70, 0x1, -R2 ;  /* 0x000000014646a824 */ /* 0x000fe200078e0a02 */
[----:B------:R-:W-:Y:S02]  /*1ec0*/  ISETP.GT.U32.AND P6, PT, R2, R80, PT ;  /* 0x000000500200720c */ /* 0x000fe40003fc4070 */
[----:B------:R-:W-:Y:S02]  /*1ed0*/  ISETP.GE.AND P2, PT, R13, RZ, PT ;  /* 0x000000ff0d00720c */ /* 0x000fe40003f46270 */
[----:B------:R-:W-:Y:S02]  /*1ee0*/  IABS R9, R12 ;  /* 0x0000000c00097213 */ /* 0x000fe40000000000 */
[C---:B------:R-:W-:Y:S02]  /*1ef0*/  LOP3.LUT R13, R5.reuse, 0x80, RZ, 0xfc, !PT ;  /* 0x00000080050d7812 */ /* 0x040fe400078efcff */
[----:B------:R-:W-:Y:S01]  /*1f00*/  LOP3.LUT R6, R5, 0x78, RZ, 0xfc, !PT ;  /* 0x0000007805067812 */ /* 0x000fe200078efcff */
[----:B------:R-:W-:Y:S01]  /*1f10*/  IMAD.HI.U32 R3, R0, R9, RZ ;  /* 0x0000000900037227 */ /* 0x000fe200078e00ff */
[----:B------:R-:W-:-:S02]  /*1f20*/  IABS R4, R13 ;  /* 0x0000000d00047213 */ /* 0x000fc40000000000 */
[----:B------:R-:W-:Y:S01]  /*1f30*/  IABS R11, R6 ;  /* 0x00000006000b7213 */ /* 0x000fe20000000000 */
[----:B------:R-:W-:Y:S01]  /*1f40*/  @!P5 IMAD.IADD R78, R78, 0x1, -R2 ;  /* 0x000000014e4ed824 */ /* 0x000fe200078e0a02 */
[----:B------:R-:W-:Y:S01]  /*1f50*/  ISETP.GT.U32.AND P5, PT, R2, R76, PT ;  /* 0x0000004c0200720c */ /* 0x000fe20003fa4070 */
[----:B------:R-:W-:Y:S02]  /*1f60*/  IMAD.MOV R3, RZ, RZ, -R3 ;  /* 0x000000ffff037224 */ /* 0x000fe400078e0a03 */
[----:B------:R-:W-:Y:S02]  /*1f70*/  IMAD.MOV.U32 R7, RZ, RZ, R4 ;  /* 0x000000ffff077224 */ /* 0x000fe400078e0004 */
[----:B------:R-:W-:Y:S01]  /*1f80*/  @!P6 IMAD.IADD R80, R80, 0x1, -R2 ;  /* 0x000000015050e824 */ /* 0x000fe200078e0a02 */
[C---:B------:R-:W-:Y:S01]  /*1f90*/  ISETP.GT.U32.AND P6, PT, R2.reuse, R78, PT ;  /* 0x0000004e0200720c */ /* 0x040fe20003fc4070 */
[----:B------:R-:W-:Y:S02]  /*1fa0*/  IMAD R82, R2, R3, R9 ;  /* 0x0000000302527224 */ /* 0x000fe400078e0209 */
[----:B------:R-:W-:-:S04]  /*1fb0*/  IMAD.HI.U32 R4, R0, R11, RZ ;  /* 0x0000000b00047227 */ /* 0x000fc800078e00ff */
[----:B------:R-:W-:-:S04]  /*1fc0*/  IMAD.HI.U32 R3, R0, R7, RZ ;  /* 0x0000000700037227 */ /* 0x000fc800078e00ff */
[----:B------:R-:W-:Y:S02]  /*1fd0*/  IMAD.MOV R4, RZ, RZ, -R4 ;  /* 0x000000ffff047224 */ /* 0x000fe400078e0a04 */
[----:B------:R-:W-:Y:S02]  /*1fe0*/  IMAD.MOV R3, RZ, RZ, -R3 ;  /* 0x000000ffff037224 */ /* 0x000fe400078e0a03 */
[----:B------:R-:W-:Y:S01]  /*1ff0*/  @!P3 IMAD.MOV R72, RZ, RZ, -R72 ;  /* 0x000000ffff48b224 */ /* 0x000fe200078e0a48 */
[----:B------:R-:W-:Y:S01]  /*2000*/  ISETP.GT.U32.AND P3, PT, R2, R80, PT ;  /* 0x000000500200720c */ /* 0x000fe20003f64070 */
[----:B------:R-:W-:Y:S01]  /*2010*/  @!P4 IMAD.MOV R70, RZ, RZ, -R70 ;  /* 0x000000ffff46c224 */ /* 0x000fe200078e0a46 */
[----:B------:R-:W-:Y:S01]  /*2020*/  ISETP.GE.AND P4, PT, R10, RZ, PT ;  /* 0x000000ff0a00720c */ /* 0x000fe20003f86270 */
[----:B------:R-:W-:Y:S02]  /*2030*/  IMAD R84, R2, R4, R11 ;  /* 0x0000000402547224 */ /* 0x000fe400078e020b */
[----:B------:R-:W-:Y:S01]  /*2040*/  @!P5 IMAD.IADD R76, R76, 0x1, -R2 ;  /* 0x000000014c4cd824 */ /* 0x000fe200078e0a02 */
[C---:B------:R-:W-:Y:S01]  /*2050*/  ISETP.GT.U32.AND P5, PT, R2.reuse, R82, PT ;  /* 0x000000520200720c */ /* 0x040fe20003fa4070 */
[----:B------:R-:W-:-:S02]  /*2060*/  IMAD R86, R2, R3, R7 ;  /* 0x0000000302567224 */ /* 0x000fc400078e0207 */
[----:B------:R-:W-:Y:S01]  /*2070*/  @!P2 IMAD.MOV R74, RZ, RZ, -R74 ;  /* 0x000000ffff4aa224 */ /* 0x000fe200078e0a4a */
[----:B------:R-:W-:Y:S01]  /*2080*/  ISETP.GT.U32.AND P2, PT, R2, R84, PT ;  /* 0x000000540200720c */ /* 0x000fe20003f44070 */
[--C-:B------:R-:W-:Y:S01]  /*2090*/  @!P6 IMAD.IADD R78, R78, 0x1, -R2.reuse ;  /* 0x000000014e4ee824 */ /* 0x100fe200078e0a02 */
[----:B------:R-:W-:Y:S02]  /*20a0*/  ISETP.GT.U32.AND P6, PT, R2, R86, PT ;  /* 0x000000560200720c */ /* 0x000fe40003fc4070 */
[----:B------:R-:W-:Y:S01]  /*20b0*/  IABS R9, R15 ;  /* 0x0000000f00097213 */ /* 0x000fe20000000000 */
[----:B------:R-:W-:Y:S01]  /*20c0*/  @!P3 IMAD.IADD R80, R80, 0x1, -R2 ;  /* 0x000000015050b824 */ /* 0x000fe200078e0a02 */
[----:B------:R-:W-:Y:S01]  /*20d0*/  ISETP.GE.AND P3, PT, R8, RZ, PT ;  /* 0x000000ff0800720c */ /* 0x000fe20003f66270 */
[----:B------:R-:W-:Y:S01]  /*20e0*/  @!P4 IMAD.MOV R76, RZ, RZ, -R76 ;  /* 0x000000ffff4cc224 */ /* 0x000fe200078e0a4c */
[----:B------:R-:W-:Y:S01]  /*20f0*/  ISETP.GE.AND P4, PT, R14, RZ, PT ;  /* 0x000000ff0e00720c */ /* 0x000fe20003f86270 */
[----:B------:R-:W-:Y:S01]  /*2100*/  @!P5 IMAD.IADD R82, R82, 0x1, -R2 ;  /* 0x000000015252d824 */ /* 0x000fe200078e0a02 */
[----:B------:R-:W-:Y:S01]  /*2110*/  LOP3.LUT R8, R5, 0x90, RZ, 0xfc, !PT ;  /* 0x0000009005087812 */ /* 0x000fe200078efcff */
[----:B------:R-:W-:-:S03]  /*2120*/  IMAD.HI.U32 R3, R0, R9, RZ ;  /* 0x0000000900037227 */ /* 0x000fc600078e00ff */
[----:B------:R-:W-:Y:S01]  /*2130*/  IABS R7, R8 ;  /* 0x0000000800077213 */ /* 0x000fe20000000000 */
[--C-:B------:R-:W-:Y:S01]  /*2140*/  @!P2 IMAD.IADD R84, R84, 0x1, -R2.reuse ;  /* 0x000000015454a824 */ /* 0x100fe200078e0a02 */
[----:B------:R-:W-:Y:S01]  /*2150*/  ISETP.GT.U32.AND P2, PT, R2, R82, PT ;  /* 0x000000520200720c */ /* 0x000fe20003f44070 */
[----:B------:R-:W-:Y:S02]  /*2160*/  @!P6 IMAD.IADD R86, R86, 0x1, -R2 ;  /* 0x000000015656e824 */ /* 0x000fe400078e0a02 */
[----:B------:R-:W-:Y:S01]  /*2170*/  IMAD.MOV R3, RZ, RZ, -R3 ;  /* 0x000000ffff037224 */ /* 0x000fe200078e0a03 */
[----:B------:R-:W-:Y:S02]  /*2180*/  LOP3.LUT R10, R5, 0x98, RZ, 0xfc, !PT ;  /* 0x00000098050a7812 */ /* 0x000fe400078efcff */
[C---:B------:R-:W-:Y:S01]  /*2190*/  ISETP.GT.U32.AND P6, PT, R2.reuse, R86, PT ;  /* 0x000000560200720c */ /* 0x040fe20003fc4070 */
[----:B------:R-:W-:Y:S02]  /*21a0*/  IMAD R88, R2, R3, R9 ;  /* 0x0000000302587224 */ /* 0x000fe400078e0209 */
[----:B------:R-:W-:Y:S01]  /*21b0*/  IMAD.HI.U32 R3, R0, R7, RZ ;  /* 0x0000000700037227 */ /* 0x000fe200078e00ff */
[----:B------:R-:W-:-:S03]  /*21c0*/  IABS R9, R10 ;  /* 0x0000000a00097213 */ /* 0x000fc60000000000 */
[----:B------:R-:W-:Y:S01]  /*21d0*/  @!P4 IMAD.MOV R78, RZ, RZ, -R78 ;  /* 0x000000ffff4ec224 */ /* 0x000fe200078e0a4e */
[----:B------:R-:W-:Y:S01]  /*21e0*/  ISETP.GT.U32.AND P4, PT, R2, R84, PT ;  /* 0x000000540200720c */ /* 0x000fe20003f84070 */
[----:B------:R-:W-:Y:S02]  /*21f0*/  IMAD.MOV R90, RZ, RZ, -R3 ;  /* 0x000000ffff5a7224 */ /* 0x000fe400078e0a03 */
[----:B------:R-:W-:Y:S01]  /*2200*/  @!P2 IMAD.IADD R82, R82, 0x1, -R2 ;  /* 0x000000015252a824 */ /* 0x000fe200078e0a02 */
[----:B------:R-:W-:Y:S01]  /*2210*/  ISETP.GE.AND P2, PT, R6, RZ, PT ;  /* 0x000000ff0600720c */ /* 0x000fe20003f46270 */
[----:B------:R-:W-:Y:S02]  /*2220*/  IMAD R90, R2, R90, R7 ;  /* 0x0000005a025a7224 */ /* 0x000fe400078e0207 */
[----:B------:R-:W-:-:S04]  /*2230*/  IMAD.HI.U32 R3, R0, R9, RZ ;  /* 0x0000000900037227 */ /* 0x000fc800078e00ff */
[--C-:B------:R-:W-:Y:S01]  /*2240*/  @!P6 IMAD.IADD R86, R86, 0x1, -R2.reuse ;  /* 0x000000015656e824 */ /* 0x100fe200078e0a02 */
[----:B------:R-:W-:Y:S01]  /*2250*/  ISETP.GT.U32.AND P6, PT, R2, R90, PT ;  /* 0x0000005a0200720c */ /* 0x000fe20003fc4070 */
[----:B------:R-:W-:Y:S02]  /*2260*/  IMAD.MOV R3, RZ, RZ, -R3 ;  /* 0x000000ffff037224 */ /* 0x000fe400078e0a03 */
[----:B------:R-:W-:Y:S02]  /*2270*/  @!P4 IMAD.IADD R84, R84, 0x1, -R2 ;  /* 0x000000015454c824 */ /* 0x000fe400078e0a02 */
[----:B------:R-:W-:Y:S01]  /*2280*/  IMAD R92, R2, R3, R9 ;  /* 0x00000003025c7224 */ /* 0x000fe200078e0209 */
[----:B------:R-:W-:Y:S01]  /*2290*/  LOP3.LUT R6, R5, 0xa0, RZ, 0xfc, !PT ;  /* 0x000000a005067812 */ /* 0x000fe200078efcff */
[----:B------:R-:W-:-:S03]  /*22a0*/  @!P2 IMAD.MOV R84, RZ, RZ, -R84 ;  /* 0x000000ffff54a224 */ /* 0x000fc600078e0a54 */
[----:B------:R-:W-:Y:S02]  /*22b0*/  ISETP.GT.U32.AND P2, PT, R2, R92, PT ;  /* 0x0000005c0200720c */ /* 0x000fe40003f44070 */
[----:B------:R-:W-:Y:S01]  /*22c0*/  IABS R7, R6 ;  /* 0x0000000600077213 */ /* 0x000fe20000000000 */
[----:B------:R-:W-:Y:S01]  /*22d0*/  @!P6 IMAD.IADD R90, R90, 0x1, -R2 ;  /* 0x000000015a5ae824 */ /* 0x000fe200078e0a02 */
[----:B------:R-:W-:Y:S01]  /*22e0*/  ISETP.GE.AND P5, PT, R12, RZ, PT ;  /* 0x000000ff0c00720c */ /* 0x000fe20003fa6270 */
[----:B------:R-:W-:Y:S01]  /*22f0*/  @!P3 IMAD.MOV R80, RZ, RZ, -R80 ;  /* 0x000000ffff50b224 */ /* 0x000fe200078e0a50 */
[----:B------:R-:W-:Y:S01]  /*2300*/  ISETP.GT.U32.AND P3, PT, R2, R88, PT ;  /* 0x000000580200720c */ /* 0x000fe20003f64070 */
[----:B------:R-:W-:Y:S01]  /*2310*/  IMAD.HI.U32 R3, R0, R7, RZ ;  /* 0x0000000700037227 */ /* 0x000fe200078e00ff */
[----:B------:R-:W-:Y:S02]  /*2320*/  ISETP.GT.U32.AND P6, PT, R2, R90, PT ;  /* 0x0000005a0200720c */ /* 0x000fe40003fc4070 */
[----:B------:R-:W-:-:S02]  /*2330*/  ISETP.GE.AND P4, PT, R13, RZ, PT ;  /* 0x000000ff0d00720c */ /* 0x000fc40003f86270 */
[C---:B------:R-:W-:Y:S02]  /*2340*/  LOP3.LUT R12, R5.reuse, 0xa8, RZ, 0xfc, !PT ;  /* 0x000000a8050c7812 */ /* 0x040fe400078efcff */
[C---:B------:R-:W-:Y:S02]  /*2350*/  LOP3.LUT R14, R5.reuse, 0xb8, RZ, 0xfc, !PT ;  /* 0x000000b8050e7812 */ /* 0x040fe400078efcff */
[----:B------:R-:W-:Y:S01]  /*2360*/  LOP3.LUT R13, R5, 0xb0, RZ, 0xfc, !PT ;  /* 0x000000b0050d7812 */ /* 0x000fe200078efcff */
[----:B------:R-:W-:Y:S01]  /*2370*/  IMAD.MOV R3, RZ, RZ, -R3 ;  /* 0x000000ffff037224 */ /* 0x000fe200078e0a03 */
[----:B------:R-:W-:Y:S01]  /*2380*/  IABS R9, R12 ;  /* 0x0000000c00097213 */ /* 0x000fe20000000000 */
[----:B------:R-:W-:Y:S01]  /*2390*/  @!P2 IMAD.IADD R92, R92, 0x1, -R2 ;  /* 0x000000015c5ca824 */ /* 0x000fe200078e0a02 */
[----:B------:R-:W-:Y:S02]  /*23a0*/  IABS R4, R14 ;  /* 0x0000000e00047213 */ /* 0x000fe40000000000 */
[----:B------:R-:W-:Y:S01]  /*23b0*/  IABS R11, R13 ;  /* 0x0000000d000b7213 */ /* 0x000fe20000000000 */
[C---:B------:R-:W-:Y:S01]  /*23c0*/  IMAD R94, R2.reuse, R3, R7 ;  /* 0x00000003025e7224 */ /* 0x040fe200078e0207 */
[----:B------:R-:W-:Y:S01]  /*23d0*/  ISETP.GT.U32.AND P2, PT, R2, R92, PT ;  /* 0x0000005c0200720c */ /* 0x000fe20003f44070 */
[----:B------:R-:W-:-:S02]  /*23e0*/  IMAD.MOV.U32 R7, RZ, RZ, R4 ;  /* 0x000000ffff077224 */ /* 0x000fc400078e0004 */
[----:B------:R-:W-:-:S04]  /*23f0*/  IMAD.HI.U32 R3, R0, R9, RZ ;  /* 0x0000000900037227 */ /* 0x000fc800078e00ff */
[----:B------:R-:W-:-:S04]  /*2400*/  IMAD.HI.U32 R4, R0, R11, RZ ;  /* 0x0000000b00047227 */ /* 0x000fc800078e00ff */
[--C-:B------:R-:W-:Y:S02]  /*2410*/  @!P3 IMAD.IADD R88, R88, 0x1, -R2.reuse ;  /* 0x000000015858b824 */ /* 0x100fe400078e0a02 */
[----:B------:R-:W-:Y:S01]  /*2420*/  @!P6 IMAD.IADD R90, R90, 0x1, -R2 ;  /* 0x000000015a5ae824 */ /* 0x000fe200078e0a02 */
[----:B------:R-:W-:Y:S01]  /*2430*/  ISETP.GE.AND P6, PT, R10, RZ, PT ;  /* 0x000000ff0a00720c */ /* 0x000fe20003fc6270 */
[----:B------:R-:W-:Y:S02]  /*2440*/  IMAD.MOV R96, RZ, RZ, -R3 ;  /* 0x000000ffff607224 */ /* 0x000fe400078e0a03 */
[----:B------:R-:W-:-:S04]  /*2450*/  IMAD.HI.U32 R3, R0, R7, RZ ;  /* 0x0000000700037227 */ /* 0x000fc800078e00ff */
[----:B------:R-:W-:Y:S02]  /*2460*/  IMAD.MOV R4, RZ, RZ, -R4 ;  /* 0x000000ffff047224 */ /* 0x000fe400078e0a04 */
[----:B------:R-:W-:Y:S01]  /*2470*/  @!P5 IMAD.MOV R82, RZ, RZ, -R82 ;  /* 0x000000ffff52d224 */ /* 0x000fe200078e0a52 */
[----:B------:R-:W-:Y:S01]  /*2480*/  ISETP.GT.U32.AND P5, PT, R2, R88, PT ;  /* 0x000000580200720c */ /* 0x000fe20003fa4070 */
[----:B------:R-:W-:Y:S01]  /*2490*/  @!P4 IMAD.MOV R86, RZ, RZ, -R86 ;  /* 0x000000ffff56c224 */ /* 0x000fe200078e0a56 */
[----:B------:R-:W-:Y:S01]  /*24a0*/  ISETP.GE.AND P4, PT, R8, RZ, PT ;  /* 0x000000ff0800720c */ /* 0x000fe20003f86270 */
[----:B------:R-:W-:Y:S02]  /*24b0*/  IMAD.MOV R3, RZ, RZ, -R3 ;  /* 0x000000ffff037224 */ /* 0x000fe400078e0a03 */
[C---:B------:R-:W-:Y:S02]  /*24c0*/  IMAD R40, R2.reuse, R4, R11 ;  /* 0x0000000402287224 */ /* 0x040fe400078e020b */
[----:B------:R-:W-:-:S02]  /*24d0*/  IMAD R34, R2, R3, R7 ;  /* 0x0000000302227224 */ /* 0x000fc400078e0207 */
[----:B------:R-:W-:Y:S01]  /*24e0*/  @!P2 IMAD.IADD R92, R92, 0x1, -R2 ;  /* 0x000000015c5ca824 */ /* 0x000fe200078e0a02 */
[C---:B------:R-:W-:Y:S02]  /*24f0*/  ISETP.GT.U32.AND P2, PT, R2.reuse, R40, PT ;  /* 0x000000280200720c */ /* 0x040fe40003f44070 */
[----:B------:R-:W-:Y:S01]  /*2500*/  LOP3.LUT R8, R5, 0xc0, RZ, 0xfc, !PT ;  /* 0x000000c005087812 */ /* 0x000fe200078efcff */
[----:B------:R-:W-:Y:S01]  /*2510*/  @!P6 IMAD.MOV R92, RZ, RZ, -R92 ;  /* 0x000000ffff5ce224 */ /* 0x000fe200078e0a5c */
[----:B------:R-:W-:Y:S02]  /*2520*/  ISETP.GT.U32.AND P6, PT, R2, R34, PT ;  /* 0x000000220200720c */ /* 0x000fe40003fc4070 */
[----:B------:R-:W-:Y:S01]  /*2530*/  IABS R45, R8 ;  /* 0x00000008002d7213 */ /* 0x000fe20000000000 */
[----:B------:R-:W-:Y:S01]  /*2540*/  @!P5 IMAD.IADD R88, R88, 0x1, -R2 ;  /* 0x000000015858d824 */ /* 0x000fe200078e0a02 */
[----:B------:R-:W-:Y:S01]  /*2550*/  ISETP.GE.AND P3, PT, R15, RZ, PT ;  /* 0x000000ff0f00720c */ /* 0x000fe20003f66270 */
[----:B------:R-:W-:Y:S01]  /*2560*/  @!P4 IMAD.MOV R90, RZ, RZ, -R90 ;  /* 0x000000ffff5ac224 */ /* 0x000fe200078e0a5a */
[----:B------:R-:W-:Y:S01]  /*2570*/  ISETP.GT.U32.AND P5, PT, R2, R94, PT ;  /* 0x0000005e0200720c */ /* 0x000fe20003fa4070 */
[----:B------:R-:W-:Y:S01]  /*2580*/  IMAD.HI.U32 R3, R0, R45, RZ ;  /* 0x0000002d00037227 */ /* 0x000fe200078e00ff */
[----:B------:R-:W-:-:S02]  /*2590*/  ISETP.GE.AND P4, PT, R6, RZ, PT ;  /* 0x000000ff0600720c */ /* 0x000fc40003f86270 */
[----:B------:R-:W-:Y:S01]  /*25a0*/  LOP3.LUT R6, R5, 0xc8, RZ, 0xfc, !PT ;  /* 0x000000c805067812 */ /* 0x000fe200078efcff */
[--C-:B------:R-:W-:Y:S02]  /*25b0*/  @!P2 IMAD.IADD R40, R40, 0x1, -R2.reuse ;  /* 0x000000012828a824 */ /* 0x100fe400078e0a02 */
[----:B------:R-:W-:Y:S01]  /*25c0*/  IMAD.MOV R3, RZ, RZ, -R3 ;  /* 0x000000ffff037224 */ /* 0x000fe200078e0a03 */
[----:B------:R-:W-:Y:S01]  /*25d0*/  IABS R7, R6 ;  /* 0x0000000600077213 */ /* 0x000fe20000000000 */
[----:B------:R-:W-:Y:S02]  /*25e0*/  IMAD R96, R2, R96, R9 ;  /* 0x0000006002607224 */ /* 0x000fe400078e0209 */
[----:B------:R-:W-:Y:S01]  /*25f0*/  @!P6 IMAD.IADD R34, R34, 0x1, -R2 ;  /* 0x000000012222e824 */ /* 0x000fe200078e0a02 */
[C---:B------:R-:W-:Y:S01]  /*2600*/  ISETP.GT.U32.AND P6, PT, R2.reuse, R40, PT ;  /* 0x000000280200720c */ /* 0x040fe20003fc4070 */
[C---:B------:R-:W-:Y:S02]  /*2610*/  IMAD R45, R2.reuse, R3, R45 ;  /* 0x00000003022d7224 */ /* 0x040fe400078e022d */
[----:B------:R-:W-:Y:S01]  /*2620*/  @!P3 IMAD.MOV R88, RZ, RZ, -R88 ;  /* 0x000000ffff58b224 */ /* 0x000fe200078e0a58 */
[----:B------:R-:W-:Y:S01]  /*2630*/  ISETP.GT.U32.AND P3, PT, R2, R96, PT ;  /* 0x000000600200720c */ /* 0x000fe20003f64070 */
[----:B------:R-:W-:-:S04]  /*2640*/  IMAD.HI.U32 R3, R0, R7, RZ ;  /* 0x0000000700037227 */ /* 0x000fc800078e00ff */
[----:B------:R-:W-:Y:S02]  /*2650*/  @!P5 IMAD.IADD R94, R94, 0x1, -R2 ;  /* 0x000000015e5ed824 */ /* 0x000fe400078e0a02 */
[----:B------:R-:W-:-:S03]  /*2660*/  IMAD.MOV R3, RZ, RZ, -R3 ;  /* 0x000000ffff037224 */ /* 0x000fc600078e0a03 */
[C---:B------:R-:W-:Y:S01]  /*2670*/  ISETP.GT.U32.AND P5, PT, R2.reuse, R94, PT ;  /* 0x0000005e0200720c */ /* 0x040fe20003fa4070 */
[----:B------:R-:W-:Y:S02]  /*2680*/  IMAD R36, R2, R3, R7 ;  /* 0x0000000302247224 */ /* 0x000fe400078e0207 */
[--C-:B------:R-:W-:Y:S02]  /*2690*/  @!P6 IMAD.IADD R40, R40, 0x1, -R2.reuse ;  /* 0x000000012828e824 */ /* 0x100fe400078e0a02 */
[----:B------:R-:W-:Y:S01]  /*26a0*/  @!P3 IMAD.IADD R96, R96, 0x1, -R2 ;  /* 0x000000016060b824 */ /* 0x000fe200078e0a02 */
[----:B------:R-:W-:-:S04]  /*26b0*/  ISETP.GT.U32.AND P6, PT, R2, R36, PT ;  /* 0x000000240200720c */ /* 0x000fc80003fc4070 */
[----:B------:R-:W-:-:S03]  /*26c0*/  ISETP.GT.U32.AND P2, PT, R2, R96, PT ;  /* 0x000000600200720c */ /* 0x000fc60003f44070 */
[----:B------:R-:W-:Y:S01]  /*26d0*/  @!P5 IMAD.IADD R94, R94, 0x1, -R2 ;  /* 0x000000015e5ed824 */ /* 0x000fe200078e0a02 */
[----:B------:R-:W-:Y:S02]  /*26e0*/  ISETP.GE.AND P5, PT, R12, RZ, PT ;  /* 0x000000ff0c00720c */ /* 0x000fe40003fa6270 */
[C---:B------:R-:W-:Y:S01]  /*26f0*/  LOP3.LUT R12, R5.reuse, 0xe0, RZ, 0xfc, !PT ;  /* 0x000000e0050c7812 */ /* 0x040fe200078efcff */
[----:B------:R-:W-:Y:S01]  /*2700*/  @!P4 IMAD.MOV R94, RZ, RZ, -R94 ;  /* 0x000000ffff5ec224 */ /* 0x000fe200078e0a5e */
[----:B------:R-:W-:Y:S01]  /*2710*/  ISETP.GT.U32.AND P4, PT, R2, R34, PT ;  /* 0x000000220200720c */ /* 0x000fe20003f84070 */
[--C-:B------:R-:W-:Y:S01]  /*2720*/  @!P6 IMAD.IADD R36, R36, 0x1, -R2.reuse ;  /* 0x000000012424e824 */ /* 0x100fe200078e0a02 */
[C---:B------:R-:W-:Y:S02]  /*2730*/  LOP3.LUT R10, R5.reuse, 0xd0, RZ, 0xfc, !PT ;  /* 0x000000d0050a7812 */ /* 0x040fe400078efcff */
[----:B------:R-:W-:Y:S02]  /*2740*/  IABS R7, R12 ;  /* 0x0000000c00077213 */ /* 0x000fe40000000000 */
[----:B------:R-:W-:Y:S01]  /*2750*/  IABS R9, R10 ;  /* 0x0000000a00097213 */ /* 0x000fe20000000000 */
[----:B------:R-:W-:Y:S01]  /*2760*/  @!P2 IMAD.IADD R96, R96, 0x1, -R2 ;  /* 0x000000016060a824 */ /* 0x000fe200078e0a02 */
[----:B------:R-:W-:Y:S01]  /*2770*/  LOP3.LUT R11, R5, 0xd8, RZ, 0xfc, !PT ;  /* 0x000000d8050b7812 */ /* 0x000fe200078efcff */
[----:B------:R-:W-:Y:S01]  /*2780*/  IMAD.HI.U32 R4, R0, R7, RZ ;  /* 0x0000000700047227 */ /* 0x000fe200078e00ff */
[----:B------:R-:W-:-:S02]  /*2790*/  ISETP.GT.U32.AND P6, PT, R2, R36, PT ;  /* 0x000000240200720c */ /* 0x000fc40003fc4070 */
[----:B------:R-:W-:Y:S01]  /*27a0*/  ISETP.GT.U32.AND P2, PT, R2, R45, PT ;  /* 0x0000002d0200720c */ /* 0x000fe20003f44070 */
[----:B------:R-:W-:Y:S01]  /*27b0*/  IMAD.HI.U32 R3, R0, R9, RZ ;  /* 0x0000000900037227 */ /* 0x000fe200078e00ff */
[----:B------:R-:W-:Y:S02]  /*27c0*/  IABS R41, R11 ;  /* 0x0000000b00297213 */ /* 0x000fe40000000000 */
[----:B------:R-:W-:Y:S01]  /*27d0*/  ISETP.GE.AND P3, PT, R13, RZ, PT ;  /* 0x000000ff0d00720c */ /* 0x000fe20003f66270 */
[----:B------:R-:W-:Y:S02]  /*27e0*/  IMAD.MOV R4, RZ, RZ, -R4 ;  /* 0x000000ffff047224 */ /* 0x000fe400078e0a04 */
[----:B------:R-:W-:Y:S01]  /*27f0*/  @!P4 IMAD.IADD R34, R34, 0x1, -R2 ;  /* 0x000000012222c824 */ /* 0x000fe200078e0a02 */
[----:B------:R-:W-:Y:S01]  /*2800*/  ISETP.GE.AND P4, PT, R14, RZ, PT ;  /* 0x000000ff0e00720c */ /* 0x000fe20003f86270 */
[----:B------:R-:W-:Y:S02]  /*2810*/  IMAD.MOV R42, RZ, RZ, -R3 ;  /* 0x000000ffff2a7224 */ /* 0x000fe400078e0a03 */
[----:B------:R-:W-:-:S04]  /*2820*/  IMAD.HI.U32 R3, R0, R41, RZ ;  /* 0x0000002900037227 */ /* 0x000fc800078e00ff */
[----:B------:R-:W-:Y:S02]  /*2830*/  IMAD R38, R2, R4, R7 ;  /* 0x0000000402267224 */ /* 0x000fe400078e0207 */
[----:B------:R-:W-:Y:S02]  /*2840*/  IMAD.MOV R3, RZ, RZ, -R3 ;  /* 0x000000ffff037224 */ /* 0x000fe400078e0a03 */
[--C-:B------:R-:W-:Y:S01]  /*2850*/  @!P6 IMAD.IADD R36, R36, 0x1, -R2.reuse ;  /* 0x000000012424e824 */ /* 0x100fe200078e0a02 */
[C---:B------:R-:W-:Y:S01]  /*2860*/  ISETP.GT.U32.AND P6, PT, R2.reuse, R38, PT ;  /* 0x000000260200720c */ /* 0x040fe20003fc4070 */
[----:B------:R-:W-:Y:S02]  /*2870*/  @!P2 IMAD.IADD R45, R45, 0x1, -R2 ;  /* 0x000000012d2da824 */ /* 0x000fe400078e0a02 */
[----:B------:R-:W-:Y:S01]  /*2880*/  IMAD R42, R2, R42, R9 ;  /* 0x0000002a022a7224 */ /* 0x000fe200078e0209 */
[----:B------:R-:W-:Y:S01]  /*2890*/  ISETP.GE.AND P2, PT, R8, RZ, PT ;  /* 0x000000ff0800720c */ /* 0x000fe20003f46270 */
[C---:B------:R-:W-:Y:S01]  /*28a0*/  IMAD R41, R2.reuse, R3, R41 ;  /* 0x0000000302297224 */ /* 0x040fe200078e0229 */
[----:B------:R-:W-:Y:S01]  /*28b0*/  LOP3.LUT R8, R5, 0xe8, RZ, 0xfc, !PT ;  /* 0x000000e805087812 */ /* 0x000fe200078efcff */
[----:B------:R-:W-:Y:S01]  /*28c0*/  @!P5 IMAD.MOV R96, RZ, RZ, -R96 ;  /* 0x000000ffff60d224 */ /* 0x000fe200078e0a60 */
[C---:B------:R-:W-:Y:S01]  /*28d0*/  ISETP.GT.U32.AND P5, PT, R2.reuse, R45, PT ;  /* 0x0000002d0200720c */ /* 0x040fe20003fa4070 */
[----:B------:R-:W-:Y:S01]  /*28e0*/  @!P3 IMAD.MOV R40, RZ, RZ, -R40 ;  /* 0x000000ffff28b224 */ /* 0x000fe200078e0a28 */
[C---:B------:R-:W-:Y:S01]  /*28f0*/  ISETP.GT.U32.AND P3, PT, R2.reuse, R42, PT ;  /* 0x0000002a0200720c */ /* 0x040fe20003f64070 */
[----:B------:R-:W-:Y:S01]  /*2900*/  @!P4 IMAD.MOV R34, RZ, RZ, -R34 ;  /* 0x000000ffff22c224 */ /* 0x000fe200078e0a22 */
[----:B------:R-:W-:-:S02]  /*2910*/  ISETP.GT.U32.AND P4, PT, R2, R41, PT ;  /* 0x000000290200720c */ /* 0x000fc40003f84070 */
[----:B------:R-:W-:Y:S02]  /*2920*/  IABS R47, R8 ;  /* 0x00000008002f7213 */ /* 0x000fe40000000000 */
[----:B------:R-:W-:Y:S01]  /*2930*/  LOP3.LUT R13, R5, 0xf0, RZ, 0xfc, !PT ;  /* 0x000000f0050d7812 */ /* 0x000fe200078efcff */
[--C-:B------:R-:W-:Y:S02]  /*2940*/  @!P6 IMAD.IADD R38, R38, 0x1, -R2.reuse ;  /* 0x000000012626e824 */ /* 0x100fe400078e0a02 */
[----:B------:R-:W-:Y:S01]  /*2950*/  IMAD.HI.U32 R3, R0, R47, RZ ;  /* 0x0000002f00037227 */ /* 0x000fe200078e00ff */
[----:B------:R-:W-:Y:S02]  /*2960*/  IABS R43, R13 ;  /* 0x0000000d002b7213 */ /* 0x000fe40000000000 */
[----:B------:R-:W-:Y:S01]  /*2970*/  ISETP.GT.U32.AND P6, PT, R2, R38, PT ;  /* 0x000000260200720c */ /* 0x000fe20003fc4070 */
[----:B------:R-:W-:Y:S02]  /*2980*/  IMAD.MOV R4, RZ, RZ, -R3 ;  /* 0x000000ffff047224 */ /* 0x000fe400078e0a03 */
[----:B------:R-:W-:-:S02]  /*2990*/  @!P5 IMAD.IADD R45, R45, 0x1, -R2 ;  /* 0x000000012d2dd824 */ /* 0x000fc400078e0a02 */
[----:B------:R-:W-:Y:S02]  /*29a0*/  @!P3 IMAD.IADD R42, R42, 0x1, -R2 ;  /* 0x000000012a2ab824 */ /* 0x000fe400078e0a02 */
[----:B------:R-:W-:-:S04]  /*29b0*/  IMAD.HI.U32 R3, R0, R43, RZ ;  /* 0x0000002b00037227 */ /* 0x000fc800078e00ff */
[--C-:B------:R-:W-:Y:S02]  /*29c0*/  @!P4 IMAD.IADD R41, R41, 0x1, -R2.reuse ;  /* 0x000000012929c824 */ /* 0x100fe400078e0a02 */
[----:B------:R-:W-:Y:S01]  /*29d0*/  @!P2 IMAD.MOV R45, RZ, RZ, -R45 ;  /* 0x000000ffff2da224 */ /* 0x000fe200078e0a2d */
[C---:B------:R-:W-:Y:S01]  /*29e0*/  ISETP.GT.U32.AND P2, PT, R2.reuse, R42, PT ;  /* 0x0000002a0200720c */ /* 0x040fe20003f44070 */
[----:B------:R-:W-:Y:S01]  /*29f0*/  IMAD.MOV R3, RZ, RZ, -R3 ;  /* 0x000000ffff037224 */ /* 0x000fe200078e0a03 */
[----:B------:R-:W-:Y:S02]  /*2a00*/  ISETP.GT.U32.AND P4, PT, R2, R41, PT ;  /* 0x000000290200720c */ /* 0x000fe40003f84070 */
[----:B------:R-:W-:Y:S01]  /*2a10*/  ISETP.GE.AND P5, PT, R6, RZ, PT ;  /* 0x000000ff0600720c */ /* 0x000fe20003fa6270 */
[----:B------:R-:W-:Y:S01]  /*2a20*/  IMAD R43, R2, R3, R43 ;  /* 0x00000003022b7224 */ /* 0x000fe200078e022b */
[----:B------:R-:W-:Y:S01]  /*2a30*/  LOP3.LUT R6, R5, 0xf8, RZ, 0xfc, !PT ;  /* 0x000000f805067812 */ /* 0x000fe200078efcff */
[----:B------:R-:W-:-:S02]  /*2a40*/  @!P6 IMAD.IADD R38, R38, 0x1, -R2 ;  /* 0x000000012626e824 */ /* 0x000fc400078e0a02 */
[C---:B------:R-:W-:Y:S01]  /*2a50*/  IMAD R47, R2.reuse, R4, R47 ;  /* 0x00000004022f7224 */ /* 0x040fe200078e022f */
[----:B------:R-:W-:Y:S02]  /*2a60*/  ISETP.GT.U32.AND P6, PT, R2, R43, PT ;  /* 0x0000002b0200720c */ /* 0x000fe40003fc4070 */
[----:B------:R-:W-:Y:S01]  /*2a70*/  IABS R7, R6 ;  /* 0x0000000600077213 */ /* 0x000fe20000000000 */
[--C-:B------:R-:W-:Y:S01]  /*2a80*/  @!P2 IMAD.IADD R42, R42, 0x1, -R2.reuse ;  /* 0x000000012a2aa824 */ /* 0x100fe200078e0a02 */
[----:B------:R-:W-:Y:S01]  /*2a90*/  ISETP.GT.U32.AND P2, PT, R2, R47, PT ;  /* 0x0000002f0200720c */ /* 0x000fe20003f44070 */
[----:B------:R-:W-:Y:S01]  /*2aa0*/  @!P4 IMAD.IADD R41, R41, 0x1, -R2 ;  /* 0x000000012929c824 */ /* 0x000fe200078e0a02 */
[----:B------:R-:W-:Y:S01]  /*2ab0*/  ISETP.GE.AND P4, PT, R12, RZ, PT ;  /* 0x000000ff0c00720c */ /* 0x000fe20003f86270 */
[----:B------:R-:W-:Y:S01]  /*2ac0*/  @!P5 IMAD.MOV R36, RZ, RZ, -R36 ;  /* 0x000000ffff24d224 */ /* 0x000fe200078e0a24 */
[----:B------:R-:W-:Y:S01]  /*2ad0*/  ISETP.GE.AND P5, PT, R11, RZ, PT ;  /* 0x000000ff0b00720c */ /* 0x000fe20003fa6270 */
[----:B------:R-:W-:Y:S01]  /*2ae0*/  IMAD.HI.U32 R3, R0, R7, RZ ;  /* 0x0000000700037227 */ /* 0x000fe200078e00ff */
[----:B------:R-:W-:-:S02]  /*2af0*/  LOP3.LUT R12, R5, 0x110, RZ, 0xfc, !PT ;  /* 0x00000110050c7812 */ /* 0x000fc400078efcff */
[----:B------:R-:W-:Y:S02]  /*2b00*/  ISETP.GE.AND P3, PT, R10, RZ, PT ;  /* 0x000000ff0a00720c */ /* 0x000fe40003f66270 */
[----:B------:R-:W-:Y:S01]  /*2b10*/  LOP3.LUT R11, R5, 0x108, RZ, 0xfc, !PT ;  /* 0x00000108050b7812 */ /* 0x000fe200078efcff */
[----:B------:R-:W-:Y:S01]  /*2b20*/  IMAD.MOV R3, RZ, RZ, -R3 ;  /* 0x000000ffff037224 */ /* 0x000fe200078e0a03 */
[----:B------:R-:W-:Y:S01]  /*2b30*/  IABS R4, R12 ;  /* 0x0000000c00047213 */ /* 0x000fe20000000000 */
[----:B------:R-:W-:Y:S01]  /*2b40*/  @!P6 IMAD.IADD R43, R43, 0x1, -R2 ;  /* 0x000000012b2be824 */ /* 0x000fe200078e0a02 */
[----:B------:R-:W-:Y:S01]  /*2b50*/  IABS R55, R11 ;  /* 0x0000000b00377213 */ /* 0x000fe20000000000 */
[C---:B------:R-:W-:Y:S01]  /*2b60*/  IMAD R46, R2.reuse, R3, R7 ;  /* 0x00000003022e7224 */ /* 0x040fe200078e0207 */
[----:B------:R-:W-:Y:S01]  /*2b70*/  LOP3.LUT R10, R5, 0x100, RZ, 0xfc, !PT ;  /* 0x00000100050a7812 */ /* 0x000fe200078efcff */
[----:B------:R-:W-:Y:S01]  /*2b80*/  IMAD.MOV.U32 R7, RZ, RZ, R4 ;  /* 0x000000ffff077224 */ /* 0x000fe200078e0004 */
[----:B------:R-:W-:Y:S01]  /*2b90*/  ISETP.GT.U32.AND P6, PT, R2, R43, PT ;  /* 0x0000002b0200720c */ /* 0x000fe20003fc4070 */
[----:B------:R-:W-:Y:S01]  /*2ba0*/  @!P2 IMAD.IADD R47, R47, 0x1, -R2 ;  /* 0x000000012f2fa824 */ /* 0x000fe200078e0a02 */
[----:B------:R-:W-:Y:S01]  /*2bb0*/  IABS R9, R10 ;  /* 0x0000000a00097213 */ /* 0x000fe20000000000 */
[----:B------:R-:W-:-:S04]  /*2bc0*/  IMAD.HI.U32 R4, R0, R55, RZ ;  /* 0x0000003700047227 */ /* 0x000fc800078e00ff */
[----:B------:R-:W-:Y:S01]  /*2bd0*/  @!P3 IMAD.MOV R42, RZ, RZ, -R42 ;  /* 0x000000ffff2ab224 */ /* 0x000fe200078e0a2a */
[----:B------:R-:W-:Y:S01]  /*2be0*/  ISETP.GT.U32.AND P3, PT, R2, R47, PT ;  /* 0x0000002f0200720c */ /* 0x000fe20003f64070 */
[----:B------:R-:W-:Y:S02]  /*2bf0*/  IMAD.MOV R4, RZ, RZ, -R4 ;  /* 0x000000ffff047224 */ /* 0x000fe400078e0a04 */
[----:B------:R-:W-:-:S04]  /*2c00*/  IMAD.HI.U32 R3, R0, R9, RZ ;  /* 0x0000000900037227 */ /* 0x000fc800078e00ff */
[C---:B------:R-:W-:Y:S02]  /*2c10*/  IMAD R55, R2.reuse, R4, R55 ;  /* 0x0000000402377224 */ /* 0x040fe400078e0237 */
[----:B------:R-:W-:Y:S02]  /*2c20*/  IMAD.MOV R3, RZ, RZ, -R3 ;  /* 0x000000ffff037224 */ /* 0x000fe400078e0a03 */
[--C-:B------:R-:W-:Y:S01]  /*2c30*/  @!P6 IMAD.IADD R43, R43, 0x1, -R2.reuse ;  /* 0x000000012b2be824 */ /* 0x100fe200078e0a02 */
[C---:B------:R-:W-:Y:S01]  /*2c40*/  ISETP.GT.U32.AND P6, PT, R2.reuse, R55, PT ;  /* 0x000000370200720c */ /* 0x040fe20003fc4070 */
[----:B------:R-:W-:Y:S02]  /*2c50*/  IMAD R44, R2, R3, R9 ;  /* 0x00000003022c7224 */ /* 0x000fe400078e0209 */
[----:B------:R-:W-:-:S03]  /*2c60*/  @!P3 IMAD.IADD R47, R47, 0x1, -R2 ;  /* 0x000000012f2fb824 */ /* 0x000fc600078e0a02 */
[----:B------:R-:W-:Y:S01]  /*2c70*/  ISETP.GT.U32.AND P3, PT, R2, R44, PT ;  /* 0x0000002c0200720c */ /* 0x000fe20003f64070 */
[----:B------:R-:W-:Y:S01]  /*2c80*/  @!P5 IMAD.MOV R41, RZ, RZ, -R41 ;  /* 0x000000ffff29d224 */ /* 0x000fe200078e0a29 */
[----:B------:R-:W-:Y:S01]  /*2c90*/  ISETP.GE.AND P2, PT, R8, RZ, PT ;  /* 0x000000ff0800720c */ /* 0x000fe20003f46270 */
[----:B------:R-:W-:Y:S01]  /*2ca0*/  IMAD.HI.U32 R3, R0, R7, RZ ;  /* 0x0000000700037227 */ /* 0x000fe200078e00ff */
[----:B------:R-:W-:Y:S02]  /*2cb0*/  LOP3.LUT R8, R5, 0x118, RZ, 0xfc, !PT ;  /* 0x0000011805087812 */ /* 0x000fe400078efcff */
[----:B------:R-:W-:Y:S01]  /*2cc0*/  ISETP.GT.U32.AND P5, PT, R2, R46, PT ;  /* 0x0000002e0200720c */ /* 0x000fe20003fa4070 */
[----:B------:R-:W-:Y:S01]  /*2cd0*/  @!P4 IMAD.MOV R38, RZ, RZ, -R38 ;  /* 0x000000ffff26c224 */ /* 0x000fe200078e0a26 */
[----:B------:R-:W-:Y:S01]  /*2ce0*/  ISETP.GE.AND P4, PT, R13, RZ, PT ;  /* 0x000000ff0d00720c */ /* 0x000fe20003f86270 */
[----:B------:R-:W-:Y:S01]  /*2cf0*/  @!P6 IMAD.IADD R55, R55, 0x1, -R2 ;  /* 0x000000013737e824 */ /* 0x000fe200078e0a02 */
[----:B------:R-:W-:Y:S01]  /*2d00*/  IABS R49, R8 ;  /* 0x0000000800317213 */ /* 0x000fe20000000000 */
[----:B------:R-:W-:-:S02]  /*2d10*/  IMAD.MOV R3, RZ, RZ, -R3 ;  /* 0x000000ffff037224 */ /* 0x000fc400078e0a03 */
[----:B------:R-:W-:Y:S01]  /*2d20*/  @!P3 IMAD.IADD R44, R44, 0x1, -R2 ;  /* 0x000000012c2cb824 */ /* 0x000fe200078e0a02 */
[C---:B------:R-:W-:Y:S01]  /*2d30*/  ISETP.GT.U32.AND P6, PT, R2.reuse, R55, PT ;  /* 0x000000370200720c */ /* 0x040fe20003fc4070 */
[----:B------:R-:W-:Y:S02]  /*2d40*/  IMAD R50, R2, R3, R7 ;  /* 0x0000000302327224 */ /* 0x000fe400078e0207 */
[----:B------:R-:W-:-:S04]  /*2d50*/  IMAD.HI.U32 R3, R0, R49, RZ ;  /* 0x0000003100037227 */ /* 0x000fc800078e00ff */
[----:B------:R-:W-:Y:S01]  /*2d60*/  @!P2 IMAD.MOV R47, RZ, RZ, -R47 ;  /* 0x000000ffff2fa224 */ /* 0x000fe200078e0a2f */
[----:B------:R-:W-:Y:S01]  /*2d70*/  ISETP.GT.U32.AND P2, PT, R2, R44, PT ;  /* 0x0000002c0200720c */ /* 0x000fe20003f44070 */
[----:B------:R-:W-:Y:S02]  /*2d80*/  IMAD.MOV R3, RZ, RZ, -R3 ;  /* 0x000000ffff037224 */ /* 0x000fe400078e0a03 */
[--C-:B------:R-:W-:Y:S02]  /*2d90*/  @!P5 IMAD.IADD R46, R46, 0x1, -R2.reuse ;  /* 0x000000012e2ed824 */ /* 0x100fe400078e0a02 */
[----:B------:R-:W-:Y:S01]  /*2da0*/  @!P4 IMAD.MOV R43, RZ, RZ, -R43 ;  /* 0x000000ffff2bc224 */ /* 0x000fe200078e0a2b */
[C---:B------:R-:W-:Y:S01]  /*2db0*/  ISETP.GT.U32.AND P4, PT, R2.reuse, R50, PT ;  /* 0x000000320200720c */ /* 0x040fe20003f84070 */
[C---:B------:R-:W-:Y:S01]  /*2dc0*/  IMAD R49, R2.reuse, R3, R49 ;  /* 0x0000000302317224 */ /* 0x040fe200078e0231 */
[----:B------:R-:W-:Y:S01]  /*2dd0*/  ISETP.GT.U32.AND P3, PT, R2, R46, PT ;  /* 0x0000002e0200720c */ /* 0x000fe20003f64070 */
[----:B------:R-:W-:Y:S01]  /*2de0*/  @!P6 IMAD.IADD R55, R55, 0x1, -R2 ;  /* 0x000000013737e824 */ /* 0x000fe200078e0a02 */
[----:B------:R-:W-:-:S02]  /*2df0*/  LOP3.LUT R14, R5, 0x128, RZ, 0xfc, !PT ;  /* 0x00000128050e7812 */ /* 0x000fc400078efcff */
[----:B------:R-:W-:Y:S02]  /*2e00*/  ISETP.GT.U32.AND P6, PT, R2, R49, PT ;  /* 0x000000310200720c */ /* 0x000fe40003fc4070 */
[----:B------:R-:W-:Y:S02]  /*2e10*/  IABS R7, R14 ;  /* 0x0000000e00077213 */ /* 0x000fe40000000000 */
[----:B------:R-:W-:Y:S01]  /*2e20*/  LOP3.LUT R13, R5, 0x120, RZ, 0xfc, !PT ;  /* 0x00000120050d7812 */ /* 0x000fe200078efcff */
[--C-:B------:R-:W-:Y:S01]  /*2e30*/  @!P2 IMAD.IADD R44, R44, 0x1, -R2.reuse ;  /* 0x000000012c2ca824 */ /* 0x100fe200078e0a02 */
[----:B------:R-:W-:Y:S01]  /*2e40*/  ISETP.GE.AND P2, PT, R11, RZ, PT ;  /* 0x000000ff0b00720c */ /* 0x000fe20003f46270 */
[----:B------:R-:W-:Y:S01]  /*2e50*/  IMAD.HI.U32 R4, R0, R7, RZ ;  /* 0x0000000700047227 */ /* 0x000fe200078e00ff */
[----:B------:R-:W-:Y:S02]  /*2e60*/  IABS R61, R13 ;  /* 0x0000000d003d7213 */ /* 0x000fe40000000000 */
[----:B------:R-:W-:Y:S01]  /*2e70*/  ISETP.GE.AND P5, PT, R6, RZ, PT ;  /* 0x000000ff0600720c */ /* 0x000fe20003fa6270 */
[----:B------:R-:W-:-:S02]  /*2e80*/  @!P4 IMAD.IADD R50, R50, 0x1, -R2 ;  /* 0x000000013232c824 */ /* 0x000fc400078e0a02 */
[----:B------:R-:W-:Y:S01]  /*2e90*/  @!P3 IMAD.IADD R46, R46, 0x1, -R2 ;  /* 0x000000012e2eb824 */ /* 0x000fe200078e0a02 */
[----:B------:R-:W-:Y:S01]  /*2ea0*/  ISETP.GE.AND P3, PT, R10, RZ, PT ;  /* 0x000000ff0a00720c */ /* 0x000fe20003f66270 */
[----:B------:R-:W-:Y:S01]  /*2eb0*/  IMAD.MOV R4, RZ, RZ, -R4 ;  /* 0x000000ffff047224 */ /* 0x000fe200078e0a04 */
[----:B------:R-:W-:Y:S01]  /*2ec0*/  LOP3.LUT R10, R5, 0x130, RZ, 0xfc, !PT ;  /* 0x00000130050a7812 */ /* 0x000fe200078efcff */
[----:B------:R-:W-:-:S04]  /*2ed0*/  IMAD.HI.U32 R3, R0, R61, RZ ;  /* 0x0000003d00037227 */ /* 0x000fc800078e00ff */
[----:B------:R-:W-:Y:S01]  /*2ee0*/  @!P6 IMAD.IADD R49, R49, 0x1, -R2 ;  /* 0x000000013131e824 */ /* 0x000fe200078e0a02 */
[C---:B------:R-:W-:Y:S01]  /*2ef0*/  ISETP.GT.U32.AND P6, PT, R2.reuse, R50, PT ;  /* 0x000000320200720c */ /* 0x040fe20003fc4070 */
[C---:B------:R-:W-:Y:S01]  /*2f00*/  IMAD R58, R2.reuse, R4, R7 ;  /* 0x00000004023a7224 */ /* 0x040fe200078e0207 */
[----:B------:R-:W-:Y:S01]  /*2f10*/  IABS R7, R10 ;  /* 0x0000000a00077213 */ /* 0x000fe20000000000 */
[----:B------:R-:W-:Y:S02]  /*2f20*/  IMAD.MOV R3, RZ, RZ, -R3 ;  /* 0x000000ffff037224 */ /* 0x000fe400078e0a03 */
[----:B------:R-:W-:Y:S01]  /*2f30*/  @!P2 IMAD.MOV R55, RZ, RZ, -R55 ;  /* 0x000000ffff37a224 */ /* 0x000fe200078e0a37 */
[C---:B------:R-:W-:Y:S01]  /*2f40*/  ISETP.GT.U32.AND P2, PT, R2.reuse, R58, PT ;  /* 0x0000003a0200720c */ /* 0x040fe20003f44070 */
[C---:B------:R-:W-:Y:S01]  /*2f50*/  IMAD R61, R2.reuse, R3, R61 ;  /* 0x00000003023d7224 */ /* 0x040fe200078e023d */
[----:B------:R-:W-:Y:S01]  /*2f60*/  LOP3.LUT R11, R5, 0x138, RZ, 0xfc, !PT ;  /* 0x00000138050b7812 */ /* 0x000fe200078efcff */
[----:B------:R-:W-:Y:S01]  /*2f70*/  @!P5 IMAD.MOV R46, RZ, RZ, -R46 ;  /* 0x000000ffff2ed224 */ /* 0x000fe200078e0a2e */
[----:B------:R-:W-:Y:S01]  /*2f80*/  ISETP.GT.U32.AND P5, PT, R2, R49, PT ;  /* 0x000000310200720c */ /* 0x000fe20003fa4070 */
[----:B------:R-:W-:Y:S01]  /*2f90*/  IMAD.HI.U32 R3, R0, R7, RZ ;  /* 0x0000000700037227 */ /* 0x000fe200078e00ff */
[----:B------:R-:W-:-:S02]  /*2fa0*/  ISETP.GE.AND P4, PT, R12, RZ, PT ;  /* 0x000000ff0c00720c */ /* 0x000fc40003f86270 */
[----:B------:R-:W-:Y:S01]  /*2fb0*/  IABS R9, R11 ;  /* 0x0000000b00097213 */ /* 0x000fe20000000000 */
[----:B------:R-:W-:Y:S02]  /*2fc0*/  IMAD.MOV R3, RZ, RZ, -R3 ;  /* 0x000000ffff037224 */ /* 0x000fe400078e0a03 */
[----:B------:R-:W-:Y:S01]  /*2fd0*/  @!P6 IMAD.IADD R50, R50, 0x1, -R2 ;  /* 0x000000013232e824 */ /* 0x000fe200078e0a02 */
[----:B------:R-:W-:Y:S01]  /*2fe0*/  ISETP.GE.AND P6, PT, R8, RZ, PT ;  /* 0x000000ff0800720c */ /* 0x000fe20003fc6270 */
[----:B------:R-:W-:Y:S01]  /*2ff0*/  IMAD R6, R2, R3, R7 ;  /* 0x0000000302067224 */ /* 0x000fe200078e0207 */
[----:B------:R-:W-:Y:S01]  /*3000*/  LOP3.LUT R16, R5, 0x148, RZ, 0xfc, !PT ;  /* 0x0000014805107812 */ /* 0x000fe200078efcff */
[----:B------:R-:W-:-:S03]  /*3010*/  IMAD.HI.U32 R3, R0, R9, RZ ;  /* 0x0000000900037227 */ /* 0x000fc600078e00ff */
[----:B------:R-:W-:Y:S01]  /*3020*/  IABS R8, R16 ;  /* 0x0000001000087213 */ /* 0x000fe20000000000 */
[--C-:B------:R-:W-:Y:S02]  /*3030*/  @!P2 IMAD.IADD R58, R58, 0x1, -R2.reuse ;  /* 0x000000013a3aa824 */ /* 0x100fe400078e0a02 */
[----:B------:R-:W-:Y:S02]  /*3040*/  IMAD.MOV R3, RZ, RZ, -R3 ;  /* 0x000000ffff037224 */ /* 0x000fe400078e0a03 */
[----:B------:R-:W-:Y:S01]  /*3050*/  @!P5 IMAD.IADD R49, R49, 0x1, -R2 ;  /* 0x000000013131d824 */ /* 0x000fe200078e0a02 */
[C---:B------:R-:W-:Y:S01]  /*3060*/  ISETP.GT.U32.AND P5, PT, R2.reuse, R6, PT ;  /* 0x000000060200720c */ /* 0x040fe20003fa4070 */
[----:B------:R-:W-:Y:S01]  /*3070*/  @!P3 IMAD.MOV R44, RZ, RZ, -R44 ;  /* 0x000000ffff2cb224 */ /* 0x000fe200078e0a2c */
[C---:B------:R-:W-:Y:S01]  /*3080*/  ISETP.GT.U32.AND P3, PT, R2.reuse, R61, PT ;  /* 0x0000003d0200720c */ /* 0x040fe20003f64070 */
[----:B------:R-:W-:Y:S01]  /*3090*/  @!P4 IMAD.MOV R50, RZ, RZ, -R50 ;  /* 0x000000ffff32c224 */ /* 0x000fe200078e0a32 */
[C---:B------:R-:W-:Y:S01]  /*30a0*/  ISETP.GT.U32.AND P4, PT, R2.reuse, R58, PT ;  /* 0x0000003a0200720c */ /* 0x040fe20003f84070 */
[----:B------:R-:W-:-:S02]  /*30b0*/  IMAD R7, R2, R3, R9 ;  /* 0x0000000302077224 */ /* 0x000fc400078e0209 */
[----:B------:R-:W-:Y:S02]  /*30c0*/  IMAD.MOV.U32 R9, RZ, RZ, R8 ;  /* 0x000000ffff097224 */ /* 0x000fe400078e0008 */
[----:B------:R-:W-:Y:S01]  /*30d0*/  @!P6 IMAD.MOV R49, RZ, RZ, -R49 ;  /* 0x000000ffff31e224 */ /* 0x000fe200078e0a31 */
[----:B------:R-:W-:Y:S01]  /*30e0*/  ISETP.GE.AND P6, PT, R14, RZ, PT ;  /* 0x000000ff0e00720c */ /* 0x000fe20003fc6270 */
[----:B------:R-:W-:-:S04]  /*30f0*/  IMAD.HI.U32 R3, R0, R9, RZ ;  /* 0x0000000900037227 */ /* 0x000fc800078e00ff */
[----:B------:R-:W-:Y:S02]  /*3100*/  IMAD.MOV R3, RZ, RZ, -R3 ;  /* 0x000000ffff037224 */ /* 0x000fe400078e0a03 */
[--C-:B------:R-:W-:Y:S02]  /*3110*/  @!P5 IMAD.IADD R6, R6, 0x1, -R2.reuse ;  /* 0x000000010606d824 */ /* 0x100fe400078e0a02 */
[--C-:B------:R-:W-:Y:S02]  /*3120*/  @!P3 IMAD.IADD R61, R61, 0x1, -R2.reuse ;  /* 0x000000013d3db824 */ /* 0x100fe400078e0a02 */
[----:B------:R-:W-:Y:S02]  /*3130*/  @!P4 IMAD.IADD R58, R58, 0x1, -R2 ;  /* 0x000000013a3ac824 */ /* 0x000fe400078e0a02 */
[C---:B------:R-:W-:Y:S01]  /*3140*/  IMAD R9, R2.reuse, R3, R9 ;  /* 0x0000000302097224 */ /* 0x040fe200078e0209 */
[C---:B------:R-:W-:Y:S01]  /*3150*/  ISETP.GT.U32.AND P5, PT, R2.reuse, R6, PT ;  /* 0x000000060200720c */ /* 0x040fe20003fa4070 */
[----:B------:R-:W-:Y:S01]  /*3160*/  @!P6 IMAD.MOV R58, RZ, RZ, -R58 ;  /* 0x000000ffff3ae224 */ /* 0x000fe200078e0a3a */
[----:B------:R-:W-:-:S02]  /*3170*/  ISETP.GT.U32.AND P3, PT, R2, R61, PT ;  /* 0x0000003d0200720c */ /* 0x000fc40003f64070 */
[----:B------:R-:W-:Y:S02]  /*3180*/  ISETP.GT.U32.AND P6, PT, R2, R9, PT ;  /* 0x000000090200720c */ /* 0x000fe40003fc4070 */
[----:B------:R-:W-:-:S04]  /*3190*/  LOP3.LUT R12, R5, 0x140, RZ, 0xfc, !PT ;  /* 0x00000140050c7812 */ /* 0x000fc800078efcff */
[----:B------:R-:W-:Y:S02]  /*31a0*/  IABS R33, R12 ;  /* 0x0000000c00217213 */ /* 0x000fe40000000000 */
[C---:B------:R-:W-:Y:S01]  /*31b0*/  LOP3.LUT R8, R5.reuse, 0x150, RZ, 0xfc, !PT ;  /* 0x0000015005087812 */ /* 0x040fe200078efcff */
[--C-:B------:R-:W-:Y:S01]  /*31c0*/  @!P5 IMAD.IADD R6, R6, 0x1, -R2.reuse ;  /* 0x000000010606d824 */ /* 0x100fe200078e0a02 */
[----:B------:R-:W-:Y:S01]  /*31d0*/  LOP3.LUT R14, R5, 0x158, RZ, 0xfc, !PT ;  /* 0x00000158050e7812 */ /* 0x000fe200078efcff */
[----:B------:R-:W-:Y:S01]  /*31e0*/  IMAD.HI.U32 R4, R0, R33, RZ ;  /* 0x0000002100047227 */ /* 0x000fe200078e00ff */
[----:B------:R-:W-:Y:S02]  /*31f0*/  ISETP.GE.AND P5, PT, R11, RZ, PT ;  /* 0x000000ff0b00720c */ /* 0x000fe40003fa6270 */
[----:B------:R-:W-:Y:S01]  /*3200*/  ISETP.GE.AND P2, PT, R13, RZ, PT ;  /* 0x000000ff0d00720c */ /* 0x000fe20003f46270 */
[--C-:B------:R-:W-:Y:S01]  /*3210*/  @!P3 IMAD.IADD R61, R61, 0x1, -R2.reuse ;  /* 0x000000013d3db824 */ /* 0x100fe200078e0a02 */
[----:B------:R-:W-:Y:S01]  /*3220*/  IABS R11, R8 ;  /* 0x00000008000b7213 */ /* 0x000fe20000000000 */
[----:B------:R-:W-:Y:S01]  /*3230*/  @!P6 IMAD.IADD R9, R9, 0x1, -R2 ;  /* 0x000000010909e824 */ /* 0x000fe200078e0a02 */
[----:B------:R-:W-:Y:S01]  /*3240*/  ISETP.GT.U32.AND P3, PT, R2, R7, PT ;  /* 0x000000070200720c */ /* 0x000fe20003f64070 */
[----:B------:R-:W-:Y:S01]  /*3250*/  IMAD.MOV R4, RZ, RZ, -R4 ;  /* 0x000000ffff047224 */ /* 0x000fe200078e0a04 */
[----:B------:R-:W-:Y:S01]  /*3260*/  IABS R13, R14 ;  /* 0x0000000e000d7213 */ /* 0x000fe20000000000 */
[----:B------:R-:W-:Y:S01]  /*3270*/  IMAD.HI.U32 R3, R0, R11, RZ ;  /* 0x0000000b00037227 */ /* 0x000fe200078e00ff */
[----:B------:R-:W-:-:S03]  /*3280*/  ISETP.GT.U32.AND P6, PT, R2, R9, PT ;  /* 0x000000090200720c */ /* 0x000fc60003fc4070 */
[----:B------:R-:W-:Y:S02]  /*3290*/  IMAD R33, R2, R4, R33 ;  /* 0x0000000402217224 */ /* 0x000fe400078e0221 */
[----:B------:R-:W-:Y:S01]  /*32a0*/  IMAD.HI.U32 R4, R0, R13, RZ ;  /* 0x0000000d00047227 */ /* 0x000fe200078e00ff */
[----:B------:R-:W-:-:S03]  /*32b0*/  ISETP.GE.AND P4, PT, R10, RZ, PT ;  /* 0x000000ff0a00720c */ /* 0x000fc60003f86270 */
[----:B------:R-:W-:Y:S02]  /*32c0*/  IMAD.MOV R10, RZ, RZ, -R3 ;  /* 0x000000ffff0a7224 */ /* 0x000fe400078e0a03 */
[----:B------:R-:W-:Y:S02]  /*32d0*/  IMAD.MOV R4, RZ, RZ, -R4 ;  /* 0x000000ffff047224 */ /* 0x000fe400078e0a04 */
[C---:B------:R-:W-:Y:S01]  /*32e0*/  IMAD R10, R2.reuse, R10, R11 ;  /* 0x0000000a020a7224 */ /* 0x040fe200078e020b */
[----:B------:R-:W-:Y:S01]  /*32f0*/  LOP3.LUT R18, R5, 0x160, RZ, 0xfc, !PT ;  /* 0x0000016005127812 */ /* 0x000fe200078efcff */
[----:B------:R-:W-:Y:S01]  /*3300*/  @!P2 IMAD.MOV R61, RZ, RZ, -R61 ;  /* 0x000000ffff3da224 */ /* 0x000fe200078e0a3d */
[C---:B------:R-:W-:Y:S01]  /*3310*/  ISETP.GT.U32.AND P2, PT, R2.reuse, R33, PT ;  /* 0x000000210200720c */ /* 0x040fe20003f44070 */
[--C-:B------:R-:W-:Y:S02]  /*3320*/  @!P3 IMAD.IADD R7, R7, 0x1, -R2.reuse ;  /* 0x000000010707b824 */ /* 0x100fe400078e0a02 */
[C---:B------:R-:W-:Y:S01]  /*3330*/  IMAD R11, R2.reuse, R4, R13 ;  /* 0x00000004020b7224 */ /* 0x040fe200078e020d */
[----:B------:R-:W-:Y:S01]  /*3340*/  IABS R15, R18 ;  /* 0x00000012000f7213 */ /* 0x000fe20000000000 */
[----:B------:R-:W-:Y:S01]  /*3350*/  @!P6 IMAD.IADD R9, R9, 0x1, -R2 ;  /* 0x000000010909e824 */ /* 0x000fe200078e0a02 */
[----:B------:R-:W-:-:S02]  /*3360*/  ISETP.GT.U32.AND P3, PT, R2, R7, PT ;  /* 0x000000070200720c */ /* 0x000fc40003f64070 */
[----:B------:R-:W-:Y:S01]  /*3370*/  ISETP.GT.U32.AND P6, PT, R2, R11, PT ;  /* 0x0000000b0200720c */ /* 0x000fe20003fc4070 */
[----:B------:R-:W-:Y:S01]  /*3380*/  IMAD.HI.U32 R3, R0, R15, RZ ;  /* 0x0000000f00037227 */ /* 0x000fe200078e00ff */
[----:B------:R-:W-:-:S03]  /*3390*/  LOP3.LUT R20, R5, 0x168, RZ, 0xfc, !PT ;  /* 0x0000016805147812 */ /* 0x000fc600078efcff */
[----:B------:R-:W-:Y:S02]  /*33a0*/  @!P2 IMAD.IADD R33, R33, 0x1, -R2 ;  /* 0x000000012121a824 */ /* 0x000fe400078e0a02 */
[----:B------:R-:W-:Y:S02]  /*33b0*/  IMAD.MOV R3, RZ, RZ, -R3 ;  /* 0x000000ffff037224 */ /* 0x000fe400078e0a03 */
[----:B------:R-:W-:Y:S01]  /*33c0*/  @!P4 IMAD.MOV R6, RZ, RZ, -R6 ;  /* 0x000000ffff06c224 */ /* 0x000fe200078e0a06 */
[----:B------:R-:W-:Y:S01]  /*33d0*/  ISETP.GE.AND P4, PT, R12, RZ, PT ;  /* 0x000000ff0c00720c */ /* 0x000fe20003f86270 */
[--C-:B------:R-:W-:Y:S01]  /*33e0*/  @!P3 IMAD.IADD R7, R7, 0x1, -R2.reuse ;  /* 0x000000010707b824 */ /* 0x100fe200078e0a02 */
[----:B------:R-:W-:Y:S01]  /*33f0*/  LOP3.LUT R25, R5, 0x180, RZ, 0xfc, !PT ;  /* 0x0000018005197812 */ /* 0x000fe200078efcff */
[C---:B------:R-:W-:Y:S01]  /*3400*/  IMAD R12, R2.reuse, R3, R15 ;  /* 0x00000003020c7224 */ /* 0x040fe200078e020f */
[----:B------:R-:W-:Y:S01]  /*3410*/  ISETP.GT.U32.AND P2, PT, R2, R33, PT ;  /* 0x000000210200720c */ /* 0x000fe20003f44070 */
[----:B------:R-:W-:Y:S01]  /*3420*/  @!P6 IMAD.IADD R11, R11, 0x1, -R2 ;  /* 0x000000010b0be824 */ /* 0x000fe200078e0a02 */
[----:B------:R-:W-:-:S02]  /*3430*/  ISETP.GE.AND P3, PT, R16, RZ, PT ;  /* 0x000000ff1000720c */ /* 0x000fc40003f66270 */
[----:B------:R-:W-:Y:S02]  /*3440*/  IABS R15, R20 ;  /* 0x00000014000f7213 */ /* 0x000fe40000000000 */
[----:B------:R-:W-:Y:S02]  /*3450*/  IABS R21, R25 ;  /* 0x0000001900157213 */ /* 0x000fe40000000000 */
[----:B------:R-:W-:Y:S01]  /*3460*/  ISETP.GT.U32.AND P6, PT, R2, R11, PT ;  /* 0x0000000b0200720c */ /* 0x000fe20003fc4070 */
[----:B------:R-:W-:-:S04]  /*3470*/  IMAD.HI.U32 R3, R0, R15, RZ ;  /* 0x0000000f00037227 */ /* 0x000fc800078e00ff */
[----:B------:R-:W-:-:S04]  /*3480*/  IMAD.HI.U32 R13, R0, R21, RZ ;  /* 0x00000015000d7227 */ /* 0x000fc800078e00ff */
[----:B------:R-:W-:Y:S02]  /*3490*/  IMAD.MOV R3, RZ, RZ, -R3 ;  /* 0x000000ffff037224 */ /* 0x000fe400078e0a03 */
[----:B------:R-:W-:Y:S02]  /*34a0*/  IMAD.MOV R16, RZ, RZ, -R13 ;  /* 0x000000ffff107224 */ /* 0x000fe400078e0a0d */
[--C-:B------:R-:W-:Y:S02]  /*34b0*/  @!P2 IMAD.IADD R33, R33, 0x1, -R2.reuse ;  /* 0x000000012121a824 */ /* 0x100fe400078e0a02 */
[----:B------:R-:W-:Y:S01]  /*34c0*/  @!P3 IMAD.MOV R9, RZ, RZ, -R9 ;  /* 0x000000ffff09b224 */ /* 0x000fe200078e0a09 */
[C---:B------:R-:W-:Y:S01]  /*34d0*/  ISETP.GT.U32.AND P3, PT, R2.reuse, R12, PT ;  /* 0x0000000c0200720c */ /* 0x040fe20003f64070 */
[C---:B------:R-:W-:Y:S01]  /*34e0*/  IMAD R13, R2.reuse, R3, R15 ;  /* 0x00000003020d7224 */ /* 0x040fe200078e020f */
[----:B------:R-:W-:Y:S01]  /*34f0*/  LOP3.LUT R22, R5, 0x170, RZ, 0xfc, !PT ;  /* 0x0000017005167812 */ /* 0x000fe200078efcff */
[----:B------:R-:W-:Y:S01]  /*3500*/  @!P4 IMAD.MOV R33, RZ, RZ, -R33 ;  /* 0x000000ffff21c224 */ /* 0x000fe200078e0a21 */
[C---:B------:R-:W-:Y:S01]  /*3510*/  ISETP.GT.U32.AND P4, PT, R2.reuse, R10, PT ;  /* 0x0000000a0200720c */ /* 0x040fe20003f84070 */
[----:B------:R-:W-:Y:S01]  /*3520*/  @!P6 IMAD.IADD R11, R11, 0x1, -R2 ;  /* 0x000000010b0be824 */ /* 0x000fe200078e0a02 */
[----:B------:R-:W-:-:S02]  /*3530*/  ISETP.GT.U32.AND P6, PT, R2, R13, PT ;  /* 0x0000000d0200720c */ /* 0x000fc40003fc4070 */
[----:B------:R-:W-:Y:S02]  /*3540*/  LOP3.LUT R24, R5, 0x178, RZ, 0xfc, !PT ;  /* 0x0000017805187812 */ /* 0x000fe400078efcff */
[----:B------:R-:W-:Y:S02]  /*3550*/  IABS R17, R22 ;  /* 0x0000001600117213 */ /* 0x000fe40000000000 */
[----:B------:R-:W-:Y:S01]  /*3560*/  IABS R19, R24 ;  /* 0x0000001800137213 */ /* 0x000fe20000000000 */
[----:B------:R-:W-:Y:S02]  /*3570*/  @!P5 IMAD.MOV R7, RZ, RZ, -R7 ;  /* 0x000000ffff07d224 */ /* 0x000fe400078e0a07 */
[----:B------:R-:W-:Y:S01]  /*3580*/  IMAD.HI.U32 R4, R0, R17, RZ ;  /* 0x0000001100047227 */ /* 0x000fe200078e00ff */
[----:B------:R-:W-:Y:S02]  /*3590*/  ISETP.GE.AND P2, PT, R8, RZ, PT ;  /* 0x000000ff0800720c */ /* 0x000fe40003f46270 */
[----:B------:R-:W-:Y:S01]  /*35a0*/  ISETP.GE.AND P5, PT, R14, RZ, PT ;  /* 0x000000ff0e00720c */ /* 0x000fe20003fa6270 */
[----:B------:R-:W-:-:S02]  /*35b0*/  @!P3 IMAD.IADD R12, R12, 0x1, -R2 ;  /* 0x000000010c0cb824 */ /* 0x000fc400078e0a02 */
[----:B------:R-:W-:-:S04]  /*35c0*/  IMAD.HI.U32 R8, R0, R19, RZ ;  /* 0x0000001300087227 */ /* 0x000fc800078e00ff */
[----:B------:R-:W-:Y:S02]  /*35d0*/  IMAD.MOV R4, RZ, RZ, -R4 ;  /* 0x000000ffff047224 */ /* 0x000fe400078e0a04 */
[--C-:B------:R-:W-:Y:S02]  /*35e0*/  @!P4 IMAD.IADD R10, R10, 0x1, -R2.reuse ;  /* 0x000000010a0ac824 */ /* 0x100fe400078e0a02 */
[----:B------:R-:W-:Y:S01]  /*35f0*/  @!P6 IMAD.IADD R13, R13, 0x1, -R2 ;  /* 0x000000010d0de824 */ /* 0x000fe200078e0a02 */
[C---:B------:R-:W-:Y:S01]  /*3600*/  ISETP.GT.U32.AND P6, PT, R2.reuse, R12, PT ;  /* 0x0000000c0200720c */ /* 0x040fe20003fc4070 */
[----:B------:R-:W-:Y:S01]  /*3610*/  IMAD.MOV R8, RZ, RZ, -R8 ;  /* 0x000000ffff087224 */ /* 0x000fe200078e0a08 */
[----:B------:R-:W-:Y:S01]  /*3620*/  LOP3.LUT R27, R5, 0x190, RZ, 0xfc, !PT ;  /* 0x00000190051b7812 */ /* 0x000fe200078efcff */
[C---:B------:R-:W-:Y:S01]  /*3630*/  IMAD R14, R2.reuse, R4, R17 ;  /* 0x00000004020e7224 */ /* 0x040fe200078e0211 */
[C---:B------:R-:W-:Y:S01]  /*3640*/  ISETP.GT.U32.AND P4, PT, R2.reuse, R10, PT ;  /* 0x0000000a0200720c */ /* 0x040fe20003f84070 */
[----:B------:R-:W-:Y:S01]  /*3650*/  IMAD R15, R2, R8, R19 ;  /* 0x00000008020f7224 */ /* 0x000fe200078e0213 */
[----:B------:R-:W-:-:S02]  /*3660*/  IABS R19, R27 ;  /* 0x0000001b00137213 */ /* 0x000fc40000000000 */
[C---:B------:R-:W-:Y:S01]  /*3670*/  ISETP.GT.U32.AND P3, PT, R2.reuse, R14, PT ;  /* 0x0000000e0200720c */ /* 0x040fe20003f64070 */
[C---:B------:R-:W-:Y:S02]  /*3680*/  IMAD R16, R2.reuse, R16, R21 ;  /* 0x0000001002107224 */ /* 0x040fe400078e0215 */
[----:B------:R-:W-:Y:S01]  /*3690*/  @!P5 IMAD.MOV R11, RZ, RZ, -R11 ;  /* 0x000000ffff0bd224 */ /* 0x000fe200078e0a0b */
[----:B------:R-:W-:Y:S01]  /*36a0*/  ISETP.GT.U32.AND P5, PT, R2, R15, PT ;  /* 0x0000000f0200720c */ /* 0x000fe20003fa4070 */
[----:B------:R-:W-:Y:S01]  /*36b0*/  IMAD.HI.U32 R4, R0, R19, RZ ;  /* 0x0000001300047227 */ /* 0x000fe200078e00ff */
[----:B------:R-:W-:-:S03]  /*36c0*/  LOP3.LUT R26, R5, 0x188, RZ, 0xfc, !PT ;  /* 0x00000188051a7812 */ /* 0x000fc600078efcff */
[----:B------:R-:W-:Y:S01]  /*36d0*/  @!P6 IMAD.IADD R12, R12, 0x1, -R2 ;  /* 0x000000010c0ce824 */ /* 0x000fe200078e0a02 */
[----:B------:R-:W-:Y:S01]  /*36e0*/  ISETP.GT.U32.AND P6, PT, R2, R16, PT ;  /* 0x000000100200720c */ /* 0x000fe20003fc4070 */
[----:B------:R-:W-:Y:S01]  /*36f0*/  IMAD.MOV R4, RZ, RZ, -R4 ;  /* 0x000000ffff047224 */ /* 0x000fe200078e0a04 */
[----:B------:R-:W-:Y:S01]  /*3700*/  IABS R17, R26 ;  /* 0x0000001a00117213 */ /* 0x000fe20000000000 */
[--C-:B------:R-:W-:Y:S01]  /*3710*/  @!P4 IMAD.IADD R10, R10, 0x1, -R2.reuse ;  /* 0x000000010a0ac824 */ /* 0x100fe200078e0a02 */
[----:B------:R-:W-:Y:S01]  /*3720*/  ISETP.GE.AND P4, PT, R18, RZ, PT ;  /* 0x000000ff1200720c */ /* 0x000fe20003f86270 */
[----:B------:R-:W-:Y:S01]  /*3730*/  @!P3 IMAD.IADD R14, R14, 0x1, -R2 ;  /* 0x000000010e0eb824 */ /* 0x000fe200078e0a02 */
[C---:B------:R-:W-:Y:S01]  /*3740*/  LOP3.LUT R28, R5.reuse, 0x198, RZ, 0xfc, !PT ;  /* 0x00000198051c7812 */ /* 0x040fe200078efcff */
[C---:B------:R-:W-:Y:S01]  /*3750*/  IMAD R18, R2.reuse, R4, R19 ;  /* 0x0000000402127224 */ /* 0x040fe200078e0213 */
[----:B------:R-:W-:Y:S01]  /*3760*/  ISETP.GT.U32.AND P3, PT, R2, R13, PT ;  /* 0x0000000d0200720c */ /* 0x000fe20003f64070 */
[----:B------:R-:W-:Y:S01]  /*3770*/  IMAD.HI.U32 R3, R0, R17, RZ ;  /* 0x0000001100037227 */ /* 0x000fe200078e00ff */
[----:B------:R-:W-:-:S02]  /*3780*/  LOP3.LUT R29, R5, 0x1a0, RZ, 0xfc, !PT ;  /* 0x000001a0051d7812 */ /* 0x000fc400078efcff */
[----:B------:R-:W-:Y:S01]  /*3790*/  IABS R21, R28 ;  /* 0x0000001c00157213 */ /* 0x000fe20000000000 */
[----:B------:R-:W-:Y:S01]  /*37a0*/  @!P2 IMAD.MOV R10, RZ, RZ, -R10 ;  /* 0x000000ffff0aa224 */ /* 0x000fe200078e0a0a */
[C---:B------:R-:W-:Y:S01]  /*37b0*/  ISETP.GT.U32.AND P2, PT, R2.reuse, R14, PT ;  /* 0x0000000e0200720c */ /* 0x040fe20003f44070 */
[--C-:B------:R-:W-:Y:S01]  /*37c0*/  @!P5 IMAD.IADD R15, R15, 0x1, -R2.reuse ;  /* 0x000000010f0fd824 */ /* 0x100fe200078e0a02 */
[----:B------:R-:W-:Y:S01]  /*37d0*/  ISETP.GT.U32.AND P5, PT, R2, R18, PT ;  /* 0x000000120200720c */ /* 0x000fe20003fa4070 */
[----:B------:R-:W-:Y:S01]  /*37e0*/  IMAD.MOV R3, RZ, RZ, -R3 ;  /* 0x000000ffff037224 */ /* 0x000fe200078e0a03 */
[----:B------:R-:W-:Y:S01]  /*37f0*/  IABS R23, R29 ;  /* 0x0000001d00177213 */ /* 0x000fe20000000000 */
[----:B------:R-:W-:Y:S01]  /*3800*/  @!P6 IMAD.IADD R16, R16, 0x1, -R2 ;  /* 0x000000011010e824 */ /* 0x000fe200078e0a02 */
[----:B------:R-:W-:Y:S01]  /*3810*/  ISETP.GE.AND P6, PT, R22, RZ, PT ;  /* 0x000000ff1600720c */ /* 0x000fe20003fc6270 */
[----:B------:R-:W-:Y:S02]  /*3820*/  IMAD R17, R2, R3, R17 ;  /* 0x0000000302117224 */ /* 0x000fe400078e0211 */
[----:B------:R-:W-:-:S04]  /*3830*/  IMAD.HI.U32 R3, R0, R21, RZ ;  /* 0x0000001500037227 */ /* 0x000fc800078e00ff */
[----:B------:R-:W-:Y:S01]  /*3840*/  @!P4 IMAD.MOV R12, RZ, RZ, -R12 ;  /* 0x000000ffff0cc224 */ /* 0x000fe200078e0a0c */
[----:B------:R-:W-:Y:S01]  /*3850*/  ISETP.GT.U32.AND P4, PT, R2, R16, PT ;  /* 0x000000100200720c */ /* 0x000fe20003f84070 */
[----:B------:R-:W-:-:S04]  /*3860*/  IMAD.HI.U32 R4, R0, R23, RZ ;  /* 0x0000001700047227 */ /* 0x000fc800078e00ff */
[--C-:B------:R-:W-:Y:S01]  /*3870*/  @!P3 IMAD.IADD R13, R13, 0x1, -R2.reuse ;  /* 0x000000010d0db824 */ /* 0x100fe200078e0a02 */
[----:B------:R-:W-:Y:S01]  /*3880*/  ISETP.GT.U32.AND P3, PT, R2, R17, PT ;  /* 0x000000110200720c */ /* 0x000fe20003f64070 */
[----:B------:R-:W-:Y:S02]  /*3890*/  IMAD.MOV R3, RZ, RZ, -R3 ;  /* 0x000000ffff037224 */ /* 0x000fe400078e0a03 */
[----:B------:R-:W-:Y:S01]  /*38a0*/  @!P2 IMAD.IADD R14, R14, 0x1, -R2 ;  /* 0x000000010e0ea824 */ /* 0x000fe200078e0a02 */
[----:B------:R-:W-:Y:S01]  /*38b0*/  ISETP.GE.AND P2, PT, R20, RZ, PT ;  /* 0x000000ff1400720c */ /* 0x000fe20003f46270 */
[----:B------:R-:W-:Y:S02]  /*38c0*/  IMAD.MOV R4, RZ, RZ, -R4 ;  /* 0x000000ffff047224 */ /* 0x000fe400078e0a04 */
[----:B------:R-:W-:Y:S02]  /*38d0*/  IMAD R19, R2, R3, R21 ;  /* 0x0000000302137224 */ /* 0x000fe400078e0215 */
[----:B------:R-:W-:-:S02]  /*38e0*/  @!P5 IMAD.IADD R18, R18, 0x1, -R2 ;  /* 0x000000011212d824 */ /* 0x000fc400078e0a02 */
[C---:B------:R-:W-:Y:S02]  /*38f0*/  IMAD R20, R2.reuse, R4, R23 ;  /* 0x0000000402147224 */ /* 0x040fe400078e0217 */
[----:B------:R-:W-:Y:S01]  /*3900*/  @!P6 IMAD.MOV R14, RZ, RZ, -R14 ;  /* 0x000000ffff0ee224 */ /* 0x000fe200078e0a0e */
[C---:B------:R-:W-:Y:S02]  /*3910*/  ISETP.GT.U32.AND P5, PT, R2.reuse, R18, PT ;  /* 0x000000120200720c */ /* 0x040fe40003fa4070 */
[----:B------:R-:W-:Y:S01]  /*3920*/  ISETP.GT.U32.AND P6, PT, R2, R19, PT ;  /* 0x000000130200720c */ /* 0x000fe20003fc4070 */
[--C-:B------:R-:W-:Y:S01]  /*3930*/  @!P4 IMAD.IADD R16, R16, 0x1, -R2.reuse ;  /* 0x000000011010c824 */ /* 0x100fe200078e0a02 */
[C---:B------:R-:W-:Y:S01]  /*3940*/  ISETP.GT.U32.AND P4, PT, R2.reuse, R20, PT ;  /* 0x000000140200720c */ /* 0x040fe20003f84070 */
[----:B------:R-:W-:Y:S01]  /*3950*/  @!P3 IMAD.IADD R17, R17, 0x1, -R2 ;  /* 0x000000011111b824 */ /* 0x000fe200078e0a02 */
[----:B------:R-:W-:Y:S01]  /*3960*/  LOP3.LUT R22, R5, 0x1a8, RZ, 0xfc, !PT ;  /* 0x000001a805167812 */ /* 0x000fe200078efcff */
[----:B------:R-:W-:Y:S01]  /*3970*/  @!P2 IMAD.MOV R13, RZ, RZ, -R13 ;  /* 0x000000ffff0da224 */ /* 0x000fe200078e0a0d */
[----:B------:R-:W-:-:S02]  /*3980*/  ISETP.GT.U32.AND P3, PT, R2, R15, PT ;  /* 0x0000000f0200720c */ /* 0x000fc40003f64070 */
[----:B------:R-:W-:Y:S02]  /*3990*/  IABS R21, R22 ;  /* 0x0000001600157213 */ /* 0x000fe40000000000 */
[----:B------:R-:W-:Y:S02]  /*39a0*/  LOP3.LUT R4, R5, 0x1b0, RZ, 0xfc, !PT ;  /* 0x000001b005047812 */ /* 0x000fe400078efcff */
[----:B------:R-:W-:Y:S01]  /*39b0*/  ISETP.GT.U32.AND P2, PT, R2, R17, PT ;  /* 0x000000110200720c */ /* 0x000fe20003f44070 */
[--C-:B------:R-:W-:Y:S01]  /*39c0*/  @!P5 IMAD.IADD R18, R18, 0x1, -R2.reuse ;  /* 0x000000011212d824 */ /* 0x100fe200078e0a02 */
[----:B------:R-:W-:Y:S01]  /*39d0*/  IABS R23, R4 ;  /* 0x0000000400177213 */ /* 0x000fe20000000000 */
[----:B------:R-:W-:Y:S01]  /*39e0*/  @!P6 IMAD.IADD R19, R19, 0x1, -R2 ;  /* 0x000000011313e824 */ /* 0x000fe200078e0a02 */
[----:B------:R-:W-:Y:S01]  /*39f0*/  ISETP.GE.AND P5, PT, R26, RZ, PT ;  /* 0x000000ff1a00720c */ /* 0x000fe20003fa6270 */
[----:B------:R-:W-:-:S04]  /*3a00*/  IMAD.HI.U32 R3, R0, R21, RZ ;  /* 0x0000001500037227 */ /* 0x000fc800078e00ff */
[----:B------:R-:W-:Y:S01]  /*3a10*/  @!P4 IMAD.IADD R20, R20, 0x1, -R2 ;  /* 0x000000011414c824 */ /* 0x000fe200078e0a02 */
[----:B------:R-:W-:Y:S01]  /*3a20*/  ISETP.GT.U32.AND P4, PT, R2, R19, PT ;  /* 0x000000130200720c */ /* 0x000fe20003f84070 */
[----:B------:R-:W-:Y:S02]  /*3a30*/  IMAD.MOV R8, RZ, RZ, -R3 ;  /* 0x000000ffff087224 */ /* 0x000fe400078e0a03 */
[----:B------:R-:W-:-:S04]  /*3a40*/  IMAD.HI.U32 R3, R0, R23, RZ ;  /* 0x0000001700037227 */ /* 0x000fc800078e00ff */
[--C-:B------:R-:W-:Y:S01]  /*3a50*/  @!P3 IMAD.IADD R15, R15, 0x1, -R2.reuse ;  /* 0x000000010f0fb824 */ /* 0x100fe200078e0a02 */
[----:B------:R-:W-:Y:S01]  /*3a60*/  ISETP.GE.AND P3, PT, R24, RZ, PT ;  /* 0x000000ff1800720c */ /* 0x000fe20003f66270 */
[--C-:B------:R-:W-:Y:S02]  /*3a70*/  @!P2 IMAD.IADD R17, R17, 0x1, -R2.reuse ;  /* 0x000000011111a824 */ /* 0x100fe400078e0a02 */
[C---:B------:R-:W-:Y:S02]  /*3a80*/  IMAD R8, R2.reuse, R8, R21 ;  /* 0x0000000802087224 */ /* 0x040fe400078e0215 */
[----:B------:R-:W-:Y:S02]  /*3a90*/  IMAD.MOV R3, RZ, RZ, -R3 ;  /* 0x000000ffff037224 */ /* 0x000fe400078e0a03 */
[----:B------:R-:W-:Y:S01]  /*3aa0*/  @!P5 IMAD.MOV R17, RZ, RZ, -R17 ;  /* 0x000000ffff11d224 */ /* 0x000fe200078e0a11 */
[C---:B------:R-:W-:Y:S01]  /*3ab0*/  ISETP.GT.U32.AND P5, PT, R2.reuse, R8, PT ;  /* 0x000000080200720c */ /* 0x040fe20003fa4070 */
[----:B------:R-:W-:Y:S01]  /*3ac0*/  IMAD R21, R2, R3, R23 ;  /* 0x0000000302157224 */ /* 0x000fe200078e0217 */
[----:B------:R-:W-:Y:S01]  /*3ad0*/  ISETP.GE.AND P2, PT, R25, RZ, PT ;  /* 0x000000ff1900720c */ /* 0x000fe20003f46270 */
[----:B------:R-:W-:-:S03]  /*3ae0*/  @!P4 IMAD.IADD R19, R19, 0x1, -R2 ;  /* 0x000000011313c824 */ /* 0x000fc600078e0a02 */
[C---:B------:R-:W-:Y:S01]  /*3af0*/  ISETP.GT.U32.AND P4, PT, R2.reuse, R21, PT ;  /* 0x000000150200720c */ /* 0x040fe20003f84070 */
[----:B------:R-:W-:Y:S01]  /*3b00*/  @!P3 IMAD.MOV R15, RZ, RZ, -R15 ;  /* 0x000000ffff0fb224 */ /* 0x000fe200078e0a0f */
[----:B------:R-:W-:Y:S02]  /*3b10*/  ISETP.GT.U32.AND P3, PT, R2, R20, PT ;  /* 0x000000140200720c */ /* 0x000fe40003f64070 */
[----:B------:R-:W-:-:S03]  /*3b20*/  LOP3.LUT R24, R5, 0x1b8, RZ, 0xfc, !PT ;  /* 0x000001b805187812 */ /* 0x000fc600078efcff */
[----:B------:R-:W-:Y:S01]  /*3b30*/  @!P5 IMAD.IADD R8, R8, 0x1, -R2 ;  /* 0x000000010808d824 */ /* 0x000fe200078e0a02 */
[----:B------:R-:W-:Y:S01]  /*3b40*/  IABS R23, R24 ;  /* 0x0000001800177213 */ /* 0x000fe20000000000 */
[----:B------:R-:W-:Y:S01]  /*3b50*/  @!P2 IMAD.MOV R16, RZ, RZ, -R16 ;  /* 0x000000ffff10a224 */ /* 0x000fe200078e0a10 */
[----:B------:R-:W-:Y:S02]  /*3b60*/  ISETP.GE.AND P6, PT, R27, RZ, PT ;  /* 0x000000ff1b00720c */ /* 0x000fe40003fc6270 */
[----:B------:R-:W-:Y:S01]  /*3b70*/  ISETP.GE.AND P2, PT, R28, RZ, PT ;  /* 0x000000ff1c00720c */ /* 0x000fe20003f46270 */
[----:B------:R-:W-:Y:S01]  /*3b80*/  @!P4 IMAD.IADD R21, R21, 0x1, -R2 ;  /* 0x000000011515c824 */ /* 0x000fe200078e0a02 */
[----:B------:R-:W-:Y:S01]  /*3b90*/  ISETP.GT.U32.AND P4, PT, R2, R8, PT ;  /* 0x000000080200720c */ /* 0x000fe20003f84070 */
[----:B------:R-:W-:Y:S01]  /*3ba0*/  IMAD.HI.U32 R3, R0, R23, RZ ;  /* 0x0000001700037227 */ /* 0x000fe200078e00ff */
[----:B------:R-:W-:-:S03]  /*3bb0*/  LOP3.LUT R26, R5, 0x1c0, RZ, 0xfc, !PT ;  /* 0x000001c0051a7812 */ /* 0x000fc600078efcff */
[----:B------:R-:W-:Y:S01]  /*3bc0*/  @!P3 IMAD.IADD R20, R20, 0x1, -R2 ;  /* 0x000000011414b824 */ /* 0x000fe200078e0a02 */
[----:B------:R-:W-:Y:S01]  /*3bd0*/  ISETP.GE.AND P3, PT, R22, RZ, PT ;  /* 0x000000ff1600720c */ /* 0x000fe20003f66270 */
[----:B------:R-:W-:Y:S01]  /*3be0*/  IMAD.MOV R22, RZ, RZ, -R3 ;  /* 0x000000ffff167224 */ /* 0x000fe200078e0a03 */
[----:B------:R-:W-:Y:S01]  /*3bf0*/  IABS R25, R26 ;  /* 0x0000001a00197213 */ /* 0x000fe20000000000 */
[----:B------:R-:W-:Y:S01]  /*3c00*/  @!P6 IMAD.MOV R18, RZ, RZ, -R18 ;  /* 0x000000ffff12e224 */ /* 0x000fe200078e0a12 */
[----:B------:R-:W-:Y:S01]  /*3c10*/  LOP3.LUT R30, R5, 0x1c8, RZ, 0xfc, !PT ;  /* 0x000001c8051e7812 */ /* 0x000fe200078efcff */
[----:B------:R-:W-:Y:S01]  /*3c20*/  IMAD R22, R2, R22, R23 ;  /* 0x0000001602167224 */ /* 0x000fe200078e0217 */
[----:B------:R-:W-:Y:S01]  /*3c30*/  ISETP.GE.AND P6, PT, R29, RZ, PT ;  /* 0x000000ff1d00720c */ /* 0x000fe20003fc6270 */
[----:B------:R-:W-:Y:S01]  /*3c40*/  @!P2 IMAD.MOV R19, RZ, RZ, -R19 ;  /* 0x000000ffff13a224 */ /* 0x000fe200078e0a13 */
[----:B------:R-:W-:Y:S01]  /*3c50*/  IABS R27, R30 ;  /* 0x0000001e001b7213 */ /* 0x000fe20000000000 */
[----:B------:R-:W-:Y:S01]  /*3c60*/  IMAD.HI.U32 R3, R0, R25, RZ ;  /* 0x0000001900037227 */ /* 0x000fe200078e00ff */
[----:B------:R-:W-:-:S03]  /*3c70*/  ISETP.GT.U32.AND P2, PT, R2, R21, PT ;  /* 0x000000150200720c */ /* 0x000fc60003f44070 */
[----:B------:R-:W-:Y:S01]  /*3c80*/  @!P4 IMAD.IADD R8, R8, 0x1, -R2 ;  /* 0x000000010808c824 */ /* 0x000fe200078e0a02 */
[----:B------:R-:W-:Y:S01]  /*3c90*/  ISETP.GT.U32.AND P4, PT, R2, R22, PT ;  /* 0x000000160200720c */ /* 0x000fe20003f84070 */
[----:B------:R-:W-:Y:S01]  /*3ca0*/  IMAD.MOV R3, RZ, RZ, -R3 ;  /* 0x000000ffff037224 */ /* 0x000fe200078e0a03 */
[----:B------:R-:W-:Y:S01]  /*3cb0*/  ISETP.GE.AND P5, PT, R4, RZ, PT ;  /* 0x000000ff0400720c */ /* 0x000fe20003fa6270 */
[----:B------:R-:W-:Y:S01]  /*3cc0*/  IMAD.HI.U32 R4, R0, R27, RZ ;  /* 0x0000001b00047227 */ /* 0x000fe200078e00ff */
[----:B------:R-:W-:-:S03]  /*3cd0*/  LOP3.LUT R37, R5, 0x1d8, RZ, 0xfc, !PT ;  /* 0x000001d805257812 */ /* 0x000fc600078efcff */
[----:B------:R-:W-:Y:S01]  /*3ce0*/  IMAD R23, R2, R3, R25 ;  /* 0x0000000302177224 */ /* 0x000fe200078e0219 */
[----:B------:R-:W-:Y:S01]  /*3cf0*/  IABS R3, R37 ;  /* 0x0000002500037213 */ /* 0x000fe20000000000 */
[----:B------:R-:W-:Y:S01]  /*3d00*/  IMAD.MOV R4, RZ, RZ, -R4 ;  /* 0x000000ffff047224 */ /* 0x000fe200078e0a04 */
[----:B------:R-:W-:Y:S01]  /*3d10*/  LOP3.LUT R35, R5, 0x1d0, RZ, 0xfc, !PT ;  /* 0x000001d005237812 */ /* 0x000fe200078efcff */
[----:B------:R-:W-:Y:S01]  /*3d20*/  @!P6 IMAD.MOV R20, RZ, RZ, -R20 ;  /* 0x000000ffff14e224 */ /* 0x000fe200078e0a14 */
[----:B------:R-:W-:Y:S01]  /*3d30*/  ISETP.GE.AND P6, PT, R24, RZ, PT ;  /* 0x000000ff1800720c */ /* 0x000fe20003fc6270 */
[----:B------:R-:W-:Y:S01]  /*3d40*/  @!P3 IMAD.MOV R8, RZ, RZ, -R8 ;  /* 0x000000ffff08b224 */ /* 0x000fe200078e0a08 */
[C---:B------:R-:W-:Y:S01]  /*3d50*/  ISETP.GT.U32.AND P3, PT, R2.reuse, R23, PT ;  /* 0x000000170200720c */ /* 0x040fe20003f64070 */
[----:B------:R-:W-:Y:S01]  /*3d60*/  @!P2 IMAD.IADD R21, R21, 0x1, -R2 ;  /* 0x000000011515a824 */ /* 0x000fe200078e0a02 */
[----:B------:R-:W-:Y:S01]  /*3d70*/  IABS R25, R35 ;  /* 0x0000002300197213 */ /* 0x000fe20000000000 */
[----:B------:R-:W-:-:S02]  /*3d80*/  IMAD R24, R2, R4, R27 ;  /* 0x0000000402187224 */ /* 0x000fc400078e021b */
[----:B------:R-:W-:Y:S02]  /*3d90*/  @!P4 IMAD.IADD R22, R22, 0x1, -R2 ;  /* 0x000000011616c824 */ /* 0x000fe400078e0a02 */
[----:B------:R-:W-:Y:S01]  /*3da0*/  IMAD.MOV.U32 R27, RZ, RZ, R3 ;  /* 0x000000ffff1b7224 */ /* 0x000fe200078e0003 */
[----:B------:R-:W-:Y:S01]  /*3db0*/  LOP3.LUT R51, R5, 0x1e0, RZ, 0xfc, !PT ;  /* 0x000001e005337812 */ /* 0x000fe200078efcff */
[----:B------:R-:W-:Y:S01]  /*3dc0*/  @!P5 IMAD.MOV R21, RZ, RZ, -R21 ;  /* 0x000000ffff15d224 */ /* 0x000fe200078e0a15 */
[----:B------:R-:W-:Y:S01]  /*3dd0*/  ISETP.GT.U32.AND P4, PT, R2, R22, PT ;  /* 0x000000160200720c */ /* 0x000fe20003f84070 */
[----:B------:R-:W-:Y:S01]  /*3de0*/  IMAD.HI.U32 R4, R0, R27, RZ ;  /* 0x0000001b00047227 */ /* 0x000fe200078e00ff */
[----:B------:R-:W-:-:S03]  /*3df0*/  ISETP.GT.U32.AND P5, PT, R2, R24, PT ;  /* 0x000000180200720c */ /* 0x000fc60003fa4070 */
[----:B------:R-:W-:Y:S01]  /*3e00*/  IMAD.HI.U32 R3, R0, R25, RZ ;  /* 0x0000001900037227 */ /* 0x000fe200078e00ff */
[----:B------:R-:W-:-:S03]  /*3e10*/  IABS R28, R51 ;  /* 0x00000033001c7213 */ /* 0x000fc60000000000 */
[----:B------:R-:W-:Y:S02]  /*3e20*/  IMAD.MOV R4, RZ, RZ, -R4 ;  /* 0x000000ffff047224 */ /* 0x000fe400078e0a04 */
[----:B------:R-:W-:Y:S01]  /*3e30*/  IMAD.MOV R3, RZ, RZ, -R3 ;  /* 0x000000ffff037224 */ /* 0x000fe200078e0a03 */
[----:B------:R-:W-:Y:S01]  /*3e40*/  ISETP.GE.AND P2, PT, R26, RZ, PT ;  /* 0x000000ff1a00720c */ /* 0x000fe20003f46270 */
[----:B------:R-:W-:Y:S02]  /*3e50*/  @!P3 IMAD.IADD R23, R23, 0x1, -R2 ;  /* 0x000000011717b824 */ /* 0x000fe400078e0a02 */
[C---:B------:R-:W-:Y:S01]  /*3e60*/  IMAD R26, R2.reuse, R4, R27 ;  /* 0x00000004021a7224 */ /* 0x040fe200078e021b */
[----:B------:R-:W-:Y:S01]  /*3e70*/  LOP3.LUT R52, R5, 0x1e8, RZ, 0xfc, !PT ;  /* 0x000001e805347812 */ /* 0x000fe200078efcff */
[C---:B------:R-:W-:Y:S02]  /*3e80*/  IMAD R25, R2.reuse, R3, R25 ;  /* 0x0000000302197224 */ /* 0x040fe400078e0219 */
[----:B------:R-:W-:Y:S01]  /*3e90*/  IMAD.MOV.U32 R27, RZ, RZ, R28 ;  /* 0x000000ffff1b7224 */ /* 0x000fe200078e001c */
[----:B------:R-:W-:Y:S01]  /*3ea0*/  ISETP.GT.U32.AND P3, PT, R2, R23, PT ;  /* 0x000000170200720c */ /* 0x000fe20003f64070 */
[----:B------:R-:W-:Y:S01]  /*3eb0*/  @!P4 IMAD.IADD R22, R22, 0x1, -R2 ;  /* 0x000000011616c824 */ /* 0x000fe200078e0a02 */
[----:B------:R-:W-:Y:S01]  /*3ec0*/  IABS R29, R52 ;  /* 0x00000034001d7213 */ /* 0x000fe20000000000 */
[----:B------:R-:W-:Y:S01]  /*3ed0*/  IMAD.HI.U32 R3, R0, R27, RZ ;  /* 0x0000001b00037227 */ /* 0x000fe200078e00ff */
[----:B------:R-:W-:-:S03]  /*3ee0*/  ISETP.GT.U32.AND P4, PT, R2, R25, PT ;  /* 0x000000190200720c */ /* 0x000fc60003f84070 */
[----:B------:R-:W-:Y:S02]  /*3ef0*/  @!P5 IMAD.IADD R24, R24, 0x1, -R2 ;  /* 0x000000011818d824 */ /* 0x000fe400078e0a02 */
[----:B------:R-:W-:Y:S02]  /*3f00*/  IMAD.MOV R3, RZ, RZ, -R3 ;  /* 0x000000ffff037224 */ /* 0x000fe400078e0a03 */
[----:B------:R-:W-:Y:S01]  /*3f10*/  @!P6 IMAD.MOV R22, RZ, RZ, -R22 ;  /* 0x000000ffff16e224 */ /* 0x000fe200078e0a16 */
[----:B------:R-:W-:Y:S01]  /*3f20*/  ISETP.GT.U32.AND P5, PT, R2, R24, PT ;  /* 0x000000180200720c */ /* 0x000fe20003fa4070 */
[----:B------:R-:W-:Y:S01]  /*3f30*/  IMAD.HI.U32 R4, R0, R29, RZ ;  /* 0x0000001d00047227 */ /* 0x000fe200078e00ff */
[----:B------:R-:W-:-:S03]  /*3f40*/  ISETP.GT.U32.AND P6, PT, R2, R26, PT ;  /* 0x0000001a0200720c */ /* 0x000fc60003fc4070 */
[C---:B------:R-:W-:Y:S01]  /*3f50*/  IMAD R27, R2.reuse, R3, R27 ;  /* 0x00000003021b7224 */ /* 0x040fe200078e021b */
[----:B------:R-:W-:Y:S01]  /*3f60*/  LOP3.LUT R53, R5, 0x1f0, RZ, 0xfc, !PT ;  /* 0x000001f005357812 */ /* 0x000fe200078efcff */
[----:B------:R-:W-:Y:S02]  /*3f70*/  IMAD.MOV R4, RZ, RZ, -R4 ;  /* 0x000000ffff047224 */ /* 0x000fe400078e0a04 */
[--C-:B------:R-:W-:Y:S01]  /*3f80*/  @!P3 IMAD.IADD R23, R23, 0x1, -R2.reuse ;  /* 0x000000011717b824 */ /* 0x100fe200078e0a02 */
[C---:B------:R-:W-:Y:S01]  /*3f90*/  ISETP.GT.U32.AND P3, PT, R2.reuse, R27, PT ;  /* 0x0000001b0200720c */ /* 0x040fe20003f64070 */
[--C-:B------:R-:W-:Y:S01]  /*3fa0*/  @!P4 IMAD.IADD R25, R25, 0x1, -R2.reuse ;  /* 0x000000011919c824 */ /* 0x100fe200078e0a02 */
[----:B------:R-:W-:Y:S01]  /*3fb0*/  IABS R39, R53 ;  /* 0x0000003500277213 */ /* 0x000fe20000000000 */
[----:B------:R-:W-:Y:S01]  /*3fc0*/  IMAD R28, R2, R4, R29 ;  /* 0x00000004021c7224 */ /* 0x000fe200078e021d */
[----:B------:R-:W-:Y:S01]  /*3fd0*/  LOP3.LUT R57, R5, 0x1f8, RZ, 0xfc, !PT ;  /* 0x000001f805397812 */ /* 0x000fe200078efcff */
[--C-:B------:R-:W-:Y:S01]  /*3fe0*/  @!P5 IMAD.IADD R24, R24, 0x1, -R2.reuse ;  /* 0x000000011818d824 */ /* 0x100fe200078e0a02 */
[----:B------:R-:W-:Y:S01]  /*3ff0*/  ISETP.GT.U32.AND P4, PT, R2, R25, PT ;  /* 0x000000190200720c */ /* 0x000fe20003f84070 */
[----:B------:R-:W-:Y:S01]  /*4000*/  @!P6 IMAD.IADD R26, R26, 0x1, -R2 ;  /* 0x000000011a1ae824 */ /* 0x000fe200078e0a02 */
[----:B------:R-:W-:Y:S01]  /*4010*/  ISETP.GT.U32.AND P5, PT, R2, R28, PT ;  /* 0x0000001c0200720c */ /* 0x000fe20003fa4070 */
[----:B------:R-:W-:Y:S01]  /*4020*/  IMAD.HI.U32 R3, R0, R39, RZ ;  /* 0x0000002700037227 */ /* 0x000fe200078e00ff */
[----:B------:R-:W-:-:S02]  /*4030*/  ISETP.GE.AND P6, PT, R30, RZ, PT ;  /* 0x000000ff1e00720c */ /* 0x000fc40003fc6270 */
[----:B------:R-:W-:Y:S01]  /*4040*/  IABS R29, R57 ;  /* 0x00000039001d7213 */ /* 0x000fe20000000000 */
[----:B------:R-:W-:Y:S01]  /*4050*/  @!P2 IMAD.MOV R23, RZ, RZ, -R23 ;  /* 0x000000ffff17a224 */ /* 0x000fe200078e0a17 */
[C---:B------:R-:W-:Y:S01]  /*4060*/  ISETP.GT.U32.AND P2, PT, R2.reuse, R26, PT ;  /* 0x0000001a0200720c */ /* 0x040fe20003f44070 */
[----:B------:R-:W-:Y:S02]  /*4070*/  IMAD.MOV R3, RZ, RZ, -R3 ;  /* 0x000000ffff037224 */ /* 0x000fe400078e0a03 */
[----:B------:R-:W-:Y:S01]  /*4080*/  @!P3 IMAD.IADD R27, R27, 0x1, -R2 ;  /* 0x000000011b1bb824 */ /* 0x000fe200078e0a02 */
[----:B------:R-:W-:Y:S01]  /*4090*/  ISETP.GE.AND P3, PT, R37, RZ, PT ;  /* 0x000000ff2500720c */ /* 0x000fe20003f66270 */
[----:B------:R-:W-:Y:S02]  /*40a0*/  IMAD R39, R2, R3, R39 ;  /* 0x0000000302277224 */ /* 0x000fe400078e0227 */
[----:B------:R-:W-:Y:S01]  /*40b0*/  IMAD.HI.U32 R3, R0, R29, RZ ;  /* 0x0000001d00037227 */ /* 0x000fe200078e00ff */
[----:B------:R-:W-:-:S03]  /*40c0*/  LOP3.LUT R4, R5, 0x4, RZ, 0xfc, !PT ;  /* 0x0000000405047812 */ /* 0x000fc600078efcff */
[--C-:B------:R-:W-:Y:S01]  /*40d0*/  @!P4 IMAD.IADD R25, R25, 0x1, -R2.reuse ;  /* 0x000000011919c824 */ /* 0x100fe200078e0a02 */
[----:B------:R-:W-:Y:S01]  /*40e0*/  ISETP.GE.AND P4, PT, R35, RZ, PT ;  /* 0x000000ff2300720c */ /* 0x000fe20003f86270 */
[----:B------:R-:W-:Y:S02]  /*40f0*/  @!P5 IMAD.IADD R28, R28, 0x1, -R2 ;  /* 0x000000011c1cd824 */ /* 0x000fe400078e0a02 */
[----:B------:R-:W-:Y:S02]  /*4100*/  IMAD.MOV R3, RZ, RZ, -R3 ;  /* 0x000000ffff037224 */ /* 0x000fe400078e0a03 */
[----:B------:R-:W-:Y:S01]  /*4110*/  @!P6 IMAD.MOV R24, RZ, RZ, -R24 ;  /* 0x000000ffff18e224 */ /* 0x000fe200078e0a18 */
[----:B------:R-:W-:Y:S01]  /*4120*/  ISETP.GT.U32.AND P6, PT, R2, R27, PT ;  /* 0x0000001b0200720c */ /* 0x000fe20003fc4070 */
[----:B------:R-:W-:Y:S01]  /*4130*/  @!P2 IMAD.IADD R26, R26, 0x1, -R2 ;  /* 0x000000011a1aa824 */ /* 0x000fe200078e0a02 */
[C---:B------:R-:W-:Y:S01]  /*4140*/  ISETP.GT.U32.AND P5, PT, R2.reuse, R28, PT ;  /* 0x0000001c0200720c */ /* 0x040fe20003fa4070 */
[----:B------:R-:W-:Y:S01]  /*4150*/  IMAD R30, R2, R3, R29 ;  /* 0x00000003021e7224 */ /* 0x000fe200078e021d */
[----:B------:R-:W-:Y:S01]  /*4160*/  IABS R29, R4 ;  /* 0x00000004001d7213 */ /* 0x000fe20000000000 */
[----:B------:R-:W-:Y:S01]  /*4170*/  @!P3 IMAD.MOV R26, RZ, RZ, -R26 ;  /* 0x000000ffff1ab224 */ /* 0x000fe200078e0a1a */
[----:B------:R-:W-:-:S03]  /*4180*/  ISETP.GE.AND P3, PT, R52, RZ, PT ;  /* 0x000000ff3400720c */ /* 0x000fc60003f66270 */
[----:B------:R-:W-:-:S04]  /*4190*/  IMAD.HI.U32 R3, R0, R29, RZ ;  /* 0x0000001d00037227 */ /* 0x000fc800078e00ff */
[----:B------:R-:W-:Y:S01]  /*41a0*/  @!P4 IMAD.MOV R25, RZ, RZ, -R25 ;  /* 0x000000ffff19c224 */ /* 0x000fe200078e0a19 */
[C---:B------:R-:W-:Y:S01]  /*41b0*/  ISETP.GT.U32.AND P4, PT, R2.reuse, R39, PT ;  /* 0x000000270200720c */ /* 0x040fe20003f84070 */
[----:B------:R-:W-:Y:S02]  /*41c0*/  IMAD.MOV R110, RZ, RZ, -R3 ;  /* 0x000000ffff6e7224 */ /* 0x000fe400078e0a03 */
[--C-:B------:R-:W-:Y:S01]  /*41d0*/  @!P6 IMAD.IADD R27, R27, 0x1, -R2.reuse ;  /* 0x000000011b1be824 */ /* 0x100fe200078e0a02 */
[----:B------:R-:W-:Y:S01]  /*41e0*/  ISETP.GT.U32.AND P6, PT, R2, R30, PT ;  /* 0x0000001e0200720c */ /* 0x000fe20003fc4070 */
[----:B------:R-:W-:Y:S01]  /*41f0*/  @!P5 IMAD.IADD R28, R28, 0x1, -R2 ;  /* 0x000000011c1cd824 */ /* 0x000fe200078e0a02 */
[----:B------:R-:W-:Y:S01]  /*4200*/  ISETP.GE.AND P2, PT, R51, RZ, PT ;  /* 0x000000ff3300720c */ /* 0x000fe20003f46270 */
[----:B------:R-:W-:Y:S02]  /*4210*/  IMAD R110, R2, R110, R29 ;  /* 0x0000006e026e7224 */ /* 0x000fe400078e021d */
[----:B------:R-:W-:-:S03]  /*4220*/  @!P3 IMAD.MOV R28, RZ, RZ, -R28 ;  /* 0x000000ffff1cb224 */ /* 0x000fc600078e0a1c */
[----:B------:R-:W-:Y:S01]  /*4230*/  ISETP.GT.U32.AND P3, PT, R2, R110, PT ;  /* 0x0000006e0200720c */ /* 0x000fe20003f64070 */
[----:B------:R-:W-:-:S04]  /*4240*/  @!P4 IMAD.IADD R39, R39, 0x1, -R2 ;  /* 0x000000012727c824 */ /* 0x000fc800078e0a02 */
[--C-:B------:R-:W-:Y:S01]  /*4250*/  @!P6 IMAD.IADD R30, R30, 0x1, -R2.reuse ;  /* 0x000000011e1ee824 */ /* 0x100fe200078e0a02 */
[----:B------:R-:W-:Y:S01]  /*4260*/  ISETP.GE.AND P5, PT, R53, RZ, PT ;  /* 0x000000ff3500720c */ /* 0x000fe20003fa6270 */
[----:B------:R-:W-:Y:S01]  /*4270*/  @!P2 IMAD.MOV R27, RZ, RZ, -R27 ;  /* 0x000000ffff1ba224 */ /* 0x000fe200078e0a1b */
[C---:B------:R-:W-:Y:S02]  /*4280*/  ISETP.GT.U32.AND P2, PT, R2.reuse, R39, PT ;  /* 0x000000270200720c */ /* 0x040fe40003f44070 */
[C---:B------:R-:W-:Y:S02]  /*4290*/  LOP3.LUT R53, R5.reuse, 0xc, RZ, 0xfc, !PT ;  /* 0x0000000c05357812 */ /* 0x040fe400078efcff */
[----:B------:R-:W-:Y:S01]  /*42a0*/  ISETP.GT.U32.AND P6, PT, R2, R30, PT ;  /* 0x0000001e0200720c */ /* 0x000fe20003fc4070 */
[----:B------:R-:W-:Y:S01]  /*42b0*/  @!P3 IMAD.IADD R110, R110, 0x1, -R2 ;  /* 0x000000016e6eb824 */ /* 0x000fe200078e0a02 */
[----:B------:R-:W-:Y:S02]  /*42c0*/  LOP3.LUT R51, R5, 0x14, RZ, 0xfc, !PT ;  /* 0x0000001405337812 */ /* 0x000fe400078efcff */
[----:B------:R-:W-:-:S02]  /*42d0*/  ISETP.NE.AND P3, PT, R31, RZ, PT ;  /* 0x000000ff1f00720c */ /* 0x000fc40003f65270 */
[----:B------:R-:W-:Y:S02]  /*42e0*/  ISETP.GE.AND P4, PT, R57, RZ, PT ;  /* 0x000000ff3900720c */ /* 0x000fe40003f86270 */
[----:B------:R-:W-:Y:S02]  /*42f0*/  IABS R109, R53 ;  /* 0x00000035006d7213 */ /* 0x000fe40000000000 */
[----:B------:R-:W-:Y:S02]  /*4300*/  LOP3.LUT R111, R71, 0x1f, RZ, 0xc0, !PT ;  /* 0x0000001f476f7812 */ /* 0x000fe400078ec0ff */
[----:B------:R-:W-:Y:S02]  /*4310*/  LOP3.LUT R31, RZ, R31, RZ, 0x33, !PT ;  /* 0x0000001fff1f7212 */ /* 0x000fe400078e33ff */
[----:B------:R-:W-:Y:S01]  /*4320*/  IABS R37, R51 ;  /* 0x0000003300257213 */ /* 0x000fe20000000000 */
[----:B------:R-:W-:Y:S01]  /*4330*/  IMAD.HI.U32 R3, R0, R109, RZ ;  /* 0x0000006d00037227 */ /* 0x000fe200078e00ff */
[----:B------:R-:W-:Y:S01]  /*4340*/  SEL R48, R31, R48, !P3 ;  /* 0x000000301f307207 */ /* 0x000fe20005800000 */
[----:B------:R-:W-:Y:S02]  /*4350*/  STL [R1+0x4e0], R7 ;  /* 0x0004e00701007387 */ /* 0x000fe40000100800 */
[----:B------:R-:W-:-:S02]  /*4360*/  IMAD R35, R111, R165, RZ ;  /* 0x000000a56f237224 */ /* 0x000fc400078e02ff */
[----:B------:R-:W-:Y:S01]  /*4370*/  IMAD.HI.U32 R29, R0, R37, RZ ;  /* 0x00000025001d7227 */ /* 0x000fe200078e00ff */
[----:B------:R-:W-:Y:S01]  /*4380*/  STL.64 [R1+0x4b0], R32 ;  /* 0x0004b02001007387 */ /* 0x000fe20000100a00 */
[----:B------:R-:W-:Y:S02]  /*4390*/  SEL R59, R31, R56, !P3 ;  /* 0x000000381f3b7207 */ /* 0x000fe40005800000 */
[--C-:B------:R-:W-:Y:S01]  /*43a0*/  @!P2 IMAD.IADD R39, R39, 0x1, -R2.reuse ;  /* 0x000000012727a824 */ /* 0x100fe200078e0a02 */
[----:B------:R-:W-:Y:S01]  /*43b0*/  STL [R1+0x4f0], R9 ;  /* 0x0004f00901007387 */ /* 0x000fe20000100800 */
[----:B------:R-:W-:Y:S01]  /*43c0*/  IMAD.MOV R3, RZ, RZ, -R3 ;  /* 0x000000ffff037224 */ /* 0x000fe200078e0a03 */
[----:B------:R-:W-:Y:S01]  /*43d0*/  ISETP.GE.AND P2, PT, R4, RZ, PT ;  /* 0x000000ff0400720c */ /* 0x000fe20003f46270 */
[----:B------:R-:W-:Y:S01]  /*43e0*/  @!P6 IMAD.IADD R30, R30, 0x1, -R2 ;  /* 0x000000011e1ee824 */ /* 0x000fe200078e0a02 */
[----:B------:R-:W-:Y:S01]  /*43f0*/  STL.64 [R1+0x4b8], R10 ;  /* 0x0004b80a01007387 */ /* 0x000fe20000100a00 */
[----:B-1----:R-:W-:Y:S01]  /*4400*/  IMAD R48, R48, UR7, RZ ;  /* 0x0000000730307c24 */ /* 0x002fe2000f8e02ff */
[----:B------:R-:W-:Y:S01]  /*4410*/  LEA R4, P6, R35, UR18, 0x1 ;  /* 0x0000001223047c11 */ /* 0x000fe2000f8c08ff */
[----:B------:R-:W-:Y:S01]  /*4420*/  IMAD.MOV R29, RZ, RZ, -R29 ;  /* 0x000000ffff1d7224 */ /* 0x000fe200078e0a1d */
[----:B------:R0:W-:Y:S01]  /*4430*/  STL.64 [R1+0x4c8], R12 ;  /* 0x0004c80c01007387 */ /* 0x0001e20000100a00 */
[----:B------:R-:W-:Y:S01]  /*4440*/  IMAD R109, R2, R3, R109 ;  /* 0x00000003026d7224 */ /* 0x000fe200078e026d */
[----:B------:R-:W-:Y:S01]  /*4450*/  SEL R57, R31, R54, !P3 ;  /* 0x000000361f397207 */ /* 0x000fe20005800000 */
[----:B------:R-:W-:Y:S01]  /*4460*/  @!P4 IMAD.MOV R30, RZ, RZ, -R30 ;  /* 0x000000ffff1ec224 */ /* 0x000fe200078e0a1e */
[----:B------:R-:W-:Y:S01]  /*4470*/  STL.64 [R1+0x4d8], R14 ;  /* 0x0004d80e01007387 */ /* 0x000fe20000100a00 */
[----:B------:R-:W-:Y:S01]  /*4480*/  LEA.HI.X.SX32 R3, R35, UR19, 0x1, P6 ;  /* 0x0000001323037c11 */ /* 0x000fe2000b0f0eff */
[----:B------:R-:W-:Y:S01]  /*4490*/  IMAD R59, R59, UR7, RZ ;  /* 0x000000073b3b7c24 */ /* 0x000fe2000f8e02ff */
[----:B------:R-:W-:Y:S01]  /*44a0*/  LEA R136, P4, R48, R4, 0x1 ;  /* 0x0000000430887211 */ /* 0x000fe200078808ff */
[----:B------:R-:W-:Y:S01]  /*44b0*/  STL.64 [R1+0x4e8], R16 ;  /* 0x0004e81001007387 */ /* 0x000fe20000100a00 */
[----:B------:R-:W-:-:S03]  /*44c0*/  IMAD R108, R2, R29, R37 ;  /* 0x0000001d026c7224 */ /* 0x000fc600078e0225 */
[----:B------:R-:W-:Y:S01]  /*44d0*/  STL.64 [R1+0x4f8], R18 ;  /* 0x0004f81201007387 */ /* 0x000fe20000100a00 */
[----:B------:R-:W-:-:S03]  /*44e0*/  IMAD.MOV.U32 R29, RZ, RZ, R39 ;  /* 0x000000ffff1d7224 */ /* 0x000fc600078e0027 */
[----:B------:R-:W-:Y:S01]  /*44f0*/  STL [R1+0x500], R20 ;  /* 0x0005001401007387 */ /* 0x000fe20000100800 */
[----:B------:R-:W-:Y:S01]  /*4500*/  SEL R60, R31, R60, !P3 ;  /* 0x0000003c1f3c7207 */ /* 0x000fe20005800000 */
[----:B------:R-:W-:Y:S02]  /*4510*/  IMAD R57, R57, UR7, RZ ;  /* 0x0000000739397c24 */ /* 0x000fe4000f8e02ff */
[----:B------:R-:W-:Y:S01]  /*4520*/  STL [R1+0x510], R8 ;  /* 0x0005100801007387 */ /* 0x000fe20000100800 */
[----:B------:R-:W-:-:S03]  /*4530*/  LEA.HI.X.SX32 R137, R48, R3, 0x1, P4 ;  /* 0x0000000330897211 */ /* 0x000fc600020f0eff */
[----:B------:R-:W-:Y:S01]  /*4540*/  STL [R1+0x520], R21 ;  /* 0x0005201501007387 */ /* 0x000fe20000100800 */
[----:B------:R-:W-:Y:S01]  /*4550*/  SEL R62, R31, R62, !P3 ;  /* 0x0000003e1f3e7207 */ /* 0x000fe20005800000 */
[----:B------:R-:W-:Y:S01]  /*4560*/  @!P5 IMAD.MOV R29, RZ, RZ, -R29 ;  /* 0x000000ffff1dd224 */ /* 0x000fe200078e0a1d */
[----:B0-----:R-:W-:Y:S01]  /*4570*/  LEA R12, P4, R59, R4, 0x1 ;  /* 0x000000043b0c7211 */ /* 0x001fe200078808ff */
[----:B------:R-:W-:Y:S04]  /*4580*/  STL.64 [R1+0x508], R22 ;  /* 0x0005081601007387 */ /* 0x000fe80000100a00 */
[----:B------:R-:W-:Y:S01]  /*4590*/  STL.64 [R1+0x518], R24 ;  /* 0x0005181801007387 */ /* 0x000fe20000100a00 */
[----:B------:R-:W-:-:S03]  /*45a0*/  IMAD R60, R60, UR7, RZ ;  /* 0x000000073c3c7c24 */ /* 0x000fc6000f8e02ff */
[----:B------:R-:W-:Y:S01]  /*45b0*/  STL.64 [R1+0x528], R26 ;  /* 0x0005281a01007387 */ /* 0x000fe20000100a00 */
[----:B------:R-:W-:-:S03]  /*45c0*/  LEA R134, P5, R57, R4, 0x1 ;  /* 0x0000000439867211 */ /* 0x000fc600078a08ff */
[----:B------:R-:W-:Y:S01]  /*45d0*/  STL [R1+0x290], R165 ;  /* 0x000290a501007387 */ /* 0x000fe20000100800 */
[-C--:B------:R-:W-:Y:S01]  /*45e0*/  LEA.HI.X.SX32 R13, R59, R3.reuse, 0x1, P4 ;  /* 0x000000033b0d7211 */ /* 0x080fe200020f0eff */
[----:B------:R-:W-:Y:S02]  /*45f0*/  IMAD R62, R62, UR7, RZ ;  /* 0x000000073e3e7c24 */ /* 0x000fe4000f8e02ff */
[----:B------:R-:W-:Y:S04]  /*4600*/  STL [R1+0x2f0], R165 ;  /* 0x0002f0a501007387 */ /* 0x000fe80000100800 */
[----:B------:R-:W-:Y:S01]  /*4610*/  STL.64 [R1+0x328], R164 ;  /* 0x000328a401007387 */ /* 0x000fe20000100a00 */
[----:B------:R-:W-:-:S03]  /*4620*/  LEA.HI.X.SX32 R135, R57, R3, 0x1, P5 ;  /* 0x0000000339877211 */ /* 0x000fc600028f0eff */
[----:B------:R-:W-:Y:S01]  /*4630*/  STL [R1+0x530], R28 ;  /* 0x0005301c01007387 */ /* 0x000fe20000100800 */
[----:B------:R-:W-:-:S03]  /*4640*/  SEL R63, R31, R64, !P3 ;  /* 0x000000401f3f7207 */ /* 0x000fc60005800000 */
[----:B------:R-:W-:Y:S01]  /*4650*/  STL [R1+0x540], R29 ;  /* 0x0005401d01007387 */ /* 0x000fe20000100800 */
[----:B------:R-:W-:-:S03]  /*4660*/  LEA R10, P5, R60, R4, 0x1 ;  /* 0x000000043c0a7211 */ /* 0x000fc600078a08ff */
[----:B------:R-:W-:Y:S01]  /*4670*/  STL [R1+0x550], R30 ;  /* 0x0005501e01007387 */ /* 0x000fe20000100800 */
[----:B------:R-:W-:-:S03]  /*4680*/  SEL R64, R31, R66, !P3 ;  /* 0x000000421f407207 */ /* 0x000fc60005800000 */
[----:B------:R-:W-:Y:S04]  /*4690*/  STL.64 [R1+0x178], R136 ;  /* 0x0001788801007387 */ /* 0x000fe80000100a00 */
[----:B------:R0:W-:Y:S01]  /*46a0*/  STL.64 [R1+0x158], R12 ;  /* 0x0001580c01007387 */ /* 0x0001e20000100a00 */
[----:B------:R-:W-:Y:S01]  /*46b0*/  LEA.HI.X.SX32 R11, R60, R3, 0x1, P5 ;  /* 0x000000033c0b7211 */ /* 0x000fe200028f0eff */
[----:B------:R-:W-:Y:S02]  /*46c0*/  IMAD R63, R63, UR7, RZ ;  /* 0x000000073f3f7c24 */ /* 0x000fe4000f8e02ff */
[----:B------:R-:W-:Y:S01]  /*46d0*/  IMAD R64, R64, UR7, RZ ;  /* 0x0000000740407c24 */ /* 0x000fe2000f8e02ff */
[----:B------:R-:W-:Y:S01]  /*46e0*/  STL.64 [R1+0x168], R134 ;  /* 0x0001688601007387 */ /* 0x000fe20000100a00 */
[----:B0-----:R-:W-:-:S04]  /*46f0*/  LEA R12, P4, R62, R4, 0x1 ;  /* 0x000000043e0c7211 */ /* 0x001fc800078808ff */
[----:B------:R-:W-:Y:S01]  /*4700*/  LEA.HI.X.SX32 R13, R62, R3, 0x1, P4 ;  /* 0x000000033e0d7211 */ /* 0x000fe200020f0eff */
[----:B------:R0:W-:Y:S01]  /*4710*/  STL.64 [R1+0x148], R10 ;  /* 0x0001480a01007387 */ /* 0x0001e20000100a00 */
[C---:B------:R-:W-:Y:S02]  /*4720*/  SEL R65, R31.reuse, R68, !P3 ;  /* 0x000000441f417207 */ /* 0x040fe40005800000 */
[C---:B------:R-:W-:Y:S01]  /*4730*/  SEL R66, R31.reuse, R70, !P3 ;  /* 0x000000461f427207 */ /* 0x040fe20005800000 */
[----:B------:R1:W-:Y:S01]  /*4740*/  STL.64 [R1+0x138], R12 ;  /* 0x0001380c01007387 */ /* 0x0003e20000100a00 */
[----:B------:R-:W-:Y:S01]  /*4750*/  SEL R68, R31, R74, !P3 ;  /* 0x0000004a1f447207 */ /* 0x000fe20005800000 */
[----:B------:R-:W-:Y:S01]  /*4760*/  IMAD R65, R65, UR7, RZ ;  /* 0x0000000741417c24 */ /* 0x000fe2000f8e02ff */
[-C--:B0-----:R-:W-:Y:S02]  /*4770*/  LEA R10, P5, R63, R4.reuse, 0x1 ;  /* 0x000000043f0a7211 */ /* 0x081fe400078a08ff */
[----:B-1----:R-:W-:-:S02]  /*4780*/  LEA R12, P4, R64, R4, 0x1 ;  /* 0x00000004400c7211 */ /* 0x002fc400078808ff */
[-C--:B------:R-:W-:Y:S01]  /*4790*/  LEA.HI.X.SX32 R11, R63, R3.reuse, 0x1, P5 ;  /* 0x000000033f0b7211 */ /* 0x080fe200028f0eff */
[----:B------:R-:W-:Y:S01]  /*47a0*/  IMAD R66, R66, UR7, RZ ;  /* 0x0000000742427c24 */ /* 0x000fe2000f8e02ff */
[----:B------:R-:W-:Y:S01]  /*47b0*/  LEA.HI.X.SX32 R13, R64, R3, 0x1, P4 ;  /* 0x00000003400d7211 */ /* 0x000fe200020f0eff */
[----:B------:R-:W-:Y:S01]  /*47c0*/  IMAD R68, R68, UR7, RZ ;  /* 0x0000000744447c24 */ /* 0x000fe2000f8e02ff */
[C---:B------:R-:W-:Y:S01]  /*47d0*/  SEL R67, R31.reuse, R72, !P3 ;  /* 0x000000481f437207 */ /* 0x040fe20005800000 */
[----:B------:R0:W-:Y:S01]  /*47e0*/  STL.64 [R1+0x128], R10 ;  /* 0x0001280a01007387 */ /* 0x0001e20000100a00 */
[----:B------:R-:W-:-:S03]  /*47f0*/  SEL R56, R31, R78, !P3 ;  /* 0x0000004e1f387207 */ /* 0x000fc60005800000 */
[----:B------:R1:W-:Y:S01]  /*4800*/  STL.64 [R1+0x118], R12 ;  /* 0x0001180c01007387 */ /* 0x0003e20000100a00 */
[----:B------:R-:W-:Y:S01]  /*4810*/  SEL R54, R31, R76, !P3 ;  /* 0x0000004c1f367207 */ /* 0x000fe20005800000 */
[----:B------:R-:W-:Y:S01]  /*4820*/  IMAD R67, R67, UR7, RZ ;  /* 0x0000000743437c24 */ /* 0x000fe2000f8e02ff */
[CC--:B0-----:R-:W-:Y:S02]  /*4830*/  LEA R10, P5, R65.reuse, R4.reuse, 0x1 ;  /* 0x00000004410a7211 */ /* 0x0c1fe400078a08ff */
[----:B-1----:R-:W-:Y:S02]  /*4840*/  LEA R12, P4, R66, R4, 0x1 ;  /* 0x00000004420c7211 */ /* 0x002fe400078808ff */
[-C--:B------:R-:W-:Y:S01]  /*4850*/  LEA.HI.X.SX32 R11, R65, R3.reuse, 0x1, P5 ;  /* 0x00000003410b7211 */ /* 0x080fe200028f0eff */
[----:B------:R-:W-:Y:S01]  /*4860*/  IMAD R56, R56, UR7, RZ ;  /* 0x0000000738387c24 */ /* 0x000fe2000f8e02ff */
[----:B------:R-:W-:Y:S02]  /*4870*/  LEA.HI.X.SX32 R13, R66, R3, 0x1, P4 ;  /* 0x00000003420d7211 */ /* 0x000fe400020f0eff */
[----:B------:R-:W-:-:S02]  /*4880*/  SEL R82, R31, R82, !P3 ;  /* 0x000000521f527207 */ /* 0x000fc40005800000 */
[----:B------:R-:W-:Y:S01]  /*4890*/  LEA R26, P4, R68, R4, 0x1 ;  /* 0x00000004441a7211 */ /* 0x000fe200078808ff */
[----:B------:R0:W-:Y:S01]  /*48a0*/  STL.64 [R1+0x108], R10 ;  /* 0x0001080a01007387 */ /* 0x0001e20000100a00 */
[C---:B------:R-:W-:Y:S01]  /*48b0*/  SEL R80, R31.reuse, R80, !P3 ;  /* 0x000000501f507207 */ /* 0x040fe20005800000 */
[----:B------:R-:W-:Y:S01]  /*48c0*/  IMAD R54, R54, UR7, RZ ;  /* 0x0000000736367c24 */ /* 0x000fe2000f8e02ff */
[----:B------:R-:W-:Y:S01]  /*48d0*/  LEA.HI.X.SX32 R27, R68, R3, 0x1, P4 ;  /* 0x00000003441b7211 */ /* 0x000fe200020f0eff */
[----:B------:R-:W-:Y:S01]  /*48e0*/  IMAD R82, R82, UR7, RZ ;  /* 0x0000000752527c24 */ /* 0x000fe2000f8e02ff */
[----:B------:R-:W-:Y:S02]  /*48f0*/  SEL R86, R31, R86, !P3 ;  /* 0x000000561f567207 */ /* 0x000fe40005800000 */
[----:B------:R-:W-:Y:S02]  /*4900*/  LEA R22, P4, R56, R4, 0x1 ;  /* 0x0000000438167211 */ /* 0x000fe400078808ff */
[----:B------:R-:W-:-:S02]  /*4910*/  ISETP.GT.U32.AND P6, PT, R2, R109, PT ;  /* 0x0000006d0200720c */ /* 0x000fc40003fc4070 */
[----:B0-----:R-:W-:Y:S01]  /*4920*/  LEA R10, P5, R67, R4, 0x1 ;  /* 0x00000004430a7211 */ /* 0x001fe200078a08ff */
[----:B------:R-:W-:Y:S01]  /*4930*/  IMAD R48, R80, UR7, RZ ;  /* 0x0000000750307c24 */ /* 0x000fe2000f8e02ff */
[----:B------:R-:W-:Y:S02]  /*4940*/  SEL R84, R31, R84, !P3 ;  /* 0x000000541f547207 */ /* 0x000fe40005800000 */
[-C--:B------:R-:W-:Y:S01]  /*4950*/  LEA.HI.X.SX32 R11, R67, R3.reuse, 0x1, P5 ;  /* 0x00000003430b7211 */ /* 0x080fe200028f0eff */
[----:B------:R-:W-:Y:S01]  /*4960*/  IMAD R86, R86, UR7, RZ ;  /* 0x0000000756567c24 */ /* 0x000fe2000f8e02ff */
[----:B------:R-:W-:Y:S02]  /*4970*/  LEA R24, P5, R54, R4, 0x1 ;  /* 0x0000000436187211 */ /* 0x000fe400078a08ff */
[----:B------:R-:W-:Y:S02]  /*4980*/  LEA.HI.X.SX32 R23, R56, R3, 0x1, P4 ;  /* 0x0000000338177211 */ /* 0x000fe400020f0eff */
[----:B------:R-:W-:-:S02]  /*4990*/  SEL R90, R31, R90, !P3 ;  /* 0x0000005a1f5a7207 */ /* 0x000fc40005800000 */
[----:B------:R-:W-:Y:S02]  /*49a0*/  LEA R16, P4, R82, R4, 0x1 ;  /* 0x0000000452107211 */ /* 0x000fe400078808ff */
[----:B------:R-:W-:Y:S01]  /*49b0*/  LOP3.LUT R52, R5, 0x1c, RZ, 0xfc, !PT ;  /* 0x0000001c05347812 */ /* 0x000fe200078efcff */
[----:B------:R-:W-:Y:S01]  /*49c0*/  IMAD R84, R84, UR7, RZ ;  /* 0x0000000754547c24 */ /* 0x000fe2000f8e02ff */
[-C--:B------:R-:W-:Y:S01]  /*49d0*/  LEA.HI.X.SX32 R25, R54, R3.reuse, 0x1, P5 ;  /* 0x0000000336197211 */ /* 0x080fe200028f0eff */
[----:B------:R0:W-:Y:S01]  /*49e0*/  STL.64 [R1+0xf8], R12 ;  /* 0x0000f80c01007387 */ /* 0x0001e20000100a00 */
[----:B------:R-:W-:Y:S01]  /*49f0*/  SEL R88, R31, R88, !P3 ;  /* 0x000000581f587207 */ /* 0x000fe20005800000 */
[----:B------:R-:W-:Y:S01]  /*4a00*/  IMAD R90, R90, UR7, RZ ;  /* 0x000000075a5a7c24 */ /* 0x000fe2000f8e02ff */
[----:B------:R-:W-:Y:S02]  /*4a10*/  LEA R18, P5, R48, R4, 0x1 ;  /* 0x0000000430127211 */ /* 0x000fe400078a08ff */
[----:B------:R-:W-:-:S02]  /*4a20*/  LEA.HI.X.SX32 R17, R82, R3, 0x1, P4 ;  /* 0x0000000352117211 */ /* 0x000fc400020f0eff */
[----:B------:R-:W-:Y:S02]  /*4a30*/  SEL R94, R31, R94, !P3 ;  /* 0x0000005e1f5e7207 */ /* 0x000fe40005800000 */
[----:B------:R-:W-:Y:S02]  /*4a40*/  IABS R107, R52 ;  /* 0x00000034006b7213 */ /* 0x000fe40000000000 */
[----:B0-----:R-:W-:Y:S01]  /*4a50*/  LEA R12, P4, R86, R4, 0x1 ;  /* 0x00000004560c7211 */ /* 0x001fe200078808ff */
[----:B------:R-:W-:Y:S01]  /*4a60*/  @!P6 IMAD.IADD R109, R109, 0x1, -R2 ;  /* 0x000000016d6de824 */ /* 0x000fe200078e0a02 */
[----:B------:R-:W-:Y:S01]  /*4a70*/  LEA.HI.X.SX32 R19, R48, R3, 0x1, P5 ;  /* 0x0000000330137211 */ /* 0x000fe200028f0eff */
[----:B------:R-:W-:Y:S01]  /*4a80*/  IMAD R88, R88, UR7, RZ ;  /* 0x0000000758587c24 */ /* 0x000fe2000f8e02ff */
[----:B------:R-:W-:Y:S01]  /*4a90*/  SEL R92, R31, R92, !P3 ;  /* 0x0000005c1f5c7207 */ /* 0x000fe20005800000 */
[----:B------:R-:W-:Y:S01]  /*4aa0*/  IMAD R94, R94, UR7, RZ ;  /* 0x000000075e5e7c24 */ /* 0x000fe2000f8e02ff */
[----:B------:R-:W-:-:S02]  /*4ab0*/  LEA R14, P5, R84, R4, 0x1 ;  /* 0x00000004540e7211 */ /* 0x000fc400078a08ff */
[----:B------:R-:W-:Y:S01]  /*4ac0*/  LEA.HI.X.SX32 R13, R86, R3, 0x1, P4 ;  /* 0x00000003560d7211 */ /* 0x000fe200020f0eff */
[----:B------:R-:W-:Y:S01]  /*4ad0*/  IMAD.HI.U32 R39, R0, R107, RZ ;  /* 0x0000006b00277227 */ /* 0x000fe200078e00ff */
[----:B------:R-:W-:Y:S01]  /*4ae0*/  SEL R96, R31, R96, !P3 ;  /* 0x000000601f607207 */ /* 0x000fe20005800000 */
[----:B------:R0:W-:Y:S01]  /*4af0*/  STL.64 [R1+0xe8], R10 ;  /* 0x0000e80a01007387 */ /* 0x0001e20000100a00 */
[----:B------:R-:W-:Y:S02]  /*4b00*/  LEA R32, P4, R90, R4, 0x1 ;  /* 0x000000045a207211 */ /* 0x000fe400078808ff */
[----:B------:R-:W-:Y:S01]  /*4b10*/  ISETP.GT.U32.AND P6, PT, R2, R110, PT ;  /* 0x0000006e0200720c */ /* 0x000fe20003fc4070 */
[----:B------:R-:W-:Y:S01]  /*4b20*/  STL.64 [R1+0xd8], R26 ;  /* 0x0000d81a01007387 */ /* 0x000fe20000100a00 */
[-C--:B------:R-:W-:Y:S01]  /*4b30*/  LEA.HI.X.SX32 R15, R84, R3.reuse, 0x1, P5 ;  /* 0x00000003540f7211 */ /* 0x080fe200028f0eff */
[----:B------:R-:W-:Y:S01]  /*4b40*/  IMAD R92, R92, UR7, RZ ;  /* 0x000000075c5c7c24 */ /* 0x000fe2000f8e02ff */
[----:B------:R-:W-:Y:S01]  /*4b50*/  LEA.HI.X.SX32 R33, R90, R3, 0x1, P4 ;  /* 0x000000035a217211 */ /* 0x000fe200020f0eff */
[----:B------:R1:W-:Y:S01]  /*4b60*/  STL.64 [R1+0x538], R26 ;  /* 0x0005381a01007387 */ /* 0x0003e20000100a00 */
[----:B------:R-:W-:Y:S01]  /*4b70*/  IMAD R96, R96, UR7, RZ ;  /* 0x0000000760607c24 */ /* 0x000fe2000f8e02ff */
[----:B------:R-:W-:Y:S01]  /*4b80*/  LOP3.LUT R37, R5, 0x24, RZ, 0xfc, !PT ;  /* 0x0000002405257812 */ /* 0x000fe200078efcff */
[----:B------:R-:W-:Y:S01]  /*4b90*/  IMAD.MOV R48, RZ, RZ, -R39 ;  /* 0x000000ffff307224 */ /* 0x000fe200078e0a27 */
[-C--:B0-----:R-:W-:Y:S01]  /*4ba0*/  LEA R10, P5, R88, R4.reuse, 0x1 ;  /* 0x00000004580a7211 */ /* 0x081fe200078a08ff */
[----:B------:R-:W-:Y:S04]  /*4bb0*/  STL.64 [R1+0xc8], R24 ;  /* 0x0000c81801007387 */ /* 0x000fe80000100a00 */
[----:B------:R-:W-:Y:S01]  /*4bc0*/  STL.64 [R1+0x548], R24 ;  /* 0x0005481801007387 */ /* 0x000fe20000100a00 */
[----:B-1----:R-:W-:Y:S01]  /*4bd0*/  IMAD.MOV.U32 R26, RZ, RZ, R132 ;  /* 0x000000ffff1a7224 */ /* 0x002fe200078e0084 */
[----:B------:R-:W-:-:S02]  /*4be0*/  LEA R132, P4, R94, R4, 0x1 ;  /* 0x000000045e847211 */ /* 0x000fc400078808ff */
[----:B------:R-:W-:Y:S01]  /*4bf0*/  STL.64 [R1+0xb8], R22 ;  /* 0x0000b81601007387 */ /* 0x000fe20000100a00 */
[----:B------:R-:W-:Y:S01]  /*4c00*/  IMAD.MOV.U32 R27, RZ, RZ, R133 ;  /* 0x000000ffff1b7224 */ /* 0x000fe200078e0085 */
[-C--:B------:R-:W-:Y:S01]  /*4c10*/  LEA.HI.X.SX32 R11, R88, R3.reuse, 0x1, P5 ;  /* 0x00000003580b7211 */ /* 0x080fe200028f0eff */
[----:B------:R-:W-:Y:S01]  /*4c20*/  IMAD R107, R2, R48, R107 ;  /* 0x00000030026b7224 */ /* 0x000fe200078e026b */
[----:B------:R0:W-:Y:S01]  /*4c30*/  STL.64 [R1+0x558], R22 ;  /* 0x0005581601007387 */ /* 0x0001e20000100a00 */
[-C--:B------:R-:W-:Y:S02]  /*4c40*/  LEA R164, P5, R92, R4.reuse, 0x1 ;  /* 0x000000045ca47211 */ /* 0x080fe400078a08ff */
[----:B------:R-:W-:Y:S02]  /*4c50*/  LEA.HI.X.SX32 R133, R94, R3, 0x1, P4 ;  /* 0x000000035e857211 */ /* 0x000fe400020f0eff */
[----:B------:R-:W-:Y:S01]  /*4c60*/  IABS R54, R37 ;  /* 0x0000002500367213 */ /* 0x000fe20000000000 */
[----:B------:R-:W-:Y:S01]  /*4c70*/  @!P6 IMAD.IADD R110, R110, 0x1, -R2 ;  /* 0x000000016e6ee824 */ /* 0x000fe200078e0a02 */
[----:B------:R-:W-:Y:S01]  /*4c80*/  LEA.HI.X.SX32 R165, R92, R3, 0x1, P5 ;  /* 0x000000035ca57211 */ /* 0x000fe200028f0eff */
[----:B0-----:R-:W-:Y:S01]  /*4c90*/  IMAD.MOV.U32 R22, RZ, RZ, R128 ;  /* 0x000000ffff167224 */ /* 0x001fe200078e0080 */
[----:B------:R-:W-:Y:S01]  /*4ca0*/  LEA R128, P4, R96, R4, 0x1 ;  /* 0x0000000460807211 */ /* 0x000fe200078808ff */
[----:B------:R-:W-:Y:S01]  /*4cb0*/  IMAD.MOV.U32 R23, RZ, RZ, R129 ;  /* 0x000000ffff177224 */ /* 0x000fe200078e0081 */
[----:B------:R-:W-:Y:S01]  /*4cc0*/  ISETP.GT.U32.AND P5, PT, R2, R109, PT ;  /* 0x0000006d0200720c */ /* 0x000fe20003fa4070 */
[----:B------:R-:W-:Y:S01]  /*4cd0*/  IMAD.MOV.U32 R39, RZ, RZ, R54 ;  /* 0x000000ffff277224 */ /* 0x000fe200078e0036 */
[----:B------:R-:W-:-:S02]  /*4ce0*/  LEA.HI.X.SX32 R129, R96, R3, 0x1, P4 ;  /* 0x0000000360817211 */ /* 0x000fc400020f0eff */
[C---:B------:R-:W-:Y:S02]  /*4cf0*/  ISETP.GT.U32.AND P6, PT, R2.reuse, R107, PT ;  /* 0x0000006b0200720c */ /* 0x040fe40003fc4070 */
[----:B------:R-:W-:Y:S01]  /*4d00*/  ISETP.GT.U32.AND P4, PT, R2, R108, PT ;  /* 0x0000006c0200720c */ /* 0x000fe20003f84070 */
[----:B------:R-:W-:Y:S01]  /*4d10*/  IMAD.HI.U32 R48, R0, R39, RZ ;  /* 0x0000002700307227 */ /* 0x000fe200078e00ff */
[----:B------:R-:W-:Y:S02]  /*4d20*/  SEL R40, R31, R40, !P3 ;  /* 0x000000281f287207 */ /* 0x000fe40005800000 */
[----:B------:R-:W-:Y:S01]  /*4d30*/  LOP3.LUT R35, R5, 0x2c, RZ, 0xfc, !PT ;  /* 0x0000002c05237812 */ /* 0x000fe200078efcff */
[----:B------:R-:W-:Y:S01]  /*4d40*/  STL.64 [R1+0xa8], R18 ;  /* 0x0000a81201007387 */ /* 0x000fe20000100a00 */
[----:B------:R-:W-:Y:S02]  /*4d50*/  IMAD.MOV R106, RZ, RZ, -R48 ;  /* 0x000000ffff6a7224 */ /* 0x000fe400078e0a30 */
[----:B------:R-:W-:Y:S01]  /*4d60*/  IABS R57, R35 ;  /* 0x0000002300397213 */ /* 0x000fe20000000000 */
[----:B------:R-:W-:Y:S01]  /*4d70*/  STL [R1+0x570], R18 ;  /* 0x0005701201007387 */ /* 0x000fe20000100800 */
[----:B------:R-:W-:-:S03]  /*4d80*/  IMAD R48, R40, UR7, RZ ;  /* 0x0000000728307c24 */ /* 0x000fc6000f8e02ff */
[----:B------:R-:W-:Y:S01]  /*4d90*/  STL [R1+0x560], R19 ;  /* 0x0005601301007387 */ /* 0x000fe20000100800 */
[--C-:B------:R-:W-:Y:S01]  /*4da0*/  @!P5 IMAD.IADD R109, R109, 0x1, -R2.reuse ;  /* 0x000000016d6dd824 */ /* 0x100fe200078e0a02 */
[----:B------:R-:W-:Y:S01]  /*4db0*/  ISETP.GE.AND P5, PT, R53, RZ, PT ;  /* 0x000000ff3500720c */ /* 0x000fe20003fa6270 */
[--C-:B------:R-:W-:Y:S01]  /*4dc0*/  @!P6 IMAD.IADD R107, R107, 0x1, -R2.reuse ;  /* 0x000000016b6be824 */ /* 0x100fe200078e0a02 */
[----:B------:R-:W-:Y:S01]  /*4dd0*/  STL.64 [R1+0x98], R16 ;  /* 0x0000981001007387 */ /* 0x000fe20000100a00 */
[----:B------:R-:W-:-:S03]  /*4de0*/  @!P4 IMAD.IADD R108, R108, 0x1, -R2 ;  /* 0x000000016c6cc824 */ /* 0x000fc600078e0a02 */
[----:B------:R0:W-:Y:S01]  /*4df0*/  STL.64 [R1+0x568], R16 ;  /* 0x0005681001007387 */ /* 0x0001e20000100a00 */
[----:B------:R-:W-:Y:S01]  /*4e00*/  IMAD.HI.U32 R40, R0, R57, RZ ;  /* 0x0000003900287227 */ /* 0x000fe200078e00ff */
[----:B------:R-:W-:-:S03]  /*4e10*/  ISETP.GT.U32.AND P6, PT, R2, R107, PT ;  /* 0x0000006b0200720c */ /* 0x000fc60003fc4070 */
[----:B------:R-:W-:Y:S02]  /*4e20*/  IMAD R106, R2, R106, R39 ;  /* 0x0000006a026a7224 */ /* 0x000fe400078e0227 */
[----:B------:R-:W-:Y:S02]  /*4e30*/  IMAD.MOV R40, RZ, RZ, -R40 ;  /* 0x000000ffff287224 */ /* 0x000fe400078e0a28 */
[----:B0-----:R-:W-:Y:S01]  /*4e40*/  IMAD.MOV.U32 R16, RZ, RZ, R126 ;  /* 0x000000ffff107224 */ /* 0x001fe200078e007e */
[----:B------:R-:W-:Y:S01]  /*4e50*/  LEA R126, P4, R48, R4, 0x1 ;  /* 0x00000004307e7211 */ /* 0x000fe200078808ff */
[----:B------:R-:W-:-:S03]  /*4e60*/  IMAD.MOV.U32 R17, RZ, RZ, R127 ;  /* 0x000000ffff117224 */ /* 0x000fc600078e007f */
[----:B------:R-:W-:Y:S02]  /*4e70*/  LEA.HI.X.SX32 R127, R48, R3, 0x1, P4 ;  /* 0x00000003307f7211 */ /* 0x000fe400020f0eff */
[C---:B------:R-:W-:Y:S01]  /*4e80*/  ISETP.GT.U32.AND P4, PT, R2.reuse, R108, PT ;  /* 0x0000006c0200720c */ /* 0x040fe20003f84070 */
[C---:B------:R-:W-:Y:S01]  /*4e90*/  IMAD R92, R2.reuse, R40, R57 ;  /* 0x00000028025c7224 */ /* 0x040fe200078e0239 */
[----:B------:R-:W-:Y:S01]  /*4ea0*/  LOP3.LUT R39, R5, 0x34, RZ, 0xfc, !PT ;  /* 0x0000003405277812 */ /* 0x000fe200078efcff */
[----:B------:R-:W-:Y:S01]  /*4eb0*/  @!P2 IMAD.MOV R110, RZ, RZ, -R110 ;  /* 0x000000ffff6ea224 */ /* 0x000fe200078e0a6e */
[C---:B------:R-:W-:Y:S01]  /*4ec0*/  ISETP.GT.U32.AND P2, PT, R2.reuse, R106, PT ;  /* 0x0000006a0200720c */ /* 0x040fe20003f44070 */
[----:B------:R-:W-:Y:S01]  /*4ed0*/  @!P5 IMAD.MOV R109, RZ, RZ, -R109 ;  /* 0x000000ffff6dd224 */ /* 0x000fe200078e0a6d */
[----:B------:R-:W-:Y:S02]  /*4ee0*/  IABS R91, R39 ;  /* 0x00000027005b7213 */ /* 0x000fe40000000000 */
[----:B------:R-:W-:Y:S01]  /*4ef0*/  ISETP.GT.U32.AND P5, PT, R2, R92, PT ;  /* 0x0000005c0200720c */ /* 0x000fe20003fa4070 */
[--C-:B------:R-:W-:Y:S01]  /*4f00*/  @!P6 IMAD.IADD R107, R107, 0x1, -R2.reuse ;  /* 0x000000016b6be824 */ /* 0x100fe200078e0a02 */
[----:B------:R-:W-:Y:S01]  /*4f10*/  STL.64 [R1+0x88], R14 ;  /* 0x0000880e01007387 */ /* 0x000fe20000100a00 */
[----:B------:R-:W-:Y:S01]  /*4f20*/  SEL R34, R31, R34, !P3 ;  /* 0x000000221f227207 */ /* 0x000fe20005800000 */
[----:B------:R-:W-:Y:S01]  /*4f30*/  IMAD.HI.U32 R40, R0, R91, RZ ;  /* 0x0000005b00287227 */ /* 0x000fe200078e00ff */
[----:B------:R-:W-:Y:S01]  /*4f40*/  ISETP.GE.AND P6, PT, R52, RZ, PT ;  /* 0x000000ff3400720c */ /* 0x000fe20003fc6270 */
[----:B------:R-:W-:Y:S02]  /*4f50*/  STL.64 [R1+0x578], R14 ;  /* 0x0005780e01007387 */ /* 0x000fe40000100a00 */
[----:B------:R-:W-:Y:S01]  /*4f60*/  @!P4 IMAD.IADD R108, R108, 0x1, -R2 ;  /* 0x000000016c6cc824 */ /* 0x000fe200078e0a02 */
[----:B------:R-:W-:Y:S01]  /*4f70*/  ISETP.GE.AND P4, PT, R51, RZ, PT ;  /* 0x000000ff3300720c */ /* 0x000fe20003f86270 */
[----:B------:R-:W-:Y:S01]  /*4f80*/  STL.64 [R1+0x78], R12 ;  /* 0x0000780c01007387 */ /* 0x000fe20000100a00 */
[----:B------:R-:W-:-:S03]  /*4f90*/  IMAD.MOV R48, RZ, RZ, -R40 ;  /* 0x000000ffff307224 */ /* 0x000fc600078e0a28 */
[----:B------:R-:W-:Y:S01]  /*4fa0*/  STL [R1+0x590], R12 ;  /* 0x0005900c01007387 */ /* 0x000fe20000100800 */
[----:B------:R-:W-:Y:S01]  /*4fb0*/  IMAD R34, R34, UR7, RZ ;  /* 0x0000000722227c24 */ /* 0x000fe2000f8e02ff */
[----:B------:R-:W-:Y:S01]  /*4fc0*/  LOP3.LUT R40, R5, 0x3c, RZ, 0xfc, !PT ;  /* 0x0000003c05287812 */ /* 0x000fe200078efcff */
[--C-:B------:R-:W-:Y:S01]  /*4fd0*/  @!P2 IMAD.IADD R106, R106, 0x1, -R2.reuse ;  /* 0x000000016a6aa824 */ /* 0x100fe200078e0a02 */
[----:B------:R-:W-:Y:S04]  /*4fe0*/  STL [R1+0x580], R13 ;  /* 0x0005800d01007387 */ /* 0x000fe80000100800 */
[----:B------:R-:W-:Y:S01]  /*4ff0*/  STL.64 [R1+0x68], R10 ;  /* 0x0000680a01007387 */ /* 0x000fe20000100a00 */
[----:B------:R-:W-:-:S03]  /*5000*/  @!P5 IMAD.IADD R92, R92, 0x1, -R2 ;  /* 0x000000015c5cd824 */ /* 0x000fc600078e0a02 */
[----:B------:R-:W-:Y:S01]  /*5010*/  STL.64 [R1+0x588], R10 ;  /* 0x0005880a01007387 */ /* 0x000fe20000100a00 */
[----:B------:R-:W-:-:S03]  /*5020*/  IABS R51, R40 ;  /* 0x0000002800337213 */ /* 0x000fc60000000000 */
[----:B------:R-:W-:Y:S01]  /*5030*/  STL.64 [R1+0x58], R32 ;  /* 0x0000582001007387 */ /* 0x000fe20000100a00 */
[----:B------:R-:W-:-:S03]  /*5040*/  ISETP.GT.U32.AND P5, PT, R2, R106, PT ;  /* 0x0000006a0200720c */ /* 0x000fc60003fa4070 */
[----:B------:R0:W-:Y:S01]  /*5050*/  STL.64 [R1+0x598], R32 ;  /* 0x0005982001007387 */ /* 0x0001e20000100a00 */
[----:B------:R-:W-:Y:S02]  /*5060*/  IMAD R91, R2, R48, R91 ;  /* 0x00000030025b7224 */ /* 0x000fe400078e025b */
[----:B------:R-:W-:Y:S01]  /*5070*/  @!P6 IMAD.MOV R107, RZ, RZ, -R107 ;  /* 0x000000ffff6be224 */ /* 0x000fe200078e0a6b */
[----:B------:R-:W-:Y:S01]  /*5080*/  ISETP.GE.AND P6, PT, R37, RZ, PT ;  /* 0x000000ff2500720c */ /* 0x000fe20003fc6270 */
[----:B------:R-:W-:Y:S02]  /*5090*/  @!P4 IMAD.MOV R108, RZ, RZ, -R108 ;  /* 0x000000ffff6cc224 */ /* 0x000fe400078e0a6c */
[----:B0-----:R-:W-:Y:S01]  /*50a0*/  IMAD.MOV.U32 R32, RZ, RZ, R122 ;  /* 0x000000ffff207224 */ /* 0x001fe200078e007a */
[----:B------:R-:W-:Y:S01]  /*50b0*/  LEA R122, P2, R34, R4, 0x1 ;  /* 0x00000004227a7211 */ /* 0x000fe200078408ff */
[----:B------:R-:W-:Y:S01]  /*50c0*/  IMAD.MOV.U32 R33, RZ, RZ, R123 ;  /* 0x000000ffff217224 */ /* 0x000fe200078e007b */
[----:B------:R-:W-:-:S02]  /*50d0*/  ISETP.GT.U32.AND P4, PT, R2, R91, PT ;  /* 0x0000005b0200720c */ /* 0x000fc40003f84070 */
[----:B------:R-:W-:Y:S01]  /*50e0*/  LEA.HI.X.SX32 R123, R34, R3, 0x1, P2 ;  /* 0x00000003227b7211 */ /* 0x000fe200010f0eff */
[----:B------:R-:W-:-:S04]  /*50f0*/  IMAD.HI.U32 R34, R0, R51, RZ ;  /* 0x0000003300227227 */ /* 0x000fc800078e00ff */
[----:B------:R-:W-:Y:S01]  /*5100*/  IMAD.MOV R34, RZ, RZ, -R34 ;  /* 0x000000ffff227224 */ /* 0x000fe200078e0a22 */
[----:B------:R-:W-:Y:S01]  /*5110*/  ISETP.GT.U32.AND P2, PT, R2, R92, PT ;  /* 0x0000005c0200720c */ /* 0x000fe20003f44070 */
[----:B------:R-:W-:Y:S02]  /*5120*/  @!P5 IMAD.IADD R106, R106, 0x1, -R2 ;  /* 0x000000016a6ad824 */ /* 0x000fe400078e0a02 */
[C---:B------:R-:W-:Y:S01]  /*5130*/  IMAD R90, R2.reuse, R34, R51 ;  /* 0x00000022025a7224 */ /* 0x040fe200078e0233 */
[----:B------:R-:W-:Y:S01]  /*5140*/  LOP3.LUT R48, R5, 0x44, RZ, 0xfc, !PT ;  /* 0x0000004405307812 */ /* 0x000fe200078efcff */
[----:B------:R-:W-:Y:S02]  /*5150*/  @!P6 IMAD.MOV R106, RZ, RZ, -R106 ;  /* 0x000000ffff6ae224 */ /* 0x000fe400078e0a6a */
[----:B------:R-:W-:Y:S01]  /*5160*/  @!P4 IMAD.IADD R91, R91, 0x1, -R2 ;  /* 0x000000015b5bc824 */ /* 0x000fe200078e0a02 */
[----:B------:R-:W-:Y:S02]  /*5170*/  ISETP.GT.U32.AND P6, PT, R2, R90, PT ;  /* 0x0000005a0200720c */ /* 0x000fe40003fc4070 */
[----:B------:R-:W-:-:S02]  /*5180*/  IABS R89, R48 ;  /* 0x0000003000597213 */ /* 0x000fc40000000000 */
[----:B------:R-:W-:Y:S02]  /*5190*/  ISETP.GE.AND P5, PT, R35, RZ, PT ;  /* 0x000000ff2300720c */ /* 0x000fe40003fa6270 */
[----:B------:R-:W-:Y:S01]  /*51a0*/  ISETP.GT.U32.AND P4, PT, R2, R91, PT ;  /* 0x0000005b0200720c */ /* 0x000fe20003f84070 */
[----:B------:R-:W-:-:S04]  /*51b0*/  IMAD.HI.U32 R35, R0, R89, RZ ;  /* 0x0000005900237227 */ /* 0x000fc800078e00ff */
[--C-:B------:R-:W-:Y:S01]  /*51c0*/  @!P2 IMAD.IADD R92, R92, 0x1, -R2.reuse ;  /* 0x000000015c5ca824 */ /* 0x100fe200078e0a02 */
[----:B------:R-:W-:Y:S01]  /*51d0*/  ISETP.GE.AND P2, PT, R39, RZ, PT ;  /* 0x000000ff2700720c */ /* 0x000fe20003f46270 */
[----:B------:R-:W-:Y:S01]  /*51e0*/  IMAD.MOV R35, RZ, RZ, -R35 ;  /* 0x000000ffff237224 */ /* 0x000fe200078e0a23 */
[C---:B------:R-:W-:Y:S01]  /*51f0*/  LOP3.LUT R39, R5.reuse, 0x4c, RZ, 0xfc, !PT ;  /* 0x0000004c05277812 */ /* 0x040fe200078efcff */
[--C-:B------:R-:W-:Y:S01]  /*5200*/  @!P6 IMAD.IADD R90, R90, 0x1, -R2.reuse ;  /* 0x000000015a5ae824 */ /* 0x100fe200078e0a02 */
[----:B------:R-:W-:Y:S01]  /*5210*/  LOP3.LUT R34, R5, 0x54, RZ, 0xfc, !PT ;  /* 0x0000005405227812 */ /* 0x000fe200078efcff */
[C---:B------:R-:W-:Y:S01]  /*5220*/  IMAD R89, R2.reuse, R35, R89 ;  /* 0x0000002302597224 */ /* 0x040fe200078e0259 */
[----:B------:R-:W-:Y:S01]  /*5230*/  IABS R86, R39 ;  /* 0x0000002700567213 */ /* 0x000fe20000000000 */
[----:B------:R-:W-:Y:S01]  /*5240*/  @!P4 IMAD.IADD R91, R91, 0x1, -R2 ;  /* 0x000000015b5bc824 */ /* 0x000fe200078e0a02 */
[----:B------:R-:W-:Y:S02]  /*5250*/  ISETP.GT.U32.AND P6, PT, R2, R90, PT ;  /* 0x0000005a0200720c */ /* 0x000fe40003fc4070 */
[----:B------:R-:W-:Y:S01]  /*5260*/  IABS R85, R34 ;  /* 0x0000002200557213 */ /* 0x000fe20000000000 */
[----:B------:R-:W-:Y:S01]  /*5270*/  IMAD.HI.U32 R51, R0, R86, RZ ;  /* 0x0000005600337227 */ /* 0x000fe200078e00ff */
[----:B------:R-:W-:-:S03]  /*5280*/  ISETP.GT.U32.AND P4, PT, R2, R89, PT ;  /* 0x000000590200720c */ /* 0x000fc60003f84070 */
[----:B------:R-:W-:Y:S01]  /*5290*/  @!P5 IMAD.MOV R92, RZ, RZ, -R92 ;  /* 0x000000ffff5cd224 */ /* 0x000fe200078e0a5c */
[----:B------:R-:W-:Y:S01]  /*52a0*/  ISETP.GE.AND P5, PT, R40, RZ, PT ;  /* 0x000000ff2800720c */ /* 0x000fe20003fa6270 */
[----:B------:R-:W-:Y:S02]  /*52b0*/  IMAD.MOV R51, RZ, RZ, -R51 ;  /* 0x000000ffff337224 */ /* 0x000fe400078e0a33 */
[----:B------:R-:W-:Y:S01]  /*52c0*/  IMAD.HI.U32 R40, R0, R85, RZ ;  /* 0x0000005500287227 */ /* 0x000fe200078e00ff */
[----:B------:R-:W-:-:S03]  /*52d0*/  LOP3.LUT R37, R5, 0x5c, RZ, 0xfc, !PT ;  /* 0x0000005c05257812 */ /* 0x000fc600078efcff */
[----:B------:R-:W-:Y:S02]  /*52e0*/  IMAD R86, R2, R51, R86 ;  /* 0x0000003302567224 */ /* 0x000fe400078e0256 */
[----:B------:R-:W-:Y:S02]  /*52f0*/  IMAD.MOV R40, RZ, RZ, -R40 ;  /* 0x000000ffff287224 */ /* 0x000fe400078e0a28 */
[--C-:B------:R-:W-:Y:S01]  /*5300*/  @!P6 IMAD.IADD R90, R90, 0x1, -R2.reuse ;  /* 0x000000015a5ae824 */ /* 0x100fe200078e0a02 */
[C---:B------:R-:W-:Y:S01]  /*5310*/  ISETP.GT.U32.AND P6, PT, R2.reuse, R86, PT ;  /* 0x000000560200720c */ /* 0x040fe20003fc4070 */
[C---:B------:R-:W-:Y:S01]  /*5320*/  IMAD R85, R2.reuse, R40, R85 ;  /* 0x0000002802557224 */ /* 0x040fe200078e0255 */
[----:B------:R-:W-:Y:S01]  /*5330*/  IABS R82, R37 ;  /* 0x0000002500527213 */ /* 0x000fe20000000000 */
[----:B------:R-:W-:Y:S01]  /*5340*/  @!P4 IMAD.IADD R89, R89, 0x1, -R2 ;  /* 0x000000015959c824 */ /* 0x000fe200078e0a02 */
[----:B------:R-:W-:Y:S01]  /*5350*/  SEL R36, R31, R36, !P3 ;  /* 0x000000241f247207 */ /* 0x000fe20005800000 */
[----:B------:R-:W-:Y:S01]  /*5360*/  @!P5 IMAD.MOV R90, RZ, RZ, -R90 ;  /* 0x000000ffff5ad224 */ /* 0x000fe200078e0a5a */
[----:B------:R-:W-:Y:S01]  /*5370*/  ISETP.GT.U32.AND P5, PT, R2, R85, PT ;  /* 0x000000550200720c */ /* 0x000fe20003fa4070 */
[----:B------:R-:W-:Y:S01]  /*5380*/  IMAD.HI.U32 R35, R0, R82, RZ ;  /* 0x0000005200237227 */ /* 0x000fe200078e00ff */
[----:B------:R-:W-:-:S02]  /*5390*/  ISETP.GT.U32.AND P4, PT, R2, R89, PT ;  /* 0x000000590200720c */ /* 0x000fc40003f84070 */
[C---:B------:R-:W-:Y:S01]  /*53a0*/  SEL R42, R31.reuse, R42, !P3 ;  /* 0x0000002a1f2a7207 */ /* 0x040fe20005800000 */
[----:B------:R-:W-:Y:S01]  /*53b0*/  IMAD R36, R36, UR7, RZ ;  /* 0x0000000724247c24 */ /* 0x000fe2000f8e02ff */
[----:B------:R-:W-:Y:S01]  /*53c0*/  SEL R45, R31, R45, !P3 ;  /* 0x0000002d1f2d7207 */ /* 0x000fe20005800000 */
[----:B------:R-:W-:Y:S02]  /*53d0*/  IMAD.MOV R35, RZ, RZ, -R35 ;  /* 0x000000ffff237224 */ /* 0x000fe400078e0a23 */
[----:B------:R-:W-:Y:S01]  /*53e0*/  @!P6 IMAD.IADD R86, R86, 0x1, -R2 ;  /* 0x000000015656e824 */ /* 0x000fe200078e0a02 */
[----:B------:R-:W-:Y:S01]  /*53f0*/  LEA R160, P6, R36, R4, 0x1 ;  /* 0x0000000424a07211 */ /* 0x000fe200078c08ff */
[----:B------:R-:W-:Y:S02]  /*5400*/  IMAD R42, R42, UR7, RZ ;  /* 0x000000072a2a7c24 */ /* 0x000fe4000f8e02ff */
[----:B------:R-:W-:Y:S01]  /*5410*/  IMAD R82, R2, R35, R82 ;  /* 0x0000002302527224 */ /* 0x000fe200078e0252 */
[----:B------:R-:W-:Y:S01]  /*5420*/  LOP3.LUT R35, R5, 0x64, RZ, 0xfc, !PT ;  /* 0x0000006405237812 */ /* 0x000fe200078efcff */
[----:B------:R-:W-:-:S02]  /*5430*/  IMAD R45, R45, UR7, RZ ;  /* 0x000000072d2d7c24 */ /* 0x000fc4000f8e02ff */
[----:B------:R-:W-:Y:S01]  /*5440*/  @!P2 IMAD.MOV R91, RZ, RZ, -R91 ;  /* 0x000000ffff5ba224 */ /* 0x000fe200078e0a5b */
[----:B------:R-:W-:Y:S01]  /*5450*/  ISETP.GE.AND P2, PT, R48, RZ, PT ;  /* 0x000000ff3000720c */ /* 0x000fe20003f46270 */
[--C-:B------:R-:W-:Y:S01]  /*5460*/  @!P4 IMAD.IADD R89, R89, 0x1, -R2.reuse ;  /* 0x000000015959c824 */ /* 0x100fe200078e0a02 */
[----:B------:R-:W-:Y:S01]  /*5470*/  LEA.HI.X.SX32 R161, R36, R3, 0x1, P6 ;  /* 0x0000000324a17211 */ /* 0x000fe200030f0eff */
[----:B------:R-:W-:Y:S01]  /*5480*/  @!P5 IMAD.IADD R85, R85, 0x1, -R2 ;  /* 0x000000015555d824 */ /* 0x000fe200078e0a02 */
[-C--:B------:R-:W-:Y:S02]  /*5490*/  LEA R158, P6, R42, R4.reuse, 0x1 ;  /* 0x000000042a9e7211 */ /* 0x080fe400078c08ff */
[----:B------:R-:W-:Y:S02]  /*54a0*/  IABS R81, R35 ;  /* 0x0000002300517213 */ /* 0x000fe40000000000 */
[----:B------:R-:W-:Y:S02]  /*54b0*/  LEA R162, P4, R45, R4, 0x1 ;  /* 0x000000042da27211 */ /* 0x000fe400078808ff */
[----:B------:R-:W-:-:S02]  /*54c0*/  LOP3.LUT R40, R5, 0x6c, RZ, 0xfc, !PT ;  /* 0x0000006c05287812 */ /* 0x000fc400078efcff */
[-C--:B------:R-:W-:Y:S02]  /*54d0*/  LEA.HI.X.SX32 R159, R42, R3.reuse, 0x1, P6 ;  /* 0x000000032a9f7211 */ /* 0x080fe400030f0eff */
[----:B------:R-:W-:Y:S01]  /*54e0*/  LEA.HI.X.SX32 R163, R45, R3, 0x1, P4 ;  /* 0x000000032da37211 */ /* 0x000fe200020f0eff */
[----:B------:R-:W-:Y:S01]  /*54f0*/  IMAD.HI.U32 R45, R0, R81, RZ ;  /* 0x00000051002d7227 */ /* 0x000fe200078e00ff */
[C---:B------:R-:W-:Y:S02]  /*5500*/  ISETP.GT.U32.AND P6, PT, R2.reuse, R85, PT ;  /* 0x000000550200720c */ /* 0x040fe40003fc4070 */
[----:B------:R-:W-:Y:S02]  /*5510*/  IABS R80, R40 ;  /* 0x0000002800507213 */ /* 0x000fe40000000000 */
[C---:B------:R-:W-:Y:S01]  /*5520*/  ISETP.GT.U32.AND P4, PT, R2.reuse, R86, PT ;  /* 0x000000560200720c */ /* 0x040fe20003f84070 */
[----:B------:R-:W-:Y:S01]  /*5530*/  IMAD.MOV R45, RZ, RZ, -R45 ;  /* 0x000000ffff2d7224 */ /* 0x000fe200078e0a2d */
[----:B------:R-:W-:Y:S01]  /*5540*/  ISETP.GE.AND P5, PT, R39, RZ, PT ;  /* 0x000000ff2700720c */ /* 0x000fe20003fa6270 */
[----:B------:R-:W-:Y:S01]  /*5550*/  @!P2 IMAD.MOV R89, RZ, RZ, -R89 ;  /* 0x000000ffff59a224 */ /* 0x000fe200078e0a59 */
[----:B------:R-:W-:Y:S01]  /*5560*/  ISETP.GT.U32.AND P2, PT, R2, R82, PT ;  /* 0x000000520200720c */ /* 0x000fe20003f44070 */
[----:B------:R-:W-:-:S04]  /*5570*/  IMAD.HI.U32 R36, R0, R80, RZ ;  /* 0x0000005000247227 */ /* 0x000fc800078e00ff */
[C---:B------:R-:W-:Y:S02]  /*5580*/  IMAD R81, R2.reuse, R45, R81 ;  /* 0x0000002d02517224 */ /* 0x040fe400078e0251 */
[----:B------:R-:W-:Y:S02]  /*5590*/  IMAD.MOV R36, RZ, RZ, -R36 ;  /* 0x000000ffff247224 */ /* 0x000fe400078e0a24 */
[--C-:B------:R-:W-:Y:S01]  /*55a0*/  @!P6 IMAD.IADD R85, R85, 0x1, -R2.reuse ;  /* 0x000000015555e824 */ /* 0x100fe200078e0a02 */
[----:B------:R-:W-:Y:S01]  /*55b0*/  ISETP.GT.U32.AND P6, PT, R2, R81, PT ;  /* 0x000000510200720c */ /* 0x000fe20003fc4070 */
[----:B------:R-:W-:Y:S01]  /*55c0*/  @!P4 IMAD.IADD R86, R86, 0x1, -R2 ;  /* 0x000000015656c824 */ /* 0x000fe200078e0a02 */
[----:B------:R-:W-:Y:S01]  /*55d0*/  ISETP.GE.AND P4, PT, R34, RZ, PT ;  /* 0x000000ff2200720c */ /* 0x000fe20003f86270 */
[----:B------:R-:W-:Y:S02]  /*55e0*/  IMAD R80, R2, R36, R80 ;  /* 0x0000002402507224 */ /* 0x000fe400078e0250 */
[----:B------:R-:W-:Y:S01]  /*55f0*/  @!P5 IMAD.MOV R86, RZ, RZ, -R86 ;  /* 0x000000ffff56d224 */ /* 0x000fe200078e0a56 */
[----:B------:R-:W-:Y:S01]  /*5600*/  LOP3.LUT R39, R5, 0x74, RZ, 0xfc, !PT ;  /* 0x0000007405277812 */ /* 0x000fe200078efcff */
[----:B------:R-:W-:Y:S01]  /*5610*/  @!P2 IMAD.IADD R82, R82, 0x1, -R2 ;  /* 0x000000015252a824 */ /* 0x000fe200078e0a02 */
[----:B------:R-:W-:-:S02]  /*5620*/  ISETP.GT.U32.AND P5, PT, R2, R80, PT ;  /* 0x000000500200720c */ /* 0x000fc40003fa4070 */
[----:B------:R-:W-:Y:S02]  /*5630*/  LOP3.LUT R36, R5, 0x7c, RZ, 0xfc, !PT ;  /* 0x0000007c05247812 */ /* 0x000fe400078efcff */
[----:B------:R-:W-:Y:S02]  /*5640*/  IABS R79, R39 ;  /* 0x00000027004f7213 */ /* 0x000fe40000000000 */
[----:B------:R-:W-:Y:S01]  /*5650*/  ISETP.GT.U32.AND P2, PT, R2, R82, PT ;  /* 0x000000520200720c */ /* 0x000fe20003f44070 */
[----:B------:R-:W-:Y:S01]  /*5660*/  @!P6 IMAD.IADD R81, R81, 0x1, -R2 ;  /* 0x000000015151e824 */ /* 0x000fe200078e0a02 */
[----:B------:R-:W-:Y:S01]  /*5670*/  IABS R78, R36 ;  /* 0x00000024004e7213 */ /* 0x000fe20000000000 */
[----:B------:R-:W-:Y:S01]  /*5680*/  @!P4 IMAD.MOV R85, RZ, RZ, -R85 ;  /* 0x000000ffff55c224 */ /* 0x000fe200078e0a55 */
[----:B------:R-:W-:Y:S01]  /*5690*/  ISETP.GE.AND P4, PT, R37, RZ, PT ;  /* 0x000000ff2500720c */ /* 0x000fe20003f86270 */
[----:B------:R-:W-:Y:S01]  /*56a0*/  IMAD.HI.U32 R34, R0, R79, RZ ;  /* 0x0000004f00227227 */ /* 0x000fe200078e00ff */
[----:B------:R-:W-:-:S03]  /*56b0*/  ISETP.GT.U32.AND P6, PT, R2, R81, PT ;  /* 0x000000510200720c */ /* 0x000fc60003fc4070 */
[----:B------:R-:W-:Y:S02]  /*56c0*/  @!P5 IMAD.IADD R80, R80, 0x1, -R2 ;  /* 0x000000015050d824 */ /* 0x000fe400078e0a02 */
[----:B------:R-:W-:-:S04]  /*56d0*/  IMAD.HI.U32 R37, R0, R78, RZ ;  /* 0x0000004e00257227 */ /* 0x000fc800078e00ff */
[----:B------:R-:W-:Y:S01]  /*56e0*/  IMAD.MOV R34, RZ, RZ, -R34 ;  /* 0x000000ffff227224 */ /* 0x000fe200078e0a22 */
[----:B------:R-:W-:Y:S01]  /*56f0*/  ISETP.GT.U32.AND P5, PT, R2, R80, PT ;  /* 0x000000500200720c */ /* 0x000fe20003fa4070 */
[----:B------:R-:W-:Y:S02]  /*5700*/  IMAD.MOV R37, RZ, RZ, -R37 ;  /* 0x000000ffff257224 */ /* 0x000fe400078e0a25 */
[----:B------:R-:W-:Y:S02]  /*5710*/  @!P2 IMAD.IADD R82, R82, 0x1, -R2 ;  /* 0x000000015252a824 */ /* 0x000fe400078e0a02 */
[C---:B------:R-:W-:Y:S02]  /*5720*/  IMAD R79, R2.reuse, R34, R79 ;  /* 0x00000022024f7224 */ /* 0x040fe400078e024f */
[C---:B------:R-:W-:Y:S02]  /*5730*/  IMAD R78, R2.reuse, R37, R78 ;  /* 0x00000025024e7224 */ /* 0x040fe400078e024e */
[----:B------:R-:W-:Y:S01]  /*5740*/  @!P4 IMAD.MOV R82, RZ, RZ, -R82 ;  /* 0x000000ffff52c224 */ /* 0x000fe200078e0a52 */
[----:B------:R-:W-:Y:S01]  /*5750*/  ISETP.GT.U32.AND P4, PT, R2, R79, PT ;  /* 0x0000004f0200720c */ /* 0x000fe20003f84070 */
[----:B------:R-:W-:Y:S01]  /*5760*/  @!P6 IMAD.IADD R81, R81, 0x1, -R2 ;  /* 0x000000015151e824 */ /* 0x000fe200078e0a02 */
[----:B------:R-:W-:-:S02]  /*5770*/  ISETP.GE.AND P2, PT, R35, RZ, PT ;  /* 0x000000ff2300720c */ /* 0x000fc40003f46270 */
[----:B------:R-:W-:Y:S02]  /*5780*/  ISETP.GT.U32.AND P6, PT, R2, R78, PT ;  /* 0x0000004e0200720c */ /* 0x000fe40003fc4070 */
[----:B------:R-:W-:Y:S02]  /*5790*/  LOP3.LUT R35, R5, 0x84, RZ, 0xfc, !PT ;  /* 0x0000008405237812 */ /* 0x000fe400078efcff */
[----:B------:R-:W-:Y:S01]  /*57a0*/  SEL R41, R31, R41, !P3 ;  /* 0x000000291f297207 */ /* 0x000fe20005800000 */
[----:B------:R-:W-:Y:S01]  /*57b0*/  @!P5 IMAD.IADD R80, R80, 0x1, -R2 ;  /* 0x000000015050d824 */ /* 0x000fe200078e0a02 */
[----:B------:R-:W-:Y:S02]  /*57c0*/  IABS R77, R35 ;  /* 0x00000023004d7213 */ /* 0x000fe40000000000 */
[----:B------:R-:W-:Y:S01]  /*57d0*/  ISETP.GE.AND P5, PT, R40, RZ, PT ;  /* 0x000000ff2800720c */ /* 0x000fe20003fa6270 */
[----:B------:R-:W-:Y:S02]  /*57e0*/  IMAD R40, R41, UR7, RZ ;  /* 0x0000000729287c24 */ /* 0x000fe4000f8e02ff */
[----:B------:R-:W-:-:S04]  /*57f0*/  IMAD.HI.U32 R37, R0, R77, RZ ;  /* 0x0000004d00257227 */ /* 0x000fc800078e00ff */
[--C-:B------:R-:W-:Y:S01]  /*5800*/  @!P4 IMAD.IADD R79, R79, 0x1, -R2.reuse ;  /* 0x000000014f4fc824 */ /* 0x100fe200078e0a02 */
[----:B------:R-:W-:Y:S01]  /*5810*/  LEA R156, P4, R40, R4, 0x1 ;  /* 0x00000004289c7211 */ /* 0x000fe200078808ff */
[----:B------:R-:W-:Y:S02]  /*5820*/  @!P6 IMAD.IADD R78, R78, 0x1, -R2 ;  /* 0x000000014e4ee824 */ /* 0x000fe400078e0a02 */
[----:B------:R-:W-:Y:S01]  /*5830*/  IMAD.MOV R37, RZ, RZ, -R37 ;  /* 0x000000ffff257224 */ /* 0x000fe200078e0a25 */
[----:B------:R-:W-:Y:S02]  /*5840*/  LEA.HI.X.SX32 R157, R40, R3, 0x1, P4 ;  /* 0x00000003289d7211 */ /* 0x000fe400020f0eff */
[C---:B------:R-:W-:Y:S01]  /*5850*/  ISETP.GT.U32.AND P4, PT, R2.reuse, R79, PT ;  /* 0x0000004f0200720c */ /* 0x040fe20003f84070 */
[C---:B------:R-:W-:Y:S01]  /*5860*/  IMAD R77, R2.reuse, R37, R77 ;  /* 0x00000025024d7224 */ /* 0x040fe200078e024d */
[----:B------:R-:W-:Y:S02]  /*5870*/  LOP3.LUT R34, R5, 0x8c, RZ, 0xfc, !PT ;  /* 0x0000008c05227812 */ /* 0x000fe400078efcff */
[----:B------:R-:W-:Y:S01]  /*5880*/  ISETP.GT.U32.AND P6, PT, R2, R78, PT ;  /* 0x0000004e0200720c */ /* 0x000fe20003fc4070 */
[----:B------:R-:W-:Y:S01]  /*5890*/  @!P2 IMAD.MOV R81, RZ, RZ, -R81 ;  /* 0x000000ffff51a224 */ /* 0x000fe200078e0a51 */
[----:B------:R-:W-:-:S02]  /*58a0*/  IABS R76, R34 ;  /* 0x00000022004c7213 */ /* 0x000fc40000000000 */
[----:B------:R-:W-:Y:S02]  /*58b0*/  LOP3.LUT R37, R5, 0x94, RZ, 0xfc, !PT ;  /* 0x0000009405257812 */ /* 0x000fe400078efcff */
[----:B------:R-:W-:Y:S01]  /*58c0*/  ISETP.GT.U32.AND P2, PT, R2, R77, PT ;  /* 0x0000004d0200720c */ /* 0x000fe20003f44070 */
[C---:B------:R-:W-:Y:S01]  /*58d0*/  IMAD.HI.U32 R41, R0.reuse, R76, RZ ;  /* 0x0000004c00297227 */ /* 0x040fe200078e00ff */
[----:B------:R-:W-:Y:S02]  /*58e0*/  IABS R75, R37 ;  /* 0x00000025004b7213 */ /* 0x000fe40000000000 */
[----:B------:R-:W-:Y:S01]  /*58f0*/  SEL R38, R31, R38, !P3 ;  /* 0x000000261f267207 */ /* 0x000fe20005800000 */
[----:B------:R-:W-:Y:S01]  /*5900*/  @!P4 IMAD.IADD R79, R79, 0x1, -R2 ;  /* 0x000000014f4fc824 */ /* 0x000fe200078e0a02 */
[----:B------:R-:W-:Y:S01]  /*5910*/  ISETP.GE.AND P4, PT, R39, RZ, PT ;  /* 0x000000ff2700720c */ /* 0x000fe20003f86270 */
[----:B------:R-:W-:Y:S02]  /*5920*/  IMAD.MOV R41, RZ, RZ, -R41 ;  /* 0x000000ffff297224 */ /* 0x000fe400078e0a29 */
[----:B------:R-:W-:-:S04]  /*5930*/  IMAD.HI.U32 R40, R0, R75, RZ ;  /* 0x0000004b00287227 */ /* 0x000fc800078e00ff */
[----:B------:R-:W-:Y:S01]  /*5940*/  @!P6 IMAD.IADD R78, R78, 0x1, -R2 ;  /* 0x000000014e4ee824 */ /* 0x000fe200078e0a02 */
[----:B------:R-:W-:Y:S01]  /*5950*/  ISETP.GE.AND P6, PT, R36, RZ, PT ;  /* 0x000000ff2400720c */ /* 0x000fe20003fc6270 */
[----:B------:R-:W-:Y:S02]  /*5960*/  IMAD R38, R38, UR7, RZ ;  /* 0x0000000726267c24 */ /* 0x000fe4000f8e02ff */
[----:B------:R-:W-:Y:S02]  /*5970*/  IMAD R76, R2, R41, R76 ;  /* 0x00000029024c7224 */ /* 0x000fe400078e024c */
[----:B------:R-:W-:Y:S02]  /*5980*/  IMAD.MOV R39, RZ, RZ, -R40 ;  /* 0x000000ffff277224 */ /* 0x000fe400078e0a28 */
[----:B------:R-:W-:Y:S01]  /*5990*/  @!P2 IMAD.IADD R77, R77, 0x1, -R2 ;  /* 0x000000014d4da824 */ /* 0x000fe200078e0a02 */
[----:B------:R-:W-:Y:S01]  /*59a0*/  LEA R154, P2, R38, R4, 0x1 ;  /* 0x00000004269a7211 */ /* 0x000fe200078408ff */
[----:B------:R-:W-:Y:S01]  /*59b0*/  @!P5 IMAD.MOV R80, RZ, RZ, -R80 ;  /* 0x000000ffff50d224 */ /* 0x000fe200078e0a50 */
[----:B------:R-:W-:Y:S01]  /*59c0*/  LOP3.LUT R36, R5, 0x9c, RZ, 0xfc, !PT ;  /* 0x0000009c05247812 */ /* 0x000fe200078efcff */
[C---:B------:R-:W-:Y:S01]  /*59d0*/  IMAD R75, R2.reuse, R39, R75 ;  /* 0x00000027024b7224 */ /* 0x040fe200078e024b */
[----:B------:R-:W-:-:S02]  /*59e0*/  ISETP.GT.U32.AND P5, PT, R2, R76, PT ;  /* 0x0000004c0200720c */ /* 0x000fc40003fa4070 */
[----:B------:R-:W-:Y:S01]  /*59f0*/  LEA.HI.X.SX32 R155, R38, R3, 0x1, P2 ;  /* 0x00000003269b7211 */ /* 0x000fe200010f0eff */
[----:B------:R-:W-:Y:S01]  /*5a00*/  @!P4 IMAD.MOV R79, RZ, RZ, -R79 ;  /* 0x000000ffff4fc224 */ /* 0x000fe200078e0a4f */
[----:B------:R-:W-:Y:S02]  /*5a10*/  IABS R74, R36 ;  /* 0x00000024004a7213 */ /* 0x000fe40000000000 */
[C---:B------:R-:W-:Y:S01]  /*5a20*/  ISETP.GT.U32.AND P2, PT, R2.reuse, R77, PT ;  /* 0x0000004d0200720c */ /* 0x040fe20003f44070 */
[----:B------:R-:W-:Y:S01]  /*5a30*/  @!P6 IMAD.MOV R78, RZ, RZ, -R78 ;  /* 0x000000ffff4ee224 */ /* 0x000fe200078e0a4e */
[----:B------:R-:W-:Y:S01]  /*5a40*/  ISETP.GT.U32.AND P4, PT, R2, R75, PT ;  /* 0x0000004b0200720c */ /* 0x000fe20003f84070 */
[----:B------:R-:W-:Y:S01]  /*5a50*/  IMAD.HI.U32 R38, R0, R74, RZ ;  /* 0x0000004a00267227 */ /* 0x000fe200078e00ff */
[----:B------:R-:W-:-:S03]  /*5a60*/  ISETP.GE.AND P6, PT, R35, RZ, PT ;  /* 0x000000ff2300720c */ /* 0x000fc60003fc6270 */
[----:B------:R-:W-:Y:S01]  /*5a70*/  IMAD.MOV R38, RZ, RZ, -R38 ;  /* 0x000000ffff267224 */ /* 0x000fe200078e0a26 */
[----:B------:R-:W-:Y:S01]  /*5a80*/  LOP3.LUT R35, R5, 0xa4, RZ, 0xfc, !PT ;  /* 0x000000a405237812 */ /* 0x000fe200078efcff */
[----:B------:R-:W-:Y:S02]  /*5a90*/  @!P5 IMAD.IADD R76, R76, 0x1, -R2 ;  /* 0x000000014c4cd824 */ /* 0x000fe400078e0a02 */
[----:B------:R-:W-:Y:S02]  /*5aa0*/  IMAD R74, R2, R38, R74 ;  /* 0x00000026024a7224 */ /* 0x000fe400078e024a */
[--C-:B------:R-:W-:Y:S01]  /*5ab0*/  @!P2 IMAD.IADD R77, R77, 0x1, -R2.reuse ;  /* 0x000000014d4da824 */ /* 0x100fe200078e0a02 */
[----:B------:R-:W-:Y:S01]  /*5ac0*/  ISETP.GE.AND P2, PT, R34, RZ, PT ;  /* 0x000000ff2200720c */ /* 0x000fe20003f46270 */
[----:B------:R-:W-:Y:S01]  /*5ad0*/  @!P4 IMAD.IADD R75, R75, 0x1, -R2 ;  /* 0x000000014b4bc824 */ /* 0x000fe200078e0a02 */
[----:B------:R-:W-:Y:S01]  /*5ae0*/  ISETP.GT.U32.AND P5, PT, R2, R76, PT ;  /* 0x0000004c0200720c */ /* 0x000fe20003fa4070 */
[----:B------:R-:W-:Y:S01]  /*5af0*/  @!P6 IMAD.MOV R77, RZ, RZ, -R77 ;  /* 0x000000ffff4de224 */ /* 0x000fe200078e0a4d */
[----:B------:R-:W-:-:S02]  /*5b00*/  IABS R34, R35 ;  /* 0x0000002300227213 */ /* 0x000fc40000000000 */
[C---:B------:R-:W-:Y:S02]  /*5b10*/  ISETP.GT.U32.AND P6, PT, R2.reuse, R74, PT ;  /* 0x0000004a0200720c */ /* 0x040fe40003fc4070 */
[----:B------:R-:W-:Y:S01]  /*5b20*/  ISETP.GT.U32.AND P4, PT, R2, R75, PT ;  /* 0x0000004b0200720c */ /* 0x000fe20003f84070 */
[----:B------:R-:W-:Y:S01]  /*5b30*/  IMAD.HI.U32 R39, R0, R34, RZ ;  /* 0x0000002200277227 */ /* 0x000fe200078e00ff */
[----:B------:R-:W-:-:S03]  /*5b40*/  LOP3.LUT R45, R5, 0xac, RZ, 0xfc, !PT ;  /* 0x000000ac052d7812 */ /* 0x000fc600078efcff */
[----:B------:R-:W-:Y:S02]  /*5b50*/  IMAD.MOV R39, RZ, RZ, -R39 ;  /* 0x000000ffff277224 */ /* 0x000fe400078e0a27 */
[----:B------:R-:W-:Y:S01]  /*5b60*/  @!P5 IMAD.IADD R76, R76, 0x1, -R2 ;  /* 0x000000014c4cd824 */ /* 0x000fe200078e0a02 */
[----:B------:R-:W-:Y:S01]  /*5b70*/  ISETP.GE.AND P5, PT, R37, RZ, PT ;  /* 0x000000ff2500720c */ /* 0x000fe20003fa6270 */
[----:B------:R-:W-:Y:S01]  /*5b80*/  IMAD R34, R2, R39, R34 ;  /* 0x0000002702227224 */ /* 0x000fe200078e0222 */
[----:B------:R-:W-:Y:S01]  /*5b90*/  IABS R42, R45 ;  /* 0x0000002d002a7213 */ /* 0x000fe20000000000 */
[--C-:B------:R-:W-:Y:S02]  /*5ba0*/  @!P6 IMAD.IADD R74, R74, 0x1, -R2.reuse ;  /* 0x000000014a4ae824 */ /* 0x100fe400078e0a02 */
[----:B------:R-:W-:Y:S01]  /*5bb0*/  @!P4 IMAD.IADD R75, R75, 0x1, -R2 ;  /* 0x000000014b4bc824 */ /* 0x000fe200078e0a02 */
[----:B------:R-:W-:Y:S01]  /*5bc0*/  ISETP.GT.U32.AND P4, PT, R2, R34, PT ;  /* 0x000000220200720c */ /* 0x000fe20003f84070 */
[----:B------:R-:W-:Y:S01]  /*5bd0*/  IMAD.HI.U32 R48, R0, R42, RZ ;  /* 0x0000002a00307227 */ /* 0x000fe200078e00ff */
[----:B------:R-:W-:-:S02]  /*5be0*/  ISETP.GT.U32.AND P6, PT, R2, R74, PT ;  /* 0x0000004a0200720c */ /* 0x000fc40003fc4070 */
[----:B------:R-:W-:Y:S01]  /*5bf0*/  LOP3.LUT R38, R5, 0xb4, RZ, 0xfc, !PT ;  /* 0x000000b405267812 */ /* 0x000fe200078efcff */
[----:B------:R-:W-:Y:S01]  /*5c00*/  @!P2 IMAD.MOV R76, RZ, RZ, -R76 ;  /* 0x000000ffff4ca224 */ /* 0x000fe200078e0a4c */
[----:B------:R-:W-:Y:S01]  /*5c10*/  ISETP.GE.AND P2, PT, R36, RZ, PT ;  /* 0x000000ff2400720c */ /* 0x000fe20003f46270 */
[----:B------:R-:W-:Y:S01]  /*5c20*/  IMAD.MOV R48, RZ, RZ, -R48 ;  /* 0x000000ffff307224 */ /* 0x000fe200078e0a30 */
[----:B------:R-:W-:Y:S01]  /*5c30*/  IABS R36, R38 ;  /* 0x0000002600247213 */ /* 0x000fe20000000000 */
[----:B------:R-:W-:Y:S01]  /*5c40*/  @!P5 IMAD.MOV R75, RZ, RZ, -R75 ;  /* 0x000000ffff4bd224 */ /* 0x000fe200078e0a4b */
[----:B------:R-:W-:Y:S01]  /*5c50*/  ISETP.GE.AND P5, PT, R35, RZ, PT ;  /* 0x000000ff2300720c */ /* 0x000fe20003fa6270 */
[----:B------:R-:W-:Y:S01]  /*5c60*/  IMAD R35, R2, R48, R42 ;  /* 0x0000003002237224 */ /* 0x000fe200078e022a */
[----:B------:R-:W-:Y:S01]  /*5c70*/  LOP3.LUT R41, R5, 0xbc, RZ, 0xfc, !PT ;  /* 0x000000bc05297812 */ /* 0x000fe200078efcff */
[----:B------:R-:W-:Y:S02]  /*5c80*/  @!P4 IMAD.IADD R34, R34, 0x1, -R2 ;  /* 0x000000012222c824 */ /* 0x000fe400078e0a02 */
[----:B------:R-:W-:Y:S01]  /*5c90*/  IMAD.HI.U32 R40, R0, R36, RZ ;  /* 0x0000002400287227 */ /* 0x000fe200078e00ff */
[----:B------:R-:W-:-:S03]  /*5ca0*/  IABS R37, R41 ;  /* 0x0000002900257213 */ /* 0x000fc60000000000 */
[----:B------:R-:W-:Y:S01]  /*5cb0*/  @!P6 IMAD.IADD R74, R74, 0x1, -R2 ;  /* 0x000000014a4ae824 */ /* 0x000fe200078e0a02 */
[C---:B------:R-:W-:Y:S01]  /*5cc0*/  ISETP.GT.U32.AND P6, PT, R2.reuse, R35, PT ;  /* 0x000000230200720c */ /* 0x040fe20003fc4070 */
[----:B------:R-:W-:Y:S01]  /*5cd0*/  IMAD.MOV R40, RZ, RZ, -R40 ;  /* 0x000000ffff287224 */ /* 0x000fe200078e0a28 */
[----:B------:R-:W-:Y:S02]  /*5ce0*/  ISETP.GT.U32.AND P4, PT, R2, R34, PT ;  /* 0x000000220200720c */ /* 0x000fe40003f84070 */
[C---:B------:R-:W-:Y:S01]  /*5cf0*/  SEL R43, R31.reuse, R43, !P3 ;  /* 0x0000002b1f2b7207 */ /* 0x040fe20005800000 */
[----:B------:R-:W-:Y:S01]  /*5d00*/  IMAD.HI.U32 R39, R0, R37, RZ ;  /* 0x0000002500277227 */ /* 0x000fe200078e00ff */
[----:B------:R-:W-:-:S03]  /*5d10*/  SEL R47, R31, R47, !P3 ;  /* 0x0000002f1f2f7207 */ /* 0x000fc60005800000 */
[C---:B------:R-:W-:Y:S02]  /*5d20*/  IMAD R36, R2.reuse, R40, R36 ;  /* 0x0000002802247224 */ /* 0x040fe400078e0224 */
[----:B------:R-:W-:Y:S02]  /*5d30*/  IMAD R43, R43, UR7, RZ ;  /* 0x000000072b2b7c24 */ /* 0x000fe4000f8e02ff */
[----:B------:R-:W-:Y:S02]  /*5d40*/  IMAD.MOV R39, RZ, RZ, -R39 ;  /* 0x000000ffff277224 */ /* 0x000fe400078e0a27 */
[----:B------:R-:W-:Y:S01]  /*5d50*/  @!P2 IMAD.MOV R74, RZ, RZ, -R74 ;  /* 0x000000ffff4aa224 */ /* 0x000fe200078e0a4a */
[C---:B------:R-:W-:Y:S01]  /*5d60*/  ISETP.GT.U32.AND P2, PT, R2.reuse, R36, PT ;  /* 0x000000240200720c */ /* 0x040fe20003f44070 */
[----:B------:R-:W-:Y:S01]  /*5d70*/  IMAD R47, R47, UR7, RZ ;  /* 0x000000072f2f7c24 */ /* 0x000fe2000f8e02ff */
[----:B------:R-:W-:Y:S01]  /*5d80*/  SEL R46, R31, R46, !P3 ;  /* 0x0000002e1f2e7207 */ /* 0x000fe20005800000 */
[----:B------:R-:W-:Y:S01]  /*5d90*/  @!P6 IMAD.IADD R35, R35, 0x1, -R2 ;  /* 0x000000012323e824 */ /* 0x000fe200078e0a02 */
[----:B------:R-:W-:Y:S01]  /*5da0*/  LEA R150, P6, R43, R4, 0x1 ;  /* 0x000000042b967211 */ /* 0x000fe200078c08ff */
[----:B------:R-:W-:-:S02]  /*5db0*/  IMAD R37, R2, R39, R37 ;  /* 0x0000002702257224 */ /* 0x000fc400078e0225 */
[----:B------:R-:W-:Y:S01]  /*5dc0*/  @!P4 IMAD.IADD R34, R34, 0x1, -R2 ;  /* 0x000000012222c824 */ /* 0x000fe200078e0a02 */
[----:B------:R-:W-:Y:S01]  /*5dd0*/  LEA R152, P4, R47, R4, 0x1 ;  /* 0x000000042f987211 */ /* 0x000fe200078808ff */
[----:B------:R-:W-:Y:S01]  /*5de0*/  IMAD R46, R46, UR7, RZ ;  /* 0x000000072e2e7c24 */ /* 0x000fe2000f8e02ff */
[----:B------:R-:W-:Y:S02]  /*5df0*/  LEA.HI.X.SX32 R151, R43, R3, 0x1, P6 ;  /* 0x000000032b977211 */ /* 0x000fe400030f0eff */
[----:B------:R-:W-:Y:S02]  /*5e00*/  LOP3.LUT R42, R5, 0xc4, RZ, 0xfc, !PT ;  /* 0x000000c4052a7812 */ /* 0x000fe400078efcff */
[C---:B------:R-:W-:Y:S01]  /*5e10*/  ISETP.GT.U32.AND P6, PT, R2.reuse, R37, PT ;  /* 0x000000250200720c */ /* 0x040fe20003fc4070 */
[----:B------:R-:W-:Y:S01]  /*5e20*/  @!P5 IMAD.MOV R34, RZ, RZ, -R34 ;  /* 0x000000ffff22d224 */ /* 0x000fe200078e0a22 */
[----:B------:R-:W-:Y:S02]  /*5e30*/  LEA.HI.X.SX32 R153, R47, R3, 0x1, P4 ;  /* 0x000000032f997211 */ /* 0x000fe400020f0eff */
[----:B------:R-:W-:-:S02]  /*5e40*/  ISETP.GT.U32.AND P4, PT, R2, R35, PT ;  /* 0x000000230200720c */ /* 0x000fc40003f84070 */
[----:B------:R-:W-:Y:S01]  /*5e50*/  LEA R148, P5, R46, R4, 0x1 ;  /* 0x000000042e947211 */ /* 0x000fe200078a08ff */
[----:B------:R-:W-:Y:S01]  /*5e60*/  @!P2 IMAD.IADD R36, R36, 0x1, -R2 ;  /* 0x000000012424a824 */ /* 0x000fe200078e0a02 */
[----:B------:R-:W-:Y:S02]  /*5e70*/  IABS R40, R42 ;  /* 0x0000002a00287213 */ /* 0x000fe40000000000 */
[----:B------:R-:W-:Y:S02]  /*5e80*/  LOP3.LUT R51, R5, 0xcc, RZ, 0xfc, !PT ;  /* 0x000000cc05337812 */ /* 0x000fe400078efcff */
[----:B------:R-:W-:Y:S01]  /*5e90*/  LEA.HI.X.SX32 R149, R46, R3, 0x1, P5 ;  /* 0x000000032e957211 */ /* 0x000fe200028f0eff */
[----:B------:R-:W-:Y:S01]  /*5ea0*/  IMAD.HI.U32 R47, R0, R40, RZ ;  /* 0x00000028002f7227 */ /* 0x000fe200078e00ff */
[----:B------:R-:W-:Y:S02]  /*5eb0*/  ISETP.GE.AND P5, PT, R45, RZ, PT ;  /* 0x000000ff2d00720c */ /* 0x000fe40003fa6270 */
[----:B------:R-:W-:-:S02]  /*5ec0*/  IABS R39, R51 ;  /* 0x0000003300277213 */ /* 0x000fc40000000000 */
[----:B------:R-:W-:Y:S01]  /*5ed0*/  ISETP.GT.U32.AND P2, PT, R2, R36, PT ;  /* 0x000000240200720c */ /* 0x000fe20003f44070 */
[----:B------:R-:W-:Y:S01]  /*5ee0*/  IMAD.MOV R47, RZ, RZ, -R47 ;  /* 0x000000ffff2f7224 */ /* 0x000fe200078e0a2f */
[----:B------:R-:W-:Y:S01]  /*5ef0*/  LOP3.LUT R45, R5, 0xd4, RZ, 0xfc, !PT ;  /* 0x000000d4052d7812 */ /* 0x000fe200078efcff */
[----:B------:R-:W-:Y:S02]  /*5f00*/  @!P6 IMAD.IADD R37, R37, 0x1, -R2 ;  /* 0x000000012525e824 */ /* 0x000fe400078e0a02 */
[----:B------:R-:W-:Y:S01]  /*5f10*/  IMAD.HI.U32 R43, R0, R39, RZ ;  /* 0x00000027002b7227 */ /* 0x000fe200078e00ff */
[----:B------:R-:W-:-:S03]  /*5f20*/  LOP3.LUT R46, R5, 0xdc, RZ, 0xfc, !PT ;  /* 0x000000dc052e7812 */ /* 0x000fc600078efcff */
[----:B------:R-:W-:Y:S01]  /*5f30*/  @!P4 IMAD.IADD R35, R35, 0x1, -R2 ;  /* 0x000000012323c824 */ /* 0x000fe200078e0a02 */
[----:B------:R-:W-:Y:S01]  /*5f40*/  ISETP.GE.AND P4, PT, R38, RZ, PT ;  /* 0x000000ff2600720c */ /* 0x000fe20003f86270 */
[C---:B------:R-:W-:Y:S01]  /*5f50*/  IMAD R38, R2.reuse, R47, R40 ;  /* 0x0000002f02267224 */ /* 0x040fe200078e0228 */
[----:B------:R-:W-:Y:S01]  /*5f60*/  IABS R40, R45 ;  /* 0x0000002d00287213 */ /* 0x000fe20000000000 */
[----:B------:R-:W-:Y:S01]  /*5f70*/  IMAD.MOV R43, RZ, RZ, -R43 ;  /* 0x000000ffff2b7224 */ /* 0x000fe200078e0a2b */
[C---:B------:R-:W-:Y:S01]  /*5f80*/  ISETP.GT.U32.AND P6, PT, R2.reuse, R37, PT ;  /* 0x000000250200720c */ /* 0x040fe20003fc4070 */
[----:B------:R-:W-:Y:S01]  /*5f90*/  @!P5 IMAD.MOV R35, RZ, RZ, -R35 ;  /* 0x000000ffff23d224 */ /* 0x000fe200078e0a23 */
[----:B------:R-:W-:Y:S01]  /*5fa0*/  IABS R47, R46 ;  /* 0x0000002e002f7213 */ /* 0x000fe20000000000 */
[----:B------:R-:W-:Y:S01]  /*5fb0*/  IMAD R39, R2, R43, R39 ;  /* 0x0000002b02277224 */ /* 0x000fe200078e0227 */
[----:B------:R-:W-:Y:S01]  /*5fc0*/  ISETP.GE.AND P5, PT, R41, RZ, PT ;  /* 0x000000ff2900720c */ /* 0x000fe20003fa6270 */
[----:B------:R-:W-:Y:S01]  /*5fd0*/  @!P2 IMAD.IADD R36, R36, 0x1, -R2 ;  /* 0x000000012424a824 */ /* 0x000fe200078e0a02 */
[----:B------:R-:W-:Y:S01]  /*5fe0*/  ISETP.GT.U32.AND P2, PT, R2, R38, PT ;  /* 0x000000260200720c */ /* 0x000fe20003f44070 */
[----:B------:R-:W-:-:S04]  /*5ff0*/  IMAD.HI.U32 R43, R0, R40, RZ ;  /* 0x00000028002b7227 */ /* 0x000fc800078e00ff */
[----:B------:R-:W-:Y:S02]  /*6000*/  IMAD.MOV.U32 R41, RZ, RZ, R47 ;  /* 0x000000ffff297224 */ /* 0x000fe400078e002f */
[----:B------:R-:W-:Y:S02]  /*6010*/  IMAD.MOV R47, RZ, RZ, -R43 ;  /* 0x000000ffff2f7224 */ /* 0x000fe400078e0a2b */
[----:B------:R-:W-:Y:S01]  /*6020*/  @!P4 IMAD.MOV R36, RZ, RZ, -R36 ;  /* 0x000000ffff24c224 */ /* 0x000fe200078e0a24 */
[C---:B------:R-:W-:Y:S01]  /*6030*/  ISETP.GT.U32.AND P4, PT, R2.reuse, R39, PT ;  /* 0x000000270200720c */ /* 0x040fe20003f84070 */
[----:B------:R-:W-:Y:S02]  /*6040*/  @!P6 IMAD.IADD R37, R37, 0x1, -R2 ;  /* 0x000000012525e824 */ /* 0x000fe400078e0a02 */
[----:B------:R-:W-:Y:S02]  /*6050*/  IMAD R40, R2, R47, R40 ;  /* 0x0000002f02287224 */ /* 0x000fe400078e0228 */
[----:B------:R-:W-:-:S02]  /*6060*/  @!P5 IMAD.MOV R37, RZ, RZ, -R37 ;  /* 0x000000ffff25d224 */ /* 0x000fc400078e0a25 */
[----:B------:R-:W-:Y:S01]  /*6070*/  @!P2 IMAD.IADD R38, R38, 0x1, -R2 ;  /* 0x000000012626a824 */ /* 0x000fe200078e0a02 */
[----:B------:R-:W-:Y:S01]  /*6080*/  ISETP.GT.U32.AND P5, PT, R2, R40, PT ;  /* 0x000000280200720c */ /* 0x000fe20003fa4070 */
[----:B------:R-:W-:-:S03]  /*6090*/  IMAD.HI.U32 R43, R0, R41, RZ ;  /* 0x00000029002b7227 */ /* 0x000fc600078e00ff */
[----:B------:R-:W-:Y:S01]  /*60a0*/  ISETP.GT.U32.AND P2, PT, R2, R38, PT ;  /* 0x000000260200720c */ /* 0x000fe20003f44070 */
[--C-:B------:R-:W-:Y:S01]  /*60b0*/  @!P4 IMAD.IADD R39, R39, 0x1, -R2.reuse ;  /* 0x000000012727c824 */ /* 0x100fe200078e0a02 */
[C---:B------:R-:W-:Y:S01]  /*60c0*/  LOP3.LUT R54, R5.reuse, 0xe4, RZ, 0xfc, !PT ;  /* 0x000000e405367812 */ /* 0x040fe200078efcff */
[----:B------:R-:W-:Y:S01]  /*60d0*/  IMAD.MOV R43, RZ, RZ, -R43 ;  /* 0x000000ffff2b7224 */ /* 0x000fe200078e0a2b */
[----:B------:R-:W-:Y:S02]  /*60e0*/  ISETP.GE.AND P6, PT, R42, RZ, PT ;  /* 0x000000ff2a00720c */ /* 0x000fe40003fc6270 */
[----:B------:R-:W-:Y:S01]  /*60f0*/  IABS R42, R54 ;  /* 0x00000036002a7213 */ /* 0x000fe20000000000 */
[C---:B------:R-:W-:Y:S01]  /*6100*/  IMAD R41, R2.reuse, R43, R41 ;  /* 0x0000002b02297224 */ /* 0x040fe200078e0229 */
[----:B------:R-:W-:Y:S01]  /*6110*/  ISETP.GT.U32.AND P4, PT, R2, R39, PT ;  /* 0x000000270200720c */ /* 0x000fe20003f84070 */
[----:B------:R-:W-:Y:S01]  /*6120*/  @!P5 IMAD.IADD R40, R40, 0x1, -R2 ;  /* 0x000000012828d824 */ /* 0x000fe200078e0a02 */
[----:B------:R-:W-:Y:S01]  /*6130*/  LOP3.LUT R48, R5, 0xec, RZ, 0xfc, !PT ;  /* 0x000000ec05307812 */ /* 0x000fe200078efcff */
[----:B------:R-:W-:-:S03]  /*6140*/  IMAD.HI.U32 R47, R0, R42, RZ ;  /* 0x0000002a002f7227 */ /* 0x000fc600078e00ff */
[----:B------:R-:W-:Y:S01]  /*6150*/  ISETP.GT.U32.AND P5, PT, R2, R40, PT ;  /* 0x000000280200720c */ /* 0x000fe20003fa4070 */
[----:B------:R-:W-:Y:S01]  /*6160*/  @!P2 IMAD.IADD R38, R38, 0x1, -R2 ;  /* 0x000000012626a824 */ /* 0x000fe200078e0a02 */
[----:B------:R-:W-:Y:S02]  /*6170*/  ISETP.GT.U32.AND P2, PT, R2, R41, PT ;  /* 0x000000290200720c */ /* 0x000fe40003f44070 */
[----:B------:R-:W-:Y:S01]  /*6180*/  IABS R43, R48 ;  /* 0x00000030002b7213 */ /* 0x000fe20000000000 */
[----:B------:R-:W-:Y:S02]  /*6190*/  IMAD.MOV R47, RZ, RZ, -R47 ;  /* 0x000000ffff2f7224 */ /* 0x000fe400078e0a2f */
[----:B------:R-:W-:Y:S01]  /*61a0*/  @!P6 IMAD.MOV R38, RZ, RZ, -R38 ;  /* 0x000000ffff26e224 */ /* 0x000fe200078e0a26 */
[----:B------:R-:W-:Y:S01]  /*61b0*/  ISETP.GE.AND P6, PT, R51, RZ, PT ;  /* 0x000000ff3300720c */ /* 0x000fe20003fc6270 */
[----:B------:R-:W-:-:S04]  /*61c0*/  IMAD.HI.U32 R52, R0, R43, RZ ;  /* 0x0000002b00347227 */ /* 0x000fc800078e00ff */
[----:B------:R-:W-:Y:S01]  /*61d0*/  @!P4 IMAD.IADD R39, R39, 0x1, -R2 ;  /* 0x000000012727c824 */ /* 0x000fe200078e0a02 */
[----:B------:R-:W-:Y:S01]  /*61e0*/  ISETP.GE.AND P4, PT, R45, RZ, PT ;  /* 0x000000ff2d00720c */ /* 0x000fe20003f86270 */
[----:B------:R-:W-:Y:S02]  /*61f0*/  IMAD R42, R2, R47, R42 ;  /* 0x0000002f022a7224 */ /* 0x000fe400078e022a */
[----:B------:R-:W-:Y:S02]  /*6200*/  IMAD.MOV R45, RZ, RZ, -R52 ;  /* 0x000000ffff2d7224 */ /* 0x000fe400078e0a34 */
[--C-:B------:R-:W-:Y:S01]  /*6210*/  @!P5 IMAD.IADD R40, R40, 0x1, -R2.reuse ;  /* 0x000000012828d824 */ /* 0x100fe200078e0a02 */
[C---:B------:R-:W-:Y:S01]  /*6220*/  ISETP.GT.U32.AND P5, PT, R2.reuse, R42, PT ;  /* 0x0000002a0200720c */ /* 0x040fe20003fa4070 */
[----:B------:R-:W-:Y:S01]  /*6230*/  @!P2 IMAD.IADD R41, R41, 0x1, -R2 ;  /* 0x000000012929a824 */ /* 0x000fe200078e0a02 */
[----:B------:R-:W-:Y:S01]  /*6240*/  LOP3.LUT R52, R5, 0xf4, RZ, 0xfc, !PT ;  /* 0x000000f405347812 */ /* 0x000fe200078efcff */
[----:B------:R-:W-:Y:S01]  /*6250*/  IMAD R43, R2, R45, R43 ;  /* 0x0000002d022b7224 */ /* 0x000fe200078e022b */
[----:B------:R-:W-:Y:S01]  /*6260*/  SEL R44, R31, R44, !P3 ;  /* 0x0000002c1f2c7207 */ /* 0x000fe20005800000 */
[----:B------:R-:W-:Y:S01]  /*6270*/  @!P6 IMAD.MOV R39, RZ, RZ, -R39 ;  /* 0x000000ffff27e224 */ /* 0x000fe200078e0a27 */
[----:B------:R-:W-:-:S02]  /*6280*/  IABS R47, R52 ;  /* 0x00000034002f7213 */ /* 0x000fc40000000000 */
[C---:B------:R-:W-:Y:S02]  /*6290*/  ISETP.GT.U32.AND P2, PT, R2.reuse, R41, PT ;  /* 0x000000290200720c */ /* 0x040fe40003f44070 */
[----:B------:R-:W-:Y:S01]  /*62a0*/  ISETP.GT.U32.AND P6, PT, R2, R43, PT ;  /* 0x0000002b0200720c */ /* 0x000fe20003fc4070 */
[----:B------:R-:W-:Y:S01]  /*62b0*/  @!P4 IMAD.MOV R40, RZ, RZ, -R40 ;  /* 0x000000ffff28c224 */ /* 0x000fe200078e0a28 */
[----:B------:R-:W-:Y:S01]  /*62c0*/  ISETP.GE.AND P4, PT, R46, RZ, PT ;  /* 0x000000ff2e00720c */ /* 0x000fe20003f86270 */
[----:B------:R-:W-:Y:S02]  /*62d0*/  IMAD R44, R44, UR7, RZ ;  /* 0x000000072c2c7c24 */ /* 0x000fe4000f8e02ff */
[----:B------:R-:W-:Y:S01]  /*62e0*/  IMAD.HI.U32 R51, R0, R47, RZ ;  /* 0x0000002f00337227 */ /* 0x000fe200078e00ff */
[----:B------:R-:W-:-:S03]  /*62f0*/  LOP3.LUT R53, R5, 0xfc, RZ, 0xfc, !PT ;  /* 0x000000fc05357812 */ /* 0x000fc600078efcff */
[--C-:B------:R-:W-:Y:S01]  /*6300*/  @!P5 IMAD.IADD R42, R42, 0x1, -R2.reuse ;  /* 0x000000012a2ad824 */ /* 0x100fe200078e0a02 */
[C---:B------:R-:W-:Y:S01]  /*6310*/  LEA R146, P5, R44.reuse, R4, 0x1 ;  /* 0x000000042c927211 */ /* 0x040fe200078a08ff */
[----:B------:R-:W-:Y:S01]  /*6320*/  IMAD.MOV R51, RZ, RZ, -R51 ;  /* 0x000000ffff337224 */ /* 0x000fe200078e0a33 */
[----:B------:R-:W-:Y:S01]  /*6330*/  IABS R45, R53 ;  /* 0x00000035002d7213 */ /* 0x000fe20000000000 */
[--C-:B------:R-:W-:Y:S01]  /*6340*/  @!P2 IMAD.IADD R41, R41, 0x1, -R2.reuse ;  /* 0x000000012929a824 */ /* 0x100fe200078e0a02 */
[----:B------:R-:W-:Y:S01]  /*6350*/  LEA.HI.X.SX32 R147, R44, R3, 0x1, P5 ;  /* 0x000000032c937211 */ /* 0x000fe200028f0eff */
[C---:B------:R-:W-:Y:S01]  /*6360*/  IMAD R44, R2.reuse, R51, R47 ;  /* 0x00000033022c7224 */ /* 0x040fe200078e022f */
[----:B------:R-:W-:Y:S01]  /*6370*/  ISETP.GT.U32.AND P5, PT, R2, R42, PT ;  /* 0x0000002a0200720c */ /* 0x000fe20003fa4070 */
[----:B------:R-:W-:Y:S02]  /*6380*/  @!P6 IMAD.IADD R43, R43, 0x1, -R2 ;  /* 0x000000012b2be824 */ /* 0x000fe400078e0a02 */
[----:B------:R-:W-:-:S04]  /*6390*/  IMAD.HI.U32 R46, R0, R45, RZ ;  /* 0x0000002d002e7227 */ /* 0x000fc800078e00ff */
[----:B------:R-:W-:Y:S01]  /*63a0*/  @!P4 IMAD.MOV R41, RZ, RZ, -R41 ;  /* 0x000000ffff29c224 */ /* 0x000fe200078e0a29 */
[C---:B------:R-:W-:Y:S01]  /*63b0*/  ISETP.GT.U32.AND P4, PT, R2.reuse, R44, PT ;  /* 0x0000002c0200720c */ /* 0x040fe20003f84070 */
[----:B------:R-:W-:Y:S01]  /*63c0*/  IMAD.MOV R46, RZ, RZ, -R46 ;  /* 0x000000ffff2e7224 */ /* 0x000fe200078e0a2e */
[C---:B------:R-:W-:Y:S02]  /*63d0*/  ISETP.GT.U32.AND P6, PT, R2.reuse, R43, PT ;  /* 0x0000002b0200720c */ /* 0x040fe40003fc4070 */
[----:B------:R-:W-:Y:S01]  /*63e0*/  SEL R55, R31, R55, !P3 ;  /* 0x000000371f377207 */ /* 0x000fe20005800000 */
[----:B------:R-:W-:Y:S01]  /*63f0*/  IMAD R45, R2, R46, R45 ;  /* 0x0000002e022d7224 */ /* 0x000fe200078e022d */
[C---:B------:R-:W-:Y:S02]  /*6400*/  LOP3.LUT R51, R5.reuse, 0x104, RZ, 0xfc, !PT ;  /* 0x0000010405337812 */ /* 0x040fe400078efcff */
[----:B------:R-:W-:Y:S01]  /*6410*/  LOP3.LUT R57, R5, 0x10c, RZ, 0xfc, !PT ;  /* 0x0000010c05397812 */ /* 0x000fe200078efcff */
[----:B------:R-:W-:Y:S01]  /*6420*/  IMAD R55, R55, UR7, RZ ;  /* 0x0000000737377c24 */ /* 0x000fe2000f8e02ff */
[----:B------:R-:W-:Y:S01]  /*6430*/  IABS R46, R51 ;  /* 0x00000033002e7213 */ /* 0x000fe20000000000 */
[----:B------:R-:W-:Y:S01]  /*6440*/  @!P5 IMAD.IADD R42, R42, 0x1, -R2 ;  /* 0x000000012a2ad824 */ /* 0x000fe200078e0a02 */
[----:B------:R-:W-:-:S02]  /*6450*/  IABS R47, R57 ;  /* 0x00000039002f7213 */ /* 0x000fc40000000000 */
[----:B------:R-:W-:Y:S01]  /*6460*/  ISETP.GT.U32.AND P5, PT, R2, R45, PT ;  /* 0x0000002d0200720c */ /* 0x000fe20003fa4070 */
[--C-:B------:R-:W-:Y:S01]  /*6470*/  @!P4 IMAD.IADD R44, R44, 0x1, -R2.reuse ;  /* 0x000000012c2cc824 */ /* 0x100fe200078e0a02 */
[----:B------:R-:W-:Y:S01]  /*6480*/  ISETP.GE.AND P2, PT, R54, RZ, PT ;  /* 0x000000ff3600720c */ /* 0x000fe20003f46270 */
[----:B------:R-:W-:Y:S01]  /*6490*/  @!P6 IMAD.IADD R43, R43, 0x1, -R2 ;  /* 0x000000012b2be824 */ /* 0x000fe200078e0a02 */
[----:B------:R-:W-:Y:S01]  /*64a0*/  LEA R144, P4, R55, R4, 0x1 ;  /* 0x0000000437907211 */ /* 0x000fe200078808ff */
[----:B------:R-:W-:Y:S01]  /*64b0*/  IMAD.HI.U32 R59, R0, R46, RZ ;  /* 0x0000002e003b7227 */ /* 0x000fe200078e00ff */
[----:B------:R-:W-:-:S03]  /*64c0*/  ISETP.GE.AND P6, PT, R48, RZ, PT ;  /* 0x000000ff3000720c */ /* 0x000fc60003fc6270 */
[----:B------:R-:W-:Y:S01]  /*64d0*/  IMAD.HI.U32 R56, R0, R47, RZ ;  /* 0x0000002f00387227 */ /* 0x000fe200078e00ff */
[----:B------:R-:W-:Y:S02]  /*64e0*/  LEA.HI.X.SX32 R145, R55, R3, 0x1, P4 ;  /* 0x0000000337917211 */ /* 0x000fe400020f0eff */
[C---:B------:R-:W-:Y:S01]  /*64f0*/  ISETP.GT.U32.AND P4, PT, R2.reuse, R44, PT ;  /* 0x0000002c0200720c */ /* 0x040fe20003f84070 */
[----:B------:R-:W-:Y:S02]  /*6500*/  IMAD.MOV R59, RZ, RZ, -R59 ;  /* 0x000000ffff3b7224 */ /* 0x000fe400078e0a3b */
[----:B------:R-:W-:Y:S02]  /*6510*/  IMAD.MOV R56, RZ, RZ, -R56 ;  /* 0x000000ffff387224 */ /* 0x000fe400078e0a38 */
[----:B------:R-:W-:Y:S01]  /*6520*/  IMAD R46, R2, R59, R46 ;  /* 0x0000003b022e7224 */ /* 0x000fe200078e022e */
[----:B------:R-:W-:Y:S01]  /*6530*/  LOP3.LUT R54, R5, 0x114, RZ, 0xfc, !PT ;  /* 0x0000011405367812 */ /* 0x000fe200078efcff */
[----:B------:R-:W-:-:S02]  /*6540*/  @!P5 IMAD.IADD R45, R45, 0x1, -R2 ;  /* 0x000000012d2dd824 */ /* 0x000fc400078e0a02 */
[C---:B------:R-:W-:Y:S02]  /*6550*/  IMAD R47, R2.reuse, R56, R47 ;  /* 0x00000038022f7224 */ /* 0x040fe400078e022f */
[----:B------:R-:W-:Y:S01]  /*6560*/  @!P2 IMAD.MOV R42, RZ, RZ, -R42 ;  /* 0x000000ffff2aa224 */ /* 0x000fe200078e0a2a */
[C---:B------:R-:W-:Y:S01]  /*6570*/  ISETP.GT.U32.AND P2, PT, R2.reuse, R46, PT ;  /* 0x0000002e0200720c */ /* 0x040fe20003f44070 */
[----:B------:R-:W-:Y:S01]  /*6580*/  @!P6 IMAD.MOV R43, RZ, RZ, -R43 ;  /* 0x000000ffff2be224 */ /* 0x000fe200078e0a2b */
[----:B------:R-:W-:Y:S02]  /*6590*/  IABS R48, R54 ;  /* 0x0000003600307213 */ /* 0x000fe40000000000 */
[C---:B------:R-:W-:Y:S02]  /*65a0*/  ISETP.GT.U32.AND P5, PT, R2.reuse, R45, PT ;  /* 0x0000002d0200720c */ /* 0x040fe40003fa4070 */
[----:B------:R-:W-:Y:S01]  /*65b0*/  ISETP.GT.U32.AND P6, PT, R2, R47, PT ;  /* 0x0000002f0200720c */ /* 0x000fe20003fc4070 */
[----:B------:R-:W-:Y:S01]  /*65c0*/  @!P4 IMAD.IADD R44, R44, 0x1, -R2 ;  /* 0x000000012c2cc824 */ /* 0x000fe200078e0a02 */
[----:B------:R-:W-:Y:S01]  /*65d0*/  SEL R56, R31, R50, !P3 ;  /* 0x000000321f387207 */ /* 0x000fe20005800000 */
[----:B------:R-:W-:Y:S01]  /*65e0*/  IMAD.HI.U32 R55, R0, R48, RZ ;  /* 0x0000003000377227 */ /* 0x000fe200078e00ff */
[----:B------:R-:W-:-:S03]  /*65f0*/  ISETP.GE.AND P4, PT, R52, RZ, PT ;  /* 0x000000ff3400720c */ /* 0x000fc60003f86270 */
[----:B------:R-:W-:Y:S02]  /*6600*/  IMAD R56, R56, UR7, RZ ;  /* 0x0000000738387c24 */ /* 0x000fe4000f8e02ff */
[----:B------:R-:W-:Y:S02]  /*6610*/  IMAD.MOV R55, RZ, RZ, -R55 ;  /* 0x000000ffff377224 */ /* 0x000fe400078e0a37 */
[--C-:B------:R-:W-:Y:S01]  /*6620*/  @!P2 IMAD.IADD R46, R46, 0x1, -R2.reuse ;  /* 0x000000012e2ea824 */ /* 0x100fe200078e0a02 */
[----:B------:R-:W-:Y:S01]  /*6630*/  LEA R142, P2, R56, R4, 0x1 ;  /* 0x00000004388e7211 */ /* 0x000fe200078408ff */
[----:B------:R-:W-:Y:S01]  /*6640*/  @!P5 IMAD.IADD R45, R45, 0x1, -R2 ;  /* 0x000000012d2dd824 */ /* 0x000fe200078e0a02 */
[----:B------:R-:W-:Y:S01]  /*6650*/  ISETP.GE.AND P5, PT, R53, RZ, PT ;  /* 0x000000ff3500720c */ /* 0x000fe20003fa6270 */
[----:B------:R-:W-:Y:S02]  /*6660*/  IMAD R48, R2, R55, R48 ;  /* 0x0000003702307224 */ /* 0x000fe400078e0230 */
[----:B------:R-:W-:Y:S01]  /*6670*/  @!P6 IMAD.IADD R47, R47, 0x1, -R2 ;  /* 0x000000012f2fe824 */ /* 0x000fe200078e0a02 */
[----:B------:R-:W-:Y:S01]  /*6680*/  LEA.HI.X.SX32 R143, R56, R3, 0x1, P2 ;  /* 0x00000003388f7211 */ /* 0x000fe200010f0eff */
[----:B------:R-:W-:Y:S01]  /*6690*/  @!P4 IMAD.MOV R44, RZ, RZ, -R44 ;  /* 0x000000ffff2cc224 */ /* 0x000fe200078e0a2c */
[----:B------:R-:W-:-:S02]  /*66a0*/  ISETP.GT.U32.AND P6, PT, R2, R46, PT ;  /* 0x0000002e0200720c */ /* 0x000fc40003fc4070 */
[C---:B------:R-:W-:Y:S02]  /*66b0*/  ISETP.GT.U32.AND P2, PT, R2.reuse, R47, PT ;  /* 0x0000002f0200720c */ /* 0x040fe40003f44070 */
[----:B------:R-:W-:Y:S02]  /*66c0*/  ISETP.GT.U32.AND P4, PT, R2, R48, PT ;  /* 0x000000300200720c */ /* 0x000fe40003f84070 */
[----:B------:R-:W-:Y:S02]  /*66d0*/  LOP3.LUT R53, R5, 0x11c, RZ, 0xfc, !PT ;  /* 0x0000011c05357812 */ /* 0x000fe400078efcff */
[----:B------:R-:W-:Y:S02]  /*66e0*/  SEL R49, R31, R49, !P3 ;  /* 0x000000311f317207 */ /* 0x000fe40005800000 */
[----:B------:R-:W-:Y:S02]  /*66f0*/  LOP3.LUT R55, R5, 0x124, RZ, 0xfc, !PT ;  /* 0x0000012405377812 */ /* 0x000fe400078efcff */
[----:B------:R-:W-:Y:S01]  /*6700*/  IABS R52, R53 ;  /* 0x0000003500347213 */ /* 0x000fe20000000000 */
[----:B------:R-:W-:Y:S01]  /*6710*/  @!P5 IMAD.MOV R45, RZ, RZ, -R45 ;  /* 0x000000ffff2dd224 */ /* 0x000fe200078e0a2d */
[----:B------:R-:W-:Y:S01]  /*6720*/  IABS R50, R55 ;  /* 0x0000003700327213 */ /* 0x000fe20000000000 */
[----:B------:R-:W-:Y:S01]  /*6730*/  IMAD R49, R49, UR7, RZ ;  /* 0x0000000731317c24 */ /* 0x000fe2000f8e02ff */
[----:B------:R-:W-:Y:S01]  /*6740*/  ISETP.GE.AND P5, PT, R51, RZ, PT ;  /* 0x000000ff3300720c */ /* 0x000fe20003fa6270 */
[----:B------:R-:W-:-:S04]  /*6750*/  IMAD.HI.U32 R56, R0, R52, RZ ;  /* 0x0000003400387227 */ /* 0x000fc800078e00ff */
[--C-:B------:R-:W-:Y:S01]  /*6760*/  @!P6 IMAD.IADD R46, R46, 0x1, -R2.reuse ;  /* 0x000000012e2ee824 */ /* 0x100fe200078e0a02 */
[----:B------:R-:W-:Y:S01]  /*6770*/  ISETP.GE.AND P6, PT, R57, RZ, PT ;  /* 0x000000ff3900720c */ /* 0x000fe20003fc6270 */
[--C-:B------:R-:W-:Y:S01]  /*6780*/  @!P2 IMAD.IADD R47, R47, 0x1, -R2.reuse ;  /* 0x000000012f2fa824 */ /* 0x100fe200078e0a02 */
[C---:B------:R-:W-:Y:S01]  /*6790*/  LEA R140, P2, R49.reuse, R4, 0x1 ;  /* 0x00000004318c7211 */ /* 0x040fe200078408ff */
[----:B------:R-:W-:Y:S02]  /*67a0*/  @!P4 IMAD.IADD R48, R48, 0x1, -R2 ;  /* 0x000000013030c824 */ /* 0x000fe400078e0a02 */
[----:B------:R-:W-:Y:S01]  /*67b0*/  IMAD.HI.U32 R51, R0, R50, RZ ;  /* 0x0000003200337227 */ /* 0x000fe200078e00ff */
[----:B------:R-:W-:-:S03]  /*67c0*/  LEA.HI.X.SX32 R141, R49, R3, 0x1, P2 ;  /* 0x00000003318d7211 */ /* 0x000fc600010f0eff */
[----:B------:R-:W-:Y:S01]  /*67d0*/  IMAD.MOV R56, RZ, RZ, -R56 ;  /* 0x000000ffff387224 */ /* 0x000fe200078e0a38 */
[C---:B------:R-:W-:Y:S01]  /*67e0*/  ISETP.GT.U32.AND P4, PT, R2.reuse, R48, PT ;  /* 0x000000300200720c */ /* 0x040fe20003f84070 */
[----:B------:R-:W-:Y:S02]  /*67f0*/  IMAD.MOV R51, RZ, RZ, -R51 ;  /* 0x000000ffff337224 */ /* 0x000fe400078e0a33 */
[C---:B------:R-:W-:Y:S01]  /*6800*/  IMAD R49, R2.reuse, R56, R52 ;  /* 0x0000003802317224 */ /* 0x040fe200078e0234 */
[----:B------:R-:W-:Y:S01]  /*6810*/  LOP3.LUT R59, R5, 0x12c, RZ, 0xfc, !PT ;  /* 0x0000012c053b7812 */ /* 0x000fe200078efcff */
[C---:B------:R-:W-:Y:S02]  /*6820*/  IMAD R50, R2.reuse, R51, R50 ;  /* 0x0000003302327224 */ /* 0x040fe400078e0232 */
[----:B------:R-:W-:Y:S01]  /*6830*/  @!P5 IMAD.MOV R46, RZ, RZ, -R46 ;  /* 0x000000ffff2ed224 */ /* 0x000fe200078e0a2e */
[----:B------:R-:W-:Y:S01]  /*6840*/  ISETP.GT.U32.AND P5, PT, R2, R49, PT ;  /* 0x000000310200720c */ /* 0x000fe20003fa4070 */
[----:B------:R-:W-:Y:S01]  /*6850*/  @!P6 IMAD.MOV R47, RZ, RZ, -R47 ;  /* 0x000000ffff2fe224 */ /* 0x000fe200078e0a2f */
[----:B------:R-:W-:-:S02]  /*6860*/  IABS R51, R59 ;  /* 0x0000003b00337213 */ /* 0x000fc40000000000 */
[----:B------:R-:W-:Y:S01]  /*6870*/  ISETP.GT.U32.AND P6, PT, R2, R50, PT ;  /* 0x000000320200720c */ /* 0x000fe20003fc4070 */
[--C-:B------:R-:W-:Y:S01]  /*6880*/  @!P4 IMAD.IADD R48, R48, 0x1, -R2.reuse ;  /* 0x000000013030c824 */ /* 0x100fe200078e0a02 */
[----:B------:R-:W-:Y:S02]  /*6890*/  ISETP.GE.AND P2, PT, R54, RZ, PT ;  /* 0x000000ff3600720c */ /* 0x000fe40003f46270 */
[----:B------:R-:W-:Y:S01]  /*68a0*/  ISETP.GE.AND P4, PT, R53, RZ, PT ;  /* 0x000000ff3500720c */ /* 0x000fe20003f86270 */
[----:B------:R-:W-:Y:S01]  /*68b0*/  IMAD.HI.U32 R53, R0, R51, RZ ;  /* 0x0000003300357227 */ /* 0x000fe200078e00ff */
[----:B------:R-:W-:Y:S02]  /*68c0*/  LOP3.LUT R54, R5, 0x134, RZ, 0xfc, !PT ;  /* 0x0000013405367812 */ /* 0x000fe400078efcff */
[----:B------:R-:W-:Y:S01]  /*68d0*/  SEL R61, R31, R61, !P3 ;  /* 0x0000003d1f3d7207 */ /* 0x000fe20005800000 */
[----:B------:R-:W-:Y:S01]  /*68e0*/  @!P5 IMAD.IADD R49, R49, 0x1, -R2 ;  /* 0x000000013131d824 */ /* 0x000fe200078e0a02 */
[----:B------:R-:W-:Y:S01]  /*68f0*/  IABS R52, R54 ;  /* 0x0000003600347213 */ /* 0x000fe20000000000 */
[----:B------:R-:W-:Y:S01]  /*6900*/  IMAD.MOV R53, RZ, RZ, -R53 ;  /* 0x000000ffff357224 */ /* 0x000fe200078e0a35 */
[----:B------:R-:W-:Y:S01]  /*6910*/  LOP3.LUT R56, R5, 0x13c, RZ, 0xfc, !PT ;  /* 0x0000013c05387812 */ /* 0x000fe200078efcff */
[----:B------:R-:W-:-:S02]  /*6920*/  IMAD R61, R61, UR7, RZ ;  /* 0x000000073d3d7c24 */ /* 0x000fc4000f8e02ff */
[----:B------:R-:W-:Y:S01]  /*6930*/  @!P6 IMAD.IADD R50, R50, 0x1, -R2 ;  /* 0x000000013232e824 */ /* 0x000fe200078e0a02 */
[C---:B------:R-:W-:Y:S01]  /*6940*/  ISETP.GT.U32.AND P6, PT, R2.reuse, R49, PT ;  /* 0x000000310200720c */ /* 0x040fe20003fc4070 */
[----:B------:R-:W-:Y:S01]  /*6950*/  IMAD R51, R2, R53, R51 ;  /* 0x0000003502337224 */ /* 0x000fe200078e0233 */
[----:B------:R-:W-:Y:S01]  /*6960*/  IABS R60, R56 ;  /* 0x00000038003c7213 */ /* 0x000fe20000000000 */
[----:B------:R-:W-:Y:S01]  /*6970*/  IMAD.HI.U32 R57, R0, R52, RZ ;  /* 0x0000003400397227 */ /* 0x000fe200078e00ff */
[----:B------:R-:W-:-:S03]  /*6980*/  LEA R138, P5, R61, R4, 0x1 ;  /* 0x000000043d8a7211 */ /* 0x000fc600078a08ff */
[----:B------:R-:W-:Y:S01]  /*6990*/  @!P2 IMAD.MOV R48, RZ, RZ, -R48 ;  /* 0x000000ffff30a224 */ /* 0x000fe200078e0a30 */
[C---:B------:R-:W-:Y:S01]  /*69a0*/  ISETP.GT.U32.AND P2, PT, R2.reuse, R51, PT ;  /* 0x000000330200720c */ /* 0x040fe20003f44070 */
[----:B------:R-:W-:Y:S01]  /*69b0*/  IMAD.MOV R57, RZ, RZ, -R57 ;  /* 0x000000ffff397224 */ /* 0x000fe200078e0a39 */
[----:B------:R-:W-:Y:S01]  /*69c0*/  LEA.HI.X.SX32 R139, R61, R3, 0x1, P5 ;  /* 0x000000033d8b7211 */ /* 0x000fe200028f0eff */
[----:B------:R-:W-:Y:S01]  /*69d0*/  IMAD.MOV.U32 R53, RZ, RZ, R60 ;  /* 0x000000ffff357224 */ /* 0x000fe200078e003c */
[C---:B------:R-:W-:Y:S01]  /*69e0*/  ISETP.GT.U32.AND P5, PT, R2.reuse, R50, PT ;  /* 0x000000320200720c */ /* 0x040fe20003fa4070 */
[----:B------:R-:W-:Y:S02]  /*69f0*/  IMAD R52, R2, R57, R52 ;  /* 0x0000003902347224 */ /* 0x000fe400078e0234 */
[----:B------:R-:W-:-:S04]  /*6a00*/  IMAD.HI.U32 R61, R0, R53, RZ ;  /* 0x00000035003d7227 */ /* 0x000fc800078e00ff */
[--C-:B------:R-:W-:Y:S01]  /*6a10*/  @!P6 IMAD.IADD R49, R49, 0x1, -R2.reuse ;  /* 0x000000013131e824 */ /* 0x100fe200078e0a02 */
[C---:B------:R-:W-:Y:S01]  /*6a20*/  ISETP.GT.U32.AND P6, PT, R2.reuse, R52, PT ;  /* 0x000000340200720c */ /* 0x040fe20003fc4070 */
[----:B------:R-:W-:Y:S02]  /*6a30*/  IMAD.MOV R64, RZ, RZ, -R61 ;  /* 0x000000ffff407224 */ /* 0x000fe400078e0a3d */
[--C-:B------:R-:W-:Y:S02]  /*6a40*/  @!P2 IMAD.IADD R51, R51, 0x1, -R2.reuse ;  /* 0x000000013333a824 */ /* 0x100fe400078e0a02 */
[----:B------:R-:W-:Y:S01]  /*6a50*/  IMAD R53, R2, R64, R53 ;  /* 0x0000004002357224 */ /* 0x000fe200078e0235 */
[----:B------:R-:W-:Y:S01]  /*6a60*/  LOP3.LUT R57, R5, 0x144, RZ, 0xfc, !PT ;  /* 0x0000014405397812 */ /* 0x000fe200078efcff */
[----:B------:R-:W-:Y:S01]  /*6a70*/  @!P5 IMAD.IADD R50, R50, 0x1, -R2 ;  /* 0x000000013232d824 */ /* 0x000fe200078e0a02 */
[----:B------:R-:W-:Y:S01]  /*6a80*/  ISETP.GE.AND P5, PT, R55, RZ, PT ;  /* 0x000000ff3700720c */ /* 0x000fe20003fa6270 */
[----:B------:R-:W-:Y:S01]  /*6a90*/  @!P4 IMAD.MOV R49, RZ, RZ, -R49 ;  /* 0x000000ffff31c224 */ /* 0x000fe200078e0a31 */
[----:B------:R-:W-:-:S02]  /*6aa0*/  ISETP.GT.U32.AND P2, PT, R2, R51, PT ;  /* 0x000000330200720c */ /* 0x000fc40003f44070 */
[----:B------:R-:W-:Y:S02]  /*6ab0*/  ISETP.GT.U32.AND P4, PT, R2, R53, PT ;  /* 0x000000350200720c */ /* 0x000fe40003f84070 */
[----:B------:R-:W-:Y:S01]  /*6ac0*/  IABS R62, R57 ;  /* 0x00000039003e7213 */ /* 0x000fe20000000000 */
[----:B------:R-:W-:Y:S01]  /*6ad0*/  @!P6 IMAD.IADD R52, R52, 0x1, -R2 ;  /* 0x000000013434e824 */ /* 0x000fe200078e0a02 */
[C---:B------:R-:W-:Y:S02]  /*6ae0*/  LOP3.LUT R60, R5.reuse, 0x14c, RZ, 0xfc, !PT ;  /* 0x0000014c053c7812 */ /* 0x040fe400078efcff */
[----:B------:R-:W-:Y:S01]  /*6af0*/  LOP3.LUT R63, R5, 0x154, RZ, 0xfc, !PT ;  /* 0x00000154053f7812 */ /* 0x000fe200078efcff */
[----:B------:R-:W-:Y:S01]  /*6b00*/  IMAD.MOV.U32 R61, RZ, RZ, R62 ;  /* 0x000000ffff3d7224 */ /* 0x000fe200078e003e */
[----:B------:R-:W-:Y:S02]  /*6b10*/  IABS R55, R60 ;  /* 0x0000003c00377213 */ /* 0x000fe40000000000 */
[----:B------:R-:W-:Y:S01]  /*6b20*/  ISETP.GT.U32.AND P6, PT, R2, R52, PT ;  /* 0x000000340200720c */ /* 0x000fe20003fc4070 */
[----:B------:R-:W-:Y:S01]  /*6b30*/  IMAD.HI.U32 R62, R0, R61, RZ ;  /* 0x0000003d003e7227 */ /* 0x000fe200078e00ff */
[----:B------:R-:W-:-:S03]  /*6b40*/  IABS R65, R63 ;  /* 0x0000003f00417213 */ /* 0x000fc60000000000 */
[----:B------:R-:W-:Y:S01]  /*6b50*/  @!P5 IMAD.MOV R50, RZ, RZ, -R50 ;  /* 0x000000ffff32d224 */ /* 0x000fe200078e0a32 */
[----:B------:R-:W-:Y:S01]  /*6b60*/  ISETP.GE.AND P5, PT, R59, RZ, PT ;  /* 0x000000ff3b00720c */ /* 0x000fe20003fa6270 */
[----:B------:R-:W-:Y:S01]  /*6b70*/  @!P2 IMAD.IADD R51, R51, 0x1, -R2 ;  /* 0x000000013333a824 */ /* 0x000fe200078e0a02 */
[----:B------:R-:W-:Y:S01]  /*6b80*/  ISETP.GE.AND P2, PT, R54, RZ, PT ;  /* 0x000000ff3600720c */ /* 0x000fe20003f46270 */
[----:B------:R-:W-:-:S04]  /*6b90*/  IMAD.HI.U32 R64, R0, R55, RZ ;  /* 0x0000003700407227 */ /* 0x000fc800078e00ff */
[----:B------:R-:W-:Y:S02]  /*6ba0*/  @!P4 IMAD.IADD R53, R53, 0x1, -R2 ;  /* 0x000000013535c824 */ /* 0x000fe400078e0a02 */
[----:B------:R-:W-:Y:S02]  /*6bb0*/  IMAD.MOV R62, RZ, RZ, -R62 ;  /* 0x000000ffff3e7224 */ /* 0x000fe400078e0a3e */
[----:B------:R-:W-:Y:S01]  /*6bc0*/  IMAD.MOV.U32 R59, RZ, RZ, R65 ;  /* 0x000000ffff3b7224 */ /* 0x000fe200078e0041 */
[C---:B------:R-:W-:Y:S01]  /*6bd0*/  ISETP.GT.U32.AND P4, PT, R2.reuse, R53, PT ;  /* 0x000000350200720c */ /* 0x040fe20003f84070 */
[----:B------:R-:W-:Y:S02]  /*6be0*/  IMAD.MOV R64, RZ, RZ, -R64 ;  /* 0x000000ffff407224 */ /* 0x000fe400078e0a40 */
[----:B------:R-:W-:Y:S02]  /*6bf0*/  IMAD R54, R2, R62, R61 ;  /* 0x0000003e02367224 */ /* 0x000fe400078e023d */
[----:B------:R-:W-:-:S04]  /*6c00*/  IMAD.HI.U32 R61, R0, R59, RZ ;  /* 0x0000003b003d7227 */ /* 0x000fc800078e00ff */
[----:B------:R-:W-:Y:S02]  /*6c10*/  IMAD R55, R2, R64, R55 ;  /* 0x0000004002377224 */ /* 0x000fe400078e0237 */
[----:B------:R-:W-:Y:S02]  /*6c20*/  @!P6 IMAD.IADD R52, R52, 0x1, -R2 ;  /* 0x000000013434e824 */ /* 0x000fe400078e0a02 */
[----:B------:R-:W-:Y:S02]  /*6c30*/  IMAD.MOV R61, RZ, RZ, -R61 ;  /* 0x000000ffff3d7224 */ /* 0x000fe400078e0a3d */
[----:B------:R-:W-:Y:S01]  /*6c40*/  @!P5 IMAD.MOV R51, RZ, RZ, -R51 ;  /* 0x000000ffff33d224 */ /* 0x000fe200078e0a33 */
[----:B------:R-:W-:Y:S01]  /*6c50*/  ISETP.GT.U32.AND P5, PT, R2, R55, PT ;  /* 0x000000370200720c */ /* 0x000fe20003fa4070 */
[----:B------:R-:W-:Y:S01]  /*6c60*/  @!P2 IMAD.MOV R52, RZ, RZ, -R52 ;  /* 0x000000ffff34a224 */ /* 0x000fe200078e0a34 */
[----:B------:R-:W-:Y:S01]  /*6c70*/  ISETP.GE.AND P2, PT, R56, RZ, PT ;  /* 0x000000ff3800720c */ /* 0x000fe20003f46270 */
[C---:B------:R-:W-:Y:S01]  /*6c80*/  IMAD R56, R2.reuse, R61, R59 ;  /* 0x0000003d02387224 */ /* 0x040fe200078e023b */
[----:B------:R-:W-:Y:S01]  /*6c90*/  ISETP.GT.U32.AND P6, PT, R2, R54, PT ;  /* 0x000000360200720c */ /* 0x000fe20003fc4070 */
[----:B------:R-:W-:-:S03]  /*6ca0*/  @!P4 IMAD.IADD R53, R53, 0x1, -R2 ;  /* 0x000000013535c824 */ /* 0x000fc600078e0a02 */
[----:B------:R-:W-:Y:S02]  /*6cb0*/  ISETP.GT.U32.AND P4, PT, R2, R56, PT ;  /* 0x000000380200720c */ /* 0x000fe40003f84070 */
[----:B------:R-:W-:-:S03]  /*6cc0*/  LOP3.LUT R59, R5, 0x15c, RZ, 0xfc, !PT ;  /* 0x0000015c053b7812 */ /* 0x000fc600078efcff */
[----:B------:R-:W-:Y:S01]  /*6cd0*/  @!P5 IMAD.IADD R55, R55, 0x1, -R2 ;  /* 0x000000013737d824 */ /* 0x000fe200078e0a02 */
[----:B------:R-:W-:-:S03]  /*6ce0*/  IABS R62, R59 ;  /* 0x0000003b003e7213 */ /* 0x000fc60000000000 */
[--C-:B------:R-:W-:Y:S01]  /*6cf0*/  @!P6 IMAD.IADD R54, R54, 0x1, -R2.reuse ;  /* 0x000000013636e824 */ /* 0x100fe200078e0a02 */
[----:B------:R-:W-:Y:S01]  /*6d00*/  ISETP.GT.U32.AND P5, PT, R2, R55, PT ;  /* 0x000000370200720c */ /* 0x000fe20003fa4070 */
[----:B------:R-:W-:Y:S01]  /*6d10*/  IMAD.HI.U32 R66, R0, R62, RZ ;  /* 0x0000003e00427227 */ /* 0x000fe200078e00ff */
[----:B------:R-:W-:Y:S02]  /*6d20*/  LOP3.LUT R65, R5, 0x164, RZ, 0xfc, !PT ;  /* 0x0000016405417812 */ /* 0x000fe400078efcff */
[----:B------:R-:W-:Y:S01]  /*6d30*/  ISETP.GT.U32.AND P6, PT, R2, R54, PT ;  /* 0x000000360200720c */ /* 0x000fe20003fc4070 */
[----:B------:R-:W-:Y:S02]  /*6d40*/  @!P4 IMAD.IADD R56, R56, 0x1, -R2 ;  /* 0x000000013838c824 */ /* 0x000fe400078e0a02 */
[----:B------:R-:W-:Y:S01]  /*6d50*/  @!P2 IMAD.MOV R53, RZ, RZ, -R53 ;  /* 0x000000ffff35a224 */ /* 0x000fe200078e0a35 */
[----:B------:R-:W-:Y:S01]  /*6d60*/  ISETP.GE.AND P2, PT, R57, RZ, PT ;  /* 0x000000ff3900720c */ /* 0x000fe20003f46270 */
[----:B------:R-:W-:Y:S01]  /*6d70*/  IMAD.MOV R57, RZ, RZ, -R66 ;  /* 0x000000ffff397224 */ /* 0x000fe200078e0a42 */
[----:B------:R-:W-:-:S02]  /*6d80*/  ISETP.GT.U32.AND P4, PT, R2, R56, PT ;  /* 0x000000380200720c */ /* 0x000fc40003f84070 */
[----:B------:R-:W-:Y:S01]  /*6d90*/  IABS R61, R65 ;  /* 0x00000041003d7213 */ /* 0x000fe20000000000 */
[----:B------:R-:W-:Y:S01]  /*6da0*/  IMAD R57, R2, R57, R62 ;  /* 0x0000003902397224 */ /* 0x000fe200078e023e */
[----:B------:R-:W-:Y:S01]  /*6db0*/  LOP3.LUT R64, R5, 0x16c, RZ, 0xfc, !PT ;  /* 0x0000016c05407812 */ /* 0x000fe200078efcff */
[--C-:B------:R-:W-:Y:S02]  /*6dc0*/  @!P5 IMAD.IADD R55, R55, 0x1, -R2.reuse ;  /* 0x000000013737d824 */ /* 0x100fe400078e0a02 */
[----:B------:R-:W-:Y:S01]  /*6dd0*/  IMAD.HI.U32 R66, R0, R61, RZ ;  /* 0x0000003d00427227 */ /* 0x000fe200078e00ff */
[----:B------:R-:W-:Y:S02]  /*6de0*/  IABS R67, R64 ;  /* 0x0000004000437213 */ /* 0x000fe40000000000 */
[----:B------:R-:W-:Y:S01]  /*6df0*/  ISETP.GT.U32.AND P5, PT, R2, R57, PT ;  /* 0x000000390200720c */ /* 0x000fe20003fa4070 */
[----:B------:R-:W-:Y:S01]  /*6e00*/  @!P6 IMAD.IADD R54, R54, 0x1, -R2 ;  /* 0x000000013636e824 */ /* 0x000fe200078e0a02 */
[----:B------:R-:W-:Y:S01]  /*6e10*/  ISETP.GE.AND P6, PT, R60, RZ, PT ;  /* 0x000000ff3c00720c */ /* 0x000fe20003fc6270 */
[----:B------:R-:W-:-:S02]  /*6e20*/  IMAD.MOV R62, RZ, RZ, -R66 ;  /* 0x000000ffff3e7224 */ /* 0x000fc400078e0a42 */
[----:B------:R-:W-:Y:S01]  /*6e30*/  IMAD.MOV.U32 R60, RZ, RZ, R67 ;  /* 0x000000ffff3c7224 */ /* 0x000fe200078e0043 */
[----:B------:R-:W-:Y:S01]  /*6e40*/  SEL R66, R31, R58, !P3 ;  /* 0x0000003a1f427207 */ /* 0x000fe20005800000 */
[----:B------:R-:W-:Y:S01]  /*6e50*/  @!P4 IMAD.IADD R56, R56, 0x1, -R2 ;  /* 0x000000013838c824 */ /* 0x000fe200078e0a02 */
[----:B------:R-:W-:Y:S01]  /*6e60*/  ISETP.GE.AND P4, PT, R63, RZ, PT ;  /* 0x000000ff3f00720c */ /* 0x000fe20003f86270 */
[----:B------:R-:W-:Y:S02]  /*6e70*/  IMAD R58, R2, R62, R61 ;  /* 0x0000003e023a7224 */ /* 0x000fe400078e023d */
[----:B------:R-:W-:-:S04]  /*6e80*/  IMAD.HI.U32 R61, R0, R60, RZ ;  /* 0x0000003c003d7227 */ /* 0x000fc800078e00ff */
[----:B------:R-:W-:Y:S02]  /*6e90*/  IMAD.MOV R61, RZ, RZ, -R61 ;  /* 0x000000ffff3d7224 */ /* 0x000fe400078e0a3d */
[----:B------:R-:W-:Y:S01]  /*6ea0*/  @!P5 IMAD.IADD R57, R57, 0x1, -R2 ;  /* 0x000000013939d824 */ /* 0x000fe200078e0a02 */
[----:B------:R-:W-:Y:S01]  /*6eb0*/  ISETP.GE.AND P5, PT, R59, RZ, PT ;  /* 0x000000ff3b00720c */ /* 0x000fe20003fa6270 */
[----:B------:R-:W-:Y:S02]  /*6ec0*/  IMAD R59, R2, R61, R60 ;  /* 0x0000003d023b7224 */ /* 0x000fe400078e023c */
[----:B------:R-:W-:-:S03]  /*6ed0*/  @!P4 IMAD.MOV R56, RZ, RZ, -R56 ;  /* 0x000000ffff38c224 */ /* 0x000fc600078e0a38 */
[----:B------:R-:W-:Y:S02]  /*6ee0*/  ISETP.GT.U32.AND P4, PT, R2, R59, PT ;  /* 0x0000003b0200720c */ /* 0x000fe40003f84070 */
[----:B------:R-:W-:-:S11]  /*6ef0*/  SHF.R.U32.HI R25, RZ, 0x6, R71 ;  /* 0x00000006ff197819 */ /* 0x000fd60000011647 */
[----:B------:R-:W-:-:S05]  /*6f00*/  @!P4 IMAD.IADD R59, R59, 0x1, -R2 ;  /* 0x000000013b3bc824 */ /* 0x000fca00078e0a02 */
[----:B------:R-:W-:Y:S02]  /*6f10*/  ISETP.GT.U32.AND P4, PT, R2, R59, PT ;  /* 0x0000003b0200720c */ /* 0x000fe40003f84070 */
[----:B------:R-:W-:Y:S02]  /*6f20*/  SGXT.U32 R25, R25, 0x1 ;  /* 0x000000011919781a */ /* 0x000fe40000000000 */
[----:B------:R-:W-:-:S09]  /*6f30*/  PRMT R14, RZ, 0x7610, R14 ;  /* 0x00007610ff0e7816 */ /* 0x000fd2000000000e */
[----:B------:R-:W-:Y:S01]  /*6f40*/  @!P4 IMAD.IADD R59, R59, 0x1, -R2 ;  /* 0x000000013b3bc824 */ /* 0x000fe200078e0a02 */
[----:B------:R-:W-:-:S13]  /*6f50*/  ISETP.LT.AND P4, PT, R25, R112, P0 ;  /* 0x000000701900720c */ /* 0x000fda0000781270 */
[----:B------:R-:W2:Y:S01]  /*6f60*/  @P4 LDG.E.U16 R14, desc[UR20][R32.64] ;  /* 0x00000014200e4981 */ /* 0x000ea2000c1e1500 */
[----:B------:R-:W-:Y:S01]  /*6f70*/  @!P2 IMAD.MOV R54, RZ, RZ, -R54 ;  /* 0x000000ffff36a224 */ /* 0x000fe200078e0a36 */
[----:B------:R-:W-:Y:S01]  /*6f80*/  ISETP.GT.U32.AND P2, PT, R2, R58, PT ;  /* 0x0000003a0200720c */ /* 0x000fe20003f44070 */
[----:B------:R-:W-:Y:S02]  /*6f90*/  IMAD R66, R66, UR7, RZ ;  /* 0x0000000742427c24 */ /* 0x000fe4000f8e02ff */
[----:B------:R-:W-:-:S03]  /*6fa0*/  @!P6 IMAD.MOV R55, RZ, RZ, -R55 ;  /* 0x000000ffff37e224 */ /* 0x000fc600078e0a37 */
[----:B------:R-:W-:-:S04]  /*6fb0*/  LEA R136, P6, R66, R4, 0x1 ;  /* 0x0000000442887211 */ /* 0x000fc800078c08ff */
[----:B------:R-:W-:Y:S02]  /*6fc0*/  LEA.HI.X.SX32 R137, R66, R3, 0x1, P6 ;  /* 0x0000000342897211 */ /* 0x000fe400030f0eff */
[----:B------:R-:W-:Y:S01]  /*6fd0*/  ISETP.GT.U32.AND P6, PT, R2, R57, PT ;  /* 0x000000390200720c */ /* 0x000fe20003fc4070 */
[----:B------:R-:W-:Y:S01]  /*6fe0*/  @!P2 IMAD.IADD R58, R58, 0x1, -R2 ;  /* 0x000000013a3aa824 */ /* 0x000fe200078e0a02 */
[----:B------:R-:W-:-:S04]  /*6ff0*/  LOP3.LUT R66, R5, 0x17c, RZ, 0xfc, !PT ;  /* 0x0000017c05427812 */ /* 0x000fc800078efcff */
[----:B------:R-:W-:Y:S02]  /*7000*/  ISETP.GT.U32.AND P2, PT, R2, R58, PT ;  /* 0x0000003a0200720c */ /* 0x000fe40003f44070 */
[----:B------:R-:W-:-:S05]  /*7010*/  IABS R61, R66 ;  /* 0x00000042003d7213 */ /* 0x000fca0000000000 */
[----:B------:R-:W-:Y:S01]  /*7020*/  @!P6 IMAD.IADD R57, R57, 0x1, -R2 ;  /* 0x000000013939e824 */ /* 0x000fe200078e0a02 */
[----:B------:R-:W-:Y:S01]  /*7030*/  ISETP.GE.AND P6, PT, R65, RZ, PT ;  /* 0x000000ff4100720c */ /* 0x000fe20003fc6270 */
[----:B------:R-:W-:-:S04]  /*7040*/  IMAD.HI.U32 R69, R0, R61, RZ ;  /* 0x0000003d00457227 */ /* 0x000fc800078e00ff */
[----:B------:R-:W-:Y:S01]  /*7050*/  @!P2 IMAD.IADD R58, R58, 0x1, -R2 ;  /* 0x000000013a3aa824 */ /* 0x000fe200078e0a02 */
[----:B------:R-:W-:Y:S01]  /*7060*/  ISETP.GE.AND P2, PT, R64, RZ, PT ;  /* 0x000000ff4000720c */ /* 0x000fe20003f46270 */
[----:B------:R-:W-:-:S04]  /*7070*/  IMAD.MOV R64, RZ, RZ, -R69 ;  /* 0x000000ffff407224 */ /* 0x000fc800078e0a45 */
[----:B------:R-:W-:Y:S02]  /*7080*/  IMAD R61, R2, R64, R61 ;  /* 0x00000040023d7224 */ /* 0x000fe400078e023d */
[----:B------:R-:W-:-:S03]  /*7090*/  @!P6 IMAD.MOV R58, RZ, RZ, -R58 ;  /* 0x000000ffff3ae224 */ /* 0x000fc600078e0a3a */
[----:B------:R-:W-:-:S13]  /*70a0*/  ISETP.GT.U32.AND P6, PT, R2, R61, PT ;  /* 0x0000003d0200720c */ /* 0x000fda0003fc4070 */
[----:B------:R-:W-:-:S05]  /*70b0*/  @!P6 IMAD.IADD R61, R61, 0x1, -R2 ;  /* 0x000000013d3de824 */ /* 0x000fca00078e0a02 */
[----:B------:R-:W-:Y:S01]  /*70c0*/  ISETP.GT.U32.AND P4, PT, R2, R61, PT ;  /* 0x0000003d0200720c */ /* 0x000fe20003f84070 */
[----:B------:R-:W-:Y:S04]  /*70d0*/  STL.64 [R1+0x48], R164 ;  /* 0x000048a401007387 */ /* 0x000fe80000100a00 */
[----:B------:R-:W-:Y:S04]  /*70e0*/  STL [R1+0x5b0], R164 ;  /* 0x0005b0a401007387 */ /* 0x000fe80000100800 */
[----:B------:R-:W-:Y:S04]  /*70f0*/  STL [R1+0x5a0], R165 ;  /* 0x0005a0a501007387 */ /* 0x000fe80000100800 */
[----:B------:R-:W-:Y:S01]  /*7100*/  STL.64 [R1+0x38], R132 ;  /* 0x0000388401007387 */ /* 0x000fe20000100a00 */
[----:B------:R-:W-:Y:S01]  /*7110*/  @!P4 IMAD.IADD R61, R61, 0x1, -R2 ;  /* 0x000000013d3dc824 */ /* 0x000fe200078e0a02 */
[----:B------:R-:W-:-:S02]  /*7120*/  ISETP.GE.AND P4, PT, R66, RZ, PT ;  /* 0x000000ff4200720c */ /* 0x000fc40003f86270 */
[----:B------:R-:W-:Y:S04]  /*7130*/  STL.64 [R1+0x5a8], R132 ;  /* 0x0005a88401007387 */ /* 0x000fe80000100a00 */
[----:B------:R-:W-:Y:S04]  /*7140*/  STL.64 [R1+0x28], R128 ;  /* 0x0000288001007387 */ /* 0x000fe80000100a00 */
[----:B------:R-:W-:Y:S04]  /*7150*/  STL.64 [R1+0x5b8], R128 ;  /* 0x0005b88001007387 */ /* 0x000fe80000100a00 */
[----:B------:R-:W-:Y:S04]  /*7160*/  STL.64 [R1+0x18], R126 ;  /* 0x0000187e01007387 */ /* 0x000fe80000100a00 */
[----:B------:R-:W-:Y:S04]  /*7170*/  STL [R1+0x5d0], R126 ;  /* 0x0005d07e01007387 */ /* 0x000fe80000100800 */
[----:B------:R-:W-:Y:S04]  /*7180*/  STL [R1+0x5c0], R127 ;  /* 0x0005c07f01007387 */ /* 0x000fe80000100800 */
[----:B------:R-:W-:Y:S04]  /*7190*/  STL.64 [R1+0x8], R122 ;  /* 0x0000087a01007387 */ /* 0x000fe80000100a00 */
[----:B------:R-:W-:Y:S04]  /*71a0*/  STL.64 [R1+0x5c8], R122 ;  /* 0x0005c87a01007387 */ /* 0x000fe80000100a00 */
[----:B------:R-:W-:Y:S01]  /*71b0*/  STL.64 [R1+0x5d8], R108 ;  /* 0x0005d86c01007387 */ /* 0x000fe20000100a00 */
[----:B------:R-:W-:Y:S01]  /*71c0*/  @!P4 IMAD.MOV R61, RZ, RZ, -R61 ;  /* 0x000000ffff3dc224 */ /* 0x000fe200078e0a3d */
[----:B------:R-:W-:-:S02]  /*71d0*/  PRMT R11, RZ, 0x7610, R11 ;  /* 0x00007610ff0b7816 */ /* 0x000fc4000000000b */
[----:B--2---:R0:W-:Y:S02]  /*71e0*/  STL [R1+0xf4], R14 ;  /* 0x0000f40e01007387 */ /* 0x0041e40000100800 */
[----:B0-----:R-:W-:-:S04]  /*71f0*/  LOP3.LUT R14, R25, 0x2, RZ, 0xfc, !PT ;  /* 0x00000002190e7812 */ /* 0x001fc800078efcff */
[----:B------:R-:W-:-:S13]  /*7200*/  ISETP.LT.AND P4, PT, R14, R112, P0 ;  /* 0x000000700e00720c */ /* 0x000fda0000781270 */
[----:B------:R-:W2:Y:S01]  /*7210*/  @P4 LDG.E.U16 R11, desc[UR20][R16.64] ;  /* 0x00000014100b4981 */ /* 0x000ea2000c1e1500 */
[----:B------:R-:W-:-:S04]  /*7220*/  LOP3.LUT R67, R5, 0x174, RZ, 0xfc, !PT ;  /* 0x0000017405437812 */ /* 0x000fc800078efcff */
[----:B------:R-:W-:-:S05]  /*7230*/  IABS R60, R67 ;  /* 0x00000043003c7213 */ /* 0x000fca0000000000 */
[----:B------:R-:W-:-:S04]  /*7240*/  IMAD.HI.U32 R63, R0, R60, RZ ;  /* 0x0000003c003f7227 */ /* 0x000fc800078e00ff */
[----:B------:R-:W-:-:S04]  /*7250*/  IMAD.MOV R68, RZ, RZ, -R63 ;  /* 0x000000ffff447224 */ /* 0x000fc800078e0a3f */
[----:B------:R-:W-:Y:S02]  /*7260*/  IMAD R60, R2, R68, R60 ;  /* 0x00000044023c7224 */ /* 0x000fe400078e023c */
[----:B------:R-:W-:-:S03]  /*7270*/  @!P5 IMAD.MOV R57, RZ, RZ, -R57 ;  /* 0x000000ffff39d224 */ /* 0x000fc600078e0a39 */
[----:B------:R-:W-:Y:S02]  /*7280*/  ISETP.GT.U32.AND P5, PT, R2, R60, PT ;  /* 0x0000003c0200720c */ /* 0x000fe40003fa4070 */
[C---:B------:R-:W-:Y:S02]  /*7290*/  LOP3.LUT R72, R5.reuse, 0x18c, RZ, 0xfc, !PT ;  /* 0x0000018c05487812 */ /* 0x040fe400078efcff */
[----:B------:R-:W-:Y:S02]  /*72a0*/  LOP3.LUT R73, R5, 0x184, RZ, 0xfc, !PT ;  /* 0x0000018405497812 */ /* 0x000fe400078efcff */
[----:B------:R-:W-:Y:S02]  /*72b0*/  IABS R65, R72 ;  /* 0x0000004800417213 */ /* 0x000fe40000000000 */
[----:B------:R-:W-:-:S05]  /*72c0*/  IABS R62, R73 ;  /* 0x00000049003e7213 */ /* 0x000fca0000000000 */
[----:B------:R-:W-:Y:S01]  /*72d0*/  @!P5 IMAD.IADD R60, R60, 0x1, -R2 ;  /* 0x000000013c3cd824 */ /* 0x000fe200078e0a02 */
[----:B------:R-:W-:Y:S01]  /*72e0*/  SEL R6, R31, R6, !P3 ;  /* 0x000000061f067207 */ /* 0x000fe20005800000 */
[----:B------:R-:W-:Y:S02]  /*72f0*/  IMAD.MOV.U32 R63, RZ, RZ, R65 ;  /* 0x000000ffff3f7224 */ /* 0x000fe400078e0041 */
[----:B------:R-:W-:Y:S01]  /*7300*/  IMAD.HI.U32 R65, R0, R62, RZ ;  /* 0x0000003e00417227 */ /* 0x000fe200078e00ff */
[----:B------:R-:W-:Y:S02]  /*7310*/  ISETP.GT.U32.AND P6, PT, R2, R60, PT ;  /* 0x0000003c0200720c */ /* 0x000fe40003fc4070 */
[----:B------:R-:W-:Y:S01]  /*7320*/  LOP3.LUT R71, R5, 0x194, RZ, 0xfc, !PT ;  /* 0x0000019405477812 */ /* 0x000fe200078efcff */
[----:B------:R-:W-:Y:S02]  /*7330*/  IMAD.MOV R64, RZ, RZ, -R65 ;  /* 0x000000ffff407224 */ /* 0x000fe400078e0a41 */
[----:B------:R-:W-:-:S02]  /*7340*/  IMAD R6, R6, UR7, RZ ;  /* 0x0000000706067c24 */ /* 0x000fc4000f8e02ff */
[----:B------:R-:W-:-:S03]  /*7350*/  IMAD.HI.U32 R68, R0, R63, RZ ;  /* 0x0000003f00447227 */ /* 0x000fc600078e00ff */
[----:B------:R-:W-:Y:S01]  /*7360*/  LEA R134, P5, R6, R4, 0x1 ;  /* 0x0000000406867211 */ /* 0x000fe200078a08ff */
[----:B------:R-:W-:Y:S01]  /*7370*/  IMAD R62, R2, R64, R62 ;  /* 0x00000040023e7224 */ /* 0x000fe200078e023e */
[----:B------:R-:W-:Y:S01]  /*7380*/  IABS R64, R71 ;  /* 0x0000004700407213 */ /* 0x000fe20000000000 */
[----:B------:R-:W-:Y:S01]  /*7390*/  IMAD.MOV R65, RZ, RZ, -R68 ;  /* 0x000000ffff417224 */ /* 0x000fe200078e0a44 */
[----:B------:R-:W-:Y:S01]  /*73a0*/  LEA.HI.X.SX32 R135, R6, R3, 0x1, P5 ;  /* 0x0000000306877211 */ /* 0x000fe200028f0eff */
[----:B------:R-:W-:Y:S01]  /*73b0*/  @!P6 IMAD.IADD R60, R60, 0x1, -R2 ;  /* 0x000000013c3ce824 */ /* 0x000fe200078e0a02 */
[----:B------:R-:W-:Y:S01]  /*73c0*/  ISETP.GE.AND P6, PT, R67, RZ, PT ;  /* 0x000000ff4300720c */ /* 0x000fe20003fc6270 */
[----:B------:R-:W-:Y:S02]  /*73d0*/  IMAD R63, R2, R65, R63 ;  /* 0x00000041023f7224 */ /* 0x000fe400078e023f */
[----:B------:R-:W-:-:S04]  /*73e0*/  IMAD.HI.U32 R6, R0, R64, RZ ;  /* 0x0000004000067227 */ /* 0x000fc800078e00ff */
[----:B------:R-:W-:Y:S01]  /*73f0*/  @!P2 IMAD.MOV R59, RZ, RZ, -R59 ;  /* 0x000000ffff3ba224 */ /* 0x000fe200078e0a3b */
[----:B------:R-:W-:Y:S01]  /*7400*/  ISETP.GT.U32.AND P2, PT, R2, R63, PT ;  /* 0x0000003f0200720c */ /* 0x000fe20003f44070 */
[----:B------:R-:W-:-:S04]  /*7410*/  IMAD.MOV R69, RZ, RZ, -R6 ;  /* 0x000000ffff457224 */ /* 0x000fc800078e0a06 */
[----:B------:R-:W-:Y:S02]  /*7420*/  IMAD R64, R2, R69, R64 ;  /* 0x0000004502407224 */ /* 0x000fe400078e0240 */
[----:B------:R-:W-:-:S03]  /*7430*/  @!P6 IMAD.MOV R60, RZ, RZ, -R60 ;  /* 0x000000ffff3ce224 */ /* 0x000fc600078e0a3c */
[----:B------:R-:W-:-:S03]  /*7440*/  ISETP.GT.U32.AND P6, PT, R2, R64, PT ;  /* 0x000000400200720c */ /* 0x000fc60003fc4070 */
[----:B------:R-:W-:-:S05]  /*7450*/  @!P2 IMAD.IADD R63, R63, 0x1, -R2 ;  /* 0x000000013f3fa824 */ /* 0x000fca00078e0a02 */
[----:B------:R-:W-:-:S05]  /*7460*/  ISETP.GT.U32.AND P2, PT, R2, R63, PT ;  /* 0x0000003f0200720c */ /* 0x000fca0003f44070 */
[----:B------:R-:W-:Y:S01]  /*7470*/  @!P6 IMAD.IADD R64, R64, 0x1, -R2 ;  /* 0x000000014040e824 */ /* 0x000fe200078e0a02 */
[----:B------:R-:W-:-:S07]  /*7480*/  ISETP.GE.AND P6, PT, R72, RZ, PT ;  /* 0x000000ff4800720c */ /* 0x000fce0003fc6270 */
[----:B------:R-:W-:-:S06]  /*7490*/  @!P2 IMAD.IADD R63, R63, 0x1, -R2 ;  /* 0x000000013f3fa824 */ /* 0x000fcc00078e0a02 */
[----:B------:R-:W-:Y:S01]  /*74a0*/  @!P6 IMAD.MOV R63, RZ, RZ, -R63 ;  /* 0x000000ffff3fe224 */ /* 0x000fe200078e0a3f */
[----:B------:R-:W-:Y:S01]  /*74b0*/  PRMT R10, RZ, 0x7610, R10 ;  /* 0x00007610ff0a7816 */ /* 0x000fe2000000000a */
[----:B--2---:R0:W-:Y:S02]  /*74c0*/  STL [R1+0xf0], R11 ;  /* 0x0000f00b01007387 */ /* 0x0041e40000100800 */
[----:B0-----:R-:W-:-:S04]  /*74d0*/  LOP3.LUT R11, R25, 0x4, RZ, 0xfc, !PT ;  /* 0x00000004190b7812 */ /* 0x001fc800078efcff */
[----:B------:R-:W-:-:S13]  /*74e0*/  ISETP.LT.AND P6, PT, R11, R112, P0 ;  /* 0x000000700b00720c */ /* 0x000fda00007c1270 */
[----:B------:R-:W2:Y:S01]  /*74f0*/  @P6 LDG.E.U16 R10, desc[UR20][R22.64] ;  /* 0x00000014160a6981 */ /* 0x000ea2000c1e1500 */
[----:B------:R-:W-:Y:S02]  /*7500*/  ISETP.GT.U32.AND P5, PT, R2, R62, PT ;  /* 0x0000003e0200720c */ /* 0x000fe40003fa4070 */
[----:B------:R-:W-:-:S04]  /*7510*/  LOP3.LUT R68, R5, 0x19c, RZ, 0xfc, !PT ;  /* 0x0000019c05447812 */ /* 0x000fc800078efcff */
[----:B------:R-:W-:-:S07]  /*7520*/  IABS R65, R68 ;  /* 0x0000004400417213 */ /* 0x000fce0000000000 */
[----:B------:R-:W-:Y:S02]  /*7530*/  @!P5 IMAD.IADD R62, R62, 0x1, -R2 ;  /* 0x000000013e3ed824 */ /* 0x000fe400078e0a02 */
[----:B------:R-:W-:-:S03]  /*7540*/  IMAD.HI.U32 R70, R0, R65, RZ ;  /* 0x0000004100467227 */ /* 0x000fc600078e00ff */
[----:B------:R-:W-:Y:S01]  /*7550*/  ISETP.GT.U32.AND P5, PT, R2, R62, PT ;  /* 0x0000003e0200720c */ /* 0x000fe20003fa4070 */
[----:B------:R-:W-:Y:S01]  /*7560*/  IMAD.MOV R6, RZ, RZ, -R70 ;  /* 0x000000ffff067224 */ /* 0x000fe200078e0a46 */
[----:B------:R-:W-:-:S03]  /*7570*/  LOP3.LUT R70, R5, 0x1a4, RZ, 0xfc, !PT ;  /* 0x000001a405467812 */ /* 0x000fc600078efcff */
[----:B------:R-:W-:Y:S01]  /*7580*/  IMAD R65, R2, R6, R65 ;  /* 0x0000000602417224 */ /* 0x000fe200078e0241 */
[----:B------:R-:W-:Y:S02]  /*7590*/  IABS R66, R70 ;  /* 0x0000004600427213 */ /* 0x000fe40000000000 */
[----:B------:R-:W-:-:S05]  /*75a0*/  ISETP.GE.AND P2, PT, R73, RZ, PT ;  /* 0x000000ff4900720c */ /* 0x000fca0003f46270 */
[----:B------:R-:W-:Y:S01]  /*75b0*/  @!P5 IMAD.IADD R62, R62, 0x1, -R2 ;  /* 0x000000013e3ed824 */ /* 0x000fe200078e0a02 */
[----:B------:R-:W-:Y:S01]  /*75c0*/  ISETP.GT.U32.AND P5, PT, R2, R65, PT ;  /* 0x000000410200720c */ /* 0x000fe20003fa4070 */
[----:B------:R-:W-:-:S04]  /*75d0*/  IMAD.HI.U32 R6, R0, R66, RZ ;  /* 0x0000004200067227 */ /* 0x000fc800078e00ff */
[----:B------:R-:W-:Y:S01]  /*75e0*/  IMAD.MOV R6, RZ, RZ, -R6 ;  /* 0x000000ffff067224 */ /* 0x000fe200078e0a06 */
[----:B------:R-:W-:-:S03]  /*75f0*/  LOP3.LUT R69, R5, 0x1ac, RZ, 0xfc, !PT ;  /* 0x000001ac05457812 */ /* 0x000fc600078efcff */
[C---:B------:R-:W-:Y:S02]  /*7600*/  IMAD R66, R2.reuse, R6, R66 ;  /* 0x0000000602427224 */ /* 0x040fe400078e0242 */
[----:B------:R-:W-:Y:S02]  /*7610*/  @!P2 IMAD.MOV R62, RZ, RZ, -R62 ;  /* 0x000000ffff3ea224 */ /* 0x000fe400078e0a3e */
[----:B------:R-:W-:Y:S01]  /*7620*/  @!P5 IMAD.IADD R65, R65, 0x1, -R2 ;  /* 0x000000014141d824 */ /* 0x000fe200078e0a02 */
[C---:B------:R-:W-:Y:S02]  /*7630*/  ISETP.GT.U32.AND P2, PT, R2.reuse, R66, PT ;  /* 0x000000420200720c */ /* 0x040fe40003f44070 */
[----:B------:R-:W-:Y:S02]  /*7640*/  IABS R67, R69 ;  /* 0x0000004500437213 */ /* 0x000fe40000000000 */
[----:B------:R-:W-:-:S03]  /*7650*/  ISETP.GT.U32.AND P4, PT, R2, R65, PT ;  /* 0x000000410200720c */ /* 0x000fc60003f84070 */
[----:B------:R-:W-:Y:S01]  /*7660*/  IMAD.HI.U32 R73, R0, R67, RZ ;  /* 0x0000004300497227 */ /* 0x000fe200078e00ff */
[----:B------:R-:W-:-:S03]  /*7670*/  ISETP.GT.U32.AND P5, PT, R2, R64, PT ;  /* 0x000000400200720c */ /* 0x000fc60003fa4070 */
[----:B------:R-:W-:Y:S02]  /*7680*/  IMAD.MOV R6, RZ, RZ, -R73 ;  /* 0x000000ffff067224 */ /* 0x000fe400078e0a49 */
[--C-:B------:R-:W-:Y:S02]  /*7690*/  @!P2 IMAD.IADD R66, R66, 0x1, -R2.reuse ;  /* 0x000000014242a824 */ /* 0x100fe400078e0a02 */
[C---:B------:R-:W-:Y:S01]  /*76a0*/  IMAD R67, R2.reuse, R6, R67 ;  /* 0x0000000602437224 */ /* 0x040fe200078e0243 */
[----:B------:R-:W-:Y:S01]  /*76b0*/  LOP3.LUT R6, R5, 0x1b4, RZ, 0xfc, !PT ;  /* 0x000001b405067812 */ /* 0x000fe200078efcff */
[----:B------:R-:W-:Y:S01]  /*76c0*/  @!P4 IMAD.IADD R65, R65, 0x1, -R2 ;  /* 0x000000014141c824 */ /* 0x000fe200078e0a02 */
[----:B------:R-:W-:Y:S02]  /*76d0*/  ISETP.GE.AND P4, PT, R71, RZ, PT ;  /* 0x000000ff4700720c */ /* 0x000fe40003f86270 */
[----:B------:R-:W-:Y:S02]  /*76e0*/  ISETP.GT.U32.AND P2, PT, R2, R66, PT ;  /* 0x000000420200720c */ /* 0x000fe40003f44070 */
[----:B------:R-:W-:-:S02]  /*76f0*/  IABS R71, R6 ;  /* 0x0000000600477213 */ /* 0x000fc40000000000 */
[----:B------:R-:W-:Y:S01]  /*7700*/  ISETP.GE.AND P6, PT, R68, RZ, PT ;  /* 0x000000ff4400720c */ /* 0x000fe20003fc6270 */
[----:B------:R-:W-:Y:S02]  /*7710*/  @!P5 IMAD.IADD R64, R64, 0x1, -R2 ;  /* 0x000000014040d824 */ /* 0x000fe400078e0a02 */
[----:B------:R-:W-:-:S04]  /*7720*/  IMAD.MOV.U32 R68, RZ, RZ, R71 ;  /* 0x000000ffff447224 */ /* 0x000fc800078e0047 */
[----:B------:R-:W-:-:S04]  /*7730*/  IMAD.HI.U32 R71, R0, R68, RZ ;  /* 0x0000004400477227 */ /* 0x000fc800078e00ff */
[----:B------:R-:W-:Y:S01]  /*7740*/  @!P4 IMAD.MOV R64, RZ, RZ, -R64 ;  /* 0x000000ffff40c224 */ /* 0x000fe200078e0a40 */
[----:B------:R-:W-:Y:S01]  /*7750*/  ISETP.GE.AND P4, PT, R70, RZ, PT ;  /* 0x000000ff4600720c */ /* 0x000fe20003f86270 */
[----:B------:R-:W-:Y:S01]  /*7760*/  @!P2 IMAD.IADD R66, R66, 0x1, -R2 ;  /* 0x000000014242a824 */ /* 0x000fe200078e0a02 */
[----:B------:R-:W-:Y:S01]  /*7770*/  ISETP.GE.AND P2, PT, R6, RZ, PT ;  /* 0x000000ff0600720c */ /* 0x000fe20003f46270 */
[----:B------:R-:W-:Y:S01]  /*7780*/  IMAD.MOV R70, RZ, RZ, -R71 ;  /* 0x000000ffff467224 */ /* 0x000fe200078e0a47 */
[----:B------:R-:W-:-:S03]  /*7790*/  LOP3.LUT R6, R5, 0x1c4, RZ, 0xfc, !PT ;  /* 0x000001c405067812 */ /* 0x000fc600078efcff */
[----:B------:R-:W-:Y:S01]  /*77a0*/  IMAD R68, R2, R70, R68 ;  /* 0x0000004602447224 */ /* 0x000fe200078e0244 */
[----:B------:R-:W-:-:S05]  /*77b0*/  IABS R70, R6 ;  /* 0x0000000600467213 */ /* 0x000fca0000000000 */
[----:B------:R-:W-:-:S04]  /*77c0*/  IMAD.HI.U32 R84, R0, R70, RZ ;  /* 0x0000004600547227 */ /* 0x000fc800078e00ff */
[----:B------:R-:W-:-:S04]  /*77d0*/  IMAD.MOV R84, RZ, RZ, -R84 ;  /* 0x000000ffff547224 */ /* 0x000fc800078e0a54 */
[C---:B------:R-:W-:Y:S01]  /*77e0*/  IMAD R70, R2.reuse, R84, R70 ;  /* 0x0000005402467224 */ /* 0x040fe200078e0246 */
[----:B------:R-:W-:Y:S02]  /*77f0*/  LOP3.LUT R84, R25, 0x6, RZ, 0xfc, !PT ;  /* 0x0000000619547812 */ /* 0x000fe400078efcff */
[----:B------:R-:W-:Y:S01]  /*7800*/  ISETP.GT.U32.AND P5, PT, R2, R67, PT ;  /* 0x000000430200720c */ /* 0x000fe20003fa4070 */
[----:B--2---:R0:W-:Y:S04]  /*7810*/  STL [R1+0xe4], R10 ;  /* 0x0000e40a01007387 */ /* 0x0041e80000100800 */
[----:B------:R-:W2:Y:S04]  /*7820*/  LDL.64 R122, [R1+0x178] ;  /* 0x00017800017a7983 */ /* 0x000ea80000100a00 */
[----:B------:R-:W3:Y:S04]  /*7830*/  LDL.64 R128, [R1+0x168] ;  /* 0x0001680001807983 */ /* 0x000ee80000100a00 */
[----:B------:R-:W4:Y:S04]  /*7840*/  LDL.64 R132, [R1+0x158] ;  /* 0x0001580001847983 */ /* 0x000f280000100a00 */
[----:B------:R-:W4:Y:S04]  /*7850*/  LDL.64 R32, [R1+0x148] ;  /* 0x0001480001207983 */ /* 0x000f280000100a00 */
[----:B0-----:R-:W4:Y:S04]  /*7860*/  LDL.64 R10, [R1+0x138] ;  /* 0x00013800010a7983 */ /* 0x001f280000100a00 */
[----:B------:R-:W4:Y:S04]  /*7870*/  LDL.64 R14, [R1+0x128] ;  /* 0x00012800010e7983 */ /* 0x000f280000100a00 */
[----:B------:R-:W4:Y:S04]  /*7880*/  LDL.64 R16, [R1+0x118] ;  /* 0x0001180001107983 */ /* 0x000f280000100a00 */
[----:B------:R-:W4:Y:S04]  /*7890*/  LDL.64 R22, [R1+0x108] ;  /* 0x0001080001167983 */ /* 0x000f280000100a00 */
[----:B------:R-:W4:Y:S01]  /*78a0*/  LDL.64 R24, [R1+0xf8] ;  /* 0x0000f80001187983 */ /* 0x000f220000100a00 */
[----:B------:R-:W-:-:S02]  /*78b0*/  @!P5 IMAD.IADD R67, R67, 0x1, -R2 ;  /* 0x000000014343d824 */ /* 0x000fc400078e0a02 */
[----:B------:R-:W-:-:S03]  /*78c0*/  @!P6 IMAD.MOV R65, RZ, RZ, -R65 ;  /* 0x000000ffff41e224 */ /* 0x000fc600078e0a41 */
[----:B------:R-:W-:Y:S02]  /*78d0*/  ISETP.GT.U32.AND P5, PT, R2, R67, PT ;  /* 0x000000430200720c */ /* 0x000fe40003fa4070 */
[----:B------:R-:W-:-:S11]  /*78e0*/  ISETP.GE.AND P6, PT, R69, RZ, PT ;  /* 0x000000ff4500720c */ /* 0x000fd60003fc6270 */
[----:B------:R-:W-:-:S04]  /*78f0*/  @!P5 IMAD.IADD R67, R67, 0x1, -R2 ;  /* 0x000000014343d824 */ /* 0x000fc800078e0a02 */
[----:B------:R-:W-:Y:S01]  /*7900*/  @!P6 IMAD.MOV R67, RZ, RZ, -R67 ;  /* 0x000000ffff43e224 */ /* 0x000fe200078e0a43 */
[----:B------:R-:W-:Y:S02]  /*7910*/  ISETP.GT.U32.AND P6, PT, R2, R68, PT ;  /* 0x000000440200720c */ /* 0x000fe40003fc4070 */
[----:B------:R-:W-:-:S04]  /*7920*/  LOP3.LUT R69, R5, 0x1bc, RZ, 0xfc, !PT ;  /* 0x000001bc05457812 */ /* 0x000fc800078efcff */
[----:B------:R-:W-:Y:S02]  /*7930*/  ISETP.GE.AND P5, PT, R69, RZ, PT ;  /* 0x000000ff4500720c */ /* 0x000fe40003fa6270 */
[----:B------:R-:W-:Y:S01]  /*7940*/  IABS R69, R69 ;  /* 0x0000004500457213 */ /* 0x000fe20000000000 */
[----:B------:R-:W-:-:S04]  /*7950*/  @!P4 IMAD.MOV R66, RZ, RZ, -R66 ;  /* 0x000000ffff42c224 */ /* 0x000fc800078e0a42 */
[----:B------:R-:W-:Y:S01]  /*7960*/  @!P6 IMAD.IADD R68, R68, 0x1, -R2 ;  /* 0x000000014444e824 */ /* 0x000fe200078e0a02 */
[----:B------:R-:W-:Y:S01]  /*7970*/  ISETP.GE.AND P4, PT, R6, RZ, PT ;  /* 0x000000ff0600720c */ /* 0x000fe20003f86270 */
[----:B------:R-:W-:-:S03]  /*7980*/  IMAD.HI.U32 R6, R0, R69, RZ ;  /* 0x0000004500067227 */ /* 0x000fc600078e00ff */
[----:B------:R-:W-:Y:S01]  /*7990*/  ISETP.GT.U32.AND P6, PT, R2, R68, PT ;  /* 0x000000440200720c */ /* 0x000fe20003fc4070 */
[----:B------:R-:W-:-:S04]  /*79a0*/  IMAD.MOV R6, RZ, RZ, -R6 ;  /* 0x000000ffff067224 */ /* 0x000fc800078e0a06 */
[----:B------:R-:W-:-:S08]  /*79b0*/  IMAD R69, R2, R6, R69 ;  /* 0x0000000602457224 */ /* 0x000fd000078e0245 */
[----:B------:R-:W-:Y:S01]  /*79c0*/  @!P6 IMAD.IADD R68, R68, 0x1, -R2 ;  /* 0x000000014444e824 */ /* 0x000fe200078e0a02 */
[----:B------:R-:W-:-:S13]  /*79d0*/  ISETP.GT.U32.AND P6, PT, R2, R69, PT ;  /* 0x000000450200720c */ /* 0x000fda0003fc4070 */
[----:B------:R-:W-:-:S05]  /*79e0*/  @!P6 IMAD.IADD R69, R69, 0x1, -R2 ;  /* 0x000000014545e824 */ /* 0x000fca00078e0a02 */
[----:B------:R-:W-:-:S13]  /*79f0*/  ISETP.GT.U32.AND P6, PT, R2, R69, PT ;  /* 0x000000450200720c */ /* 0x000fda0003fc4070 */
[----:B------:R-:W-:-:S04]  /*7a00*/  @!P6 IMAD.IADD R69, R69, 0x1, -R2 ;  /* 0x000000014545e824 */ /* 0x000fc800078e0a02 */
[----:B------:R-:W-:Y:S01]  /*7a10*/  @!P5 IMAD.MOV R69, RZ, RZ, -R69 ;  /* 0x000000ffff45d224 */ /* 0x000fe200078e0a45 */
[-C--:B------:R-:W-:Y:S02]  /*7a20*/  ISETP.LT.AND P5, PT, R84, R112.reuse, P0 ;  /* 0x000000705400720c */ /* 0x080fe400007a1270 */
[----:B------:R-:W-:Y:S01]  /*7a30*/  ISETP.LT.AND P0, PT, R111, R112, P0 ;  /* 0x000000706f00720c */ /* 0x000fe20000701270 */
[----:B------:R-:W-:Y:S01]  /*7a40*/  IMAD.MOV.U32 R108, RZ, RZ, R26 ;  /* 0x000000ffff6c7224 */ /* 0x000fe200078e001a */
[----:B------:R-:W-:Y:S01]  /*7a50*/  PRMT R126, RZ, 0x7610, R126 ;  /* 0x00007610ff7e7816 */ /* 0x000fe2000000007e */
[----:B------:R-:W-:Y:S01]  /*7a60*/  IMAD.MOV.U32 R109, RZ, RZ, R27 ;  /* 0x000000ffff6d7224 */ /* 0x000fe200078e001b */
[----:B------:R-:W-:Y:S01]  /*7a70*/  PRMT R127, RZ, 0x7610, R127 ;  /* 0x00007610ff7f7816 */ /* 0x000fe2000000007f */
[----:B------:R-:W4:Y:S01]  /*7a80*/  LDL.64 R26, [R1+0xe8] ;  /* 0x0000e800011a7983 */ /* 0x000f220000100a00 */
[----:B------:R-:W-:Y:S02]  /*7a90*/  PRMT R164, RZ, 0x7610, R164 ;  /* 0x00007610ffa47816 */ /* 0x000fe400000000a4 */
[----:B------:R-:W-:-:S03]  /*7aa0*/  PRMT R165, RZ, 0x7610, R165 ;  /* 0x00007610ffa57816 */ /* 0x000fc600000000a5 */
[----:B------:R-:W4:Y:S01]  /*7ab0*/  @P5 LDG.E.U16 R126, desc[UR20][R108.64] ;  /* 0x000000146c7e5981 */ /* 0x000f22000c1e1500 */
[----:B------:R-:W-:Y:S02]  /*7ac0*/  PRMT R12, RZ, 0x7610, R12 ;  /* 0x00007610ff0c7816 */ /* 0x000fe4000000000c */
[----:B------:R-:W-:Y:S02]  /*7ad0*/  PRMT R13, RZ, 0x7610, R13 ;  /* 0x00007610ff0d7816 */ /* 0x000fe4000000000d */
[----:B------:R-:W-:Y:S02]  /*7ae0*/  PRMT R18, RZ, 0x7610, R18 ;  /* 0x00007610ff127816 */ /* 0x000fe40000000012 */
[----:B------:R-:W-:Y:S02]  /*7af0*/  PRMT R19, RZ, 0x7610, R19 ;  /* 0x00007610ff137816 */ /* 0x000fe40000000013 */
[----:B------:R-:W-:Y:S01]  /*7b00*/  PRMT R30, RZ, 0x7610, R30 ;  /* 0x00007610ff1e7816 */ /* 0x000fe2000000001e */
[----:B------:R-:W4:Y:S01]  /*7b10*/  LDL.LU.64 R108, [R1+0x5d8] ;  /* 0x0005d800016c7983 */ /* 0x000f220000300a00 */
[----:B------:R-:W-:-:S03]  /*7b20*/  PRMT R29, RZ, 0x7610, R29 ;  /* 0x00007610ff1d7816 */ /* 0x000fc6000000001d */
[----:B--2---:R-:W2:Y:S04]  /*7b30*/  @P0 LDG.E.U16 R127, desc[UR20][R122.64] ;  /* 0x000000147a7f0981 */ /* 0x004ea8000c1e1500 */
[----:B---3--:R-:W3:Y:S04]  /*7b40*/  @P0 LDG.E.U16 R164, desc[UR20][R128.64] ;  /* 0x0000001480a40981 */ /* 0x008ee8000c1e1500 */
[----:B----4-:R-:W4:Y:S04]  /*7b50*/  @P0 LDG.E.U16 R165, desc[UR20][R132.64] ;  /* 0x0000001484a50981 */ /* 0x010f28000c1e1500 */
[----:B------:R-:W3:Y:S04]  /*7b60*/  @P0 LDG.E.U16 R12, desc[UR20][R32.64] ;  /* 0x00000014200c0981 */ /* 0x000ee8000c1e1500 */
[----:B------:R-:W3:Y:S04]  /*7b70*/  @P0 LDG.E.U16 R13, desc[UR20][R10.64] ;  /* 0x000000140a0d0981 */ /* 0x000ee8000c1e1500 */
[----:B------:R-:W4:Y:S04]  /*7b80*/  @P0 LDG.E.U16 R18, desc[UR20][R14.64] ;  /* 0x000000140e120981 */ /* 0x000f28000c1e1500 */
[----:B------:R-:W4:Y:S04]  /*7b90*/  @P0 LDG.E.U16 R19, desc[UR20][R16.64] ;  /* 0x0000001410130981 */ /* 0x000f28000c1e1500 */
[----:B------:R-:W4:Y:S04]  /*7ba0*/  @P0 LDG.E.U16 R30, desc[UR20][R22.64] ;  /* 0x00000014161e0981 */ /* 0x000f28000c1e1500 */
[----:B------:R-:W4:Y:S01]  /*7bb0*/  @P0 LDG.E.U16 R29, desc[UR20][R24.64] ;  /* 0x00000014181d0981 */ /* 0x000f22000c1e1500 */
[----:B------:R-:W-:-:S06]  /*7bc0*/  PRMT R28, RZ, 0x7610, R28 ;  /* 0x00007610ff1c7816 */ /* 0x000fcc000000001c */
[----:B------:R-:W4:Y:S04]  /*7bd0*/  @P0 LDG.E.U16 R28, desc[UR20][R26.64] ;  /* 0x000000141a1c0981 */ /* 0x000f28000c1e1500 */
[----:B------:R0:W-:Y:S04]  /*7be0*/  STL [R1+0xe0], R126 ;  /* 0x0000e07e01007387 */ /* 0x0001e80000100800 */
[----:B0-----:R-:W4:Y:S04]  /*7bf0*/  LDL.LU R126, [R1+0x5d0] ;  /* 0x0005d000017e7983 */ /* 0x001f280000300800 */
[----:B------:R-:W4:Y:S04]  /*7c00*/  LDL.LU.64 R122, [R1+0x5c8] ;  /* 0x0005c800017a7983 */ /* 0x000f280000300a00 */
[----:B--2---:R0:W-:Y:S04]  /*7c10*/  STL [R1+0xd4], R127 ;  /* 0x0000d47f01007387 */ /* 0x0041e80000100800 */
[----:B0-----:R-:W2:Y:S04]  /*7c20*/  LDL.LU R127, [R1+0x5c0] ;  /* 0x0005c000017f7983 */ /* 0x001ea80000300800 */
[----:B------:R-:W2:Y:S04]  /*7c30*/  LDL.LU.64 R128, [R1+0x5b8] ;  /* 0x0005b80001807983 */ /* 0x000ea80000300a00 */
[----:B---3--:R0:W-:Y:S04]  /*7c40*/  STL [R1+0xd0], R164 ;  /* 0x0000d0a401007387 */ /* 0x0081e80000100800 */
[----:B0-----:R-:W3:Y:S04]  /*7c50*/  LDL.LU R164, [R1+0x5b0] ;  /* 0x0005b00001a47983 */ /* 0x001ee80000300800 */
[----:B------:R-:W2:Y:S04]  /*7c60*/  LDL.LU.64 R132, [R1+0x5a8] ;  /* 0x0005a80001847983 */ /* 0x000ea80000300a00 */
[----:B----4-:R0:W-:Y:S04]  /*7c70*/  STL [R1+0xc4], R165 ;  /* 0x0000c4a501007387 */ /* 0x0101e80000100800 */
[----:B0-----:R-:W3:Y:S04]  /*7c80*/  LDL.LU R165, [R1+0x5a0] ;  /* 0x0005a00001a57983 */ /* 0x001ee80000300800 */
[----:B------:R-:W4:Y:S04]  /*7c90*/  LDL.LU.64 R32, [R1+0x598] ;  /* 0x0005980001207983 */ /* 0x000f280000300a00 */
[----:B------:R0:W-:Y:S04]  /*7ca0*/  STL [R1+0xc0], R12 ;  /* 0x0000c00c01007387 */ /* 0x0001e80000100800 */
[----:B0-----:R-:W2:Y:S04]  /*7cb0*/  LDL.LU R12, [R1+0x590] ;  /* 0x00059000010c7983 */ /* 0x001ea80000300800 */
[----:B------:R-:W2:Y:S04]  /*7cc0*/  LDL.LU.64 R10, [R1+0x588] ;  /* 0x00058800010a7983 */ /* 0x000ea80000300a00 */
[----:B------:R0:W-:Y:S04]  /*7cd0*/  STL [R1+0xb4], R13 ;  /* 0x0000b40d01007387 */ /* 0x0001e80000100800 */
[----:B0-----:R-:W3:Y:S04]  /*7ce0*/  LDL.LU R13, [R1+0x580] ;  /* 0x00058000010d7983 */ /* 0x001ee80000300800 */
[----:B------:R-:W4:Y:S04]  /*7cf0*/  LDL.LU.64 R14, [R1+0x578] ;  /* 0x00057800010e7983 */ /* 0x000f280000300a00 */
[----:B------:R0:W-:Y:S04]  /*7d00*/  STL [R1+0xb0], R18 ;  /* 0x0000b01201007387 */ /* 0x0001e80000100800 */
[----:B0-----:R-:W4:Y:S04]  /*7d10*/  LDL.LU R18, [R1+0x570] ;  /* 0x0005700001127983 */ /* 0x001f280000300800 */
        /* <DEDUP_REMOVED lines=9> */
[----:B------:R-:W4:Y:S01]  /*7db0*/  LDL.LU.64 R26, [R1+0x538] ;  /* 0x00053800011a7983 */ /* 0x000f220000300a00 */
[----:B------:R-:W-:-:S02]  /*7dc0*/  PRMT R21, RZ, 0x7610, R21 ;  /* 0x00007610ff157816 */ /* 0x000fc40000000015 */
[----:B------:R-:W-:Y:S02]  /*7dd0*/  PRMT R8, RZ, 0x7610, R8 ;  /* 0x00007610ff087816 */ /* 0x000fe40000000008 */
[----:B------:R-:W-:Y:S02]  /*7de0*/  PRMT R20, RZ, 0x7610, R20 ;  /* 0x00007610ff147816 */ /* 0x000fe40000000014 */
[----:B------:R-:W-:Y:S02]  /*7df0*/  PRMT R9, RZ, 0x7610, R9 ;  /* 0x00007610ff097816 */ /* 0x000fe40000000009 */
[----:B------:R-:W-:Y:S02]  /*7e00*/  PRMT R7, RZ, 0x7610, R7 ;  /* 0x00007610ff077816 */ /* 0x000fe40000000007 */
[----:B------:R-:W-:Y:S02]  /*7e10*/  PRMT R113, RZ, 0x7610, R113 ;  /* 0x00007610ff717816 */ /* 0x000fe40000000071 */
[----:B------:R-:W-:-:S02]  /*7e20*/  PRMT R114, RZ, 0x7610, R114 ;  /* 0x00007610ff727816 */ /* 0x000fc40000000072 */
[----:B------:R-:W-:-:S06]  /*7e30*/  PRMT R116, RZ, 0x7610, R116 ;  /* 0x00007610ff747816 */ /* 0x000fcc0000000074 */
[----:B--2---:R-:W2:Y:S04]  /*7e40*/  @P0 LDG.E.U16 R116, desc[UR20][R10.64] ;  /* 0x000000140a740981 */ /* 0x004ea8000c1e1500 */
[----:B---3--:R-:W3:Y:S04]  /*7e50*/  @P0 LDG.E.U16 R114, desc[UR20][R12.64] ;  /* 0x000000140c720981 */ /* 0x008ee8000c1e1500 */
[----:B----4-:R-:W4:Y:S04]  /*7e60*/  @P0 LDG.E.U16 R113, desc[UR20][R14.64] ;  /* 0x000000140e710981 */ /* 0x010f28000c1e1500 */
[----:B------:R-:W2:Y:S04]  /*7e70*/  @P0 LDG.E.U16 R7, desc[UR20][R16.64] ;  /* 0x0000001410070981 */ /* 0x000ea8000c1e1500 */
[----:B------:R-:W2:Y:S04]  /*7e80*/  @P0 LDG.E.U16 R9, desc[UR20][R18.64] ;  /* 0x0000001412090981 */ /* 0x000ea8000c1e1500 */
[----:B------:R-:W2:Y:S04]  /*7e90*/  @P0 LDG.E.U16 R20, desc[UR20][R22.64] ;  /* 0x0000001416140981 */ /* 0x000ea8000c1e1500 */
[----:B------:R-:W2:Y:S04]  /*7ea0*/  @P0 LDG.E.U16 R8, desc[UR20][R24.64] ;  /* 0x0000001418080981 */ /* 0x000ea8000c1e1500 */
[----:B------:R-:W2:Y:S01]  /*7eb0*/  @P0 LDG.E.U16 R21, desc[UR20][R26.64] ;  /* 0x000000141a150981 */ /* 0x000ea2000c1e1500 */
[----:B------:R-:W-:-:S06]  /*7ec0*/  PRMT R115, RZ, 0x7610, R115 ;  /* 0x00007610ff737816 */ /* 0x000fcc0000000073 */
[----:B------:R-:W3:Y:S01]  /*7ed0*/  @P0 LDG.E.U16 R115, desc[UR20][R32.64] ;  /* 0x0000001420730981 */ /* 0x000ee2000c1e1500 */
[----:B------:R-:W-:Y:S02]  /*7ee0*/  PRMT R131, RZ, 0x7610, R131 ;  /* 0x00007610ff837816 */ /* 0x000fe40000000083 */
[----:B------:R-:W-:Y:S02]  /*7ef0*/  PRMT R130, RZ, 0x7610, R130 ;  /* 0x00007610ff827816 */ /* 0x000fe40000000082 */
[----:B------:R-:W-:Y:S02]  /*7f00*/  PRMT R125, RZ, 0x7610, R125 ;  /* 0x00007610ff7d7816 */ /* 0x000fe4000000007d */
[----:B------:R-:W-:Y:S01]  /*7f10*/  PRMT R124, RZ, 0x7610, R124 ;  /* 0x00007610ff7c7816 */ /* 0x000fe2000000007c */
[----:B------:R-:W3:Y:S01]  /*7f20*/  @P0 LDG.E.U16 R131, desc[UR20][R164.64] ;  /* 0x00000014a4830981 */ /* 0x000ee2000c1e1500 */
[----:B------:R-:W-:Y:S02]  /*7f30*/  PRMT R121, RZ, 0x7610, R121 ;  /* 0x00007610ff797816 */ /* 0x000fe40000000079 */
[----:B------:R-:W-:Y:S01]  /*7f40*/  PRMT R120, RZ, 0x7610, R120 ;  /* 0x00007610ff787816 */ /* 0x000fe20000000078 */
[----:B------:R-:W3:Y:S04]  /*7f50*/  @P0 LDG.E.U16 R130, desc[UR20][R132.64] ;  /* 0x0000001484820981 */ /* 0x000ee8000c1e1500 */
[----:B------:R-:W3:Y:S04]  /*7f60*/  @P0 LDG.E.U16 R125, desc[UR20][R128.64] ;  /* 0x00000014807d0981 */ /* 0x000ee8000c1e1500 */
[----:B------:R-:W3:Y:S04]  /*7f70*/  @P0 LDG.E.U16 R124, desc[UR20][R126.64] ;  /* 0x000000147e7c0981 */ /* 0x000ee8000c1e1500 */
[----:B------:R-:W3:Y:S01]  /*7f80*/  @P0 LDG.E.U16 R121, desc[UR20][R122.64] ;  /* 0x000000147a790981 */ /* 0x000ee2000c1e1500 */
[----:B------:R-:W-:-:S03]  /*7f90*/  PRMT R119, RZ, 0x7610, R119 ;  /* 0x00007610ff777816 */ /* 0x000fc60000000077 */
[----:B------:R-:W3:Y:S01]  /*7fa0*/  @P0 LDG.E.U16 R120, desc[UR20][R162.64] ;  /* 0x00000014a2780981 */ /* 0x000ee2000c1e1500 */
[----:B------:R-:W-:-:S03]  /*7fb0*/  PRMT R118, RZ, 0x7610, R118 ;  /* 0x00007610ff767816 */ /* 0x000fc60000000076 */
[----:B------:R-:W3:Y:S01]  /*7fc0*/  @P0 LDG.E.U16 R119, desc[UR20][R160.64] ;  /* 0x00000014a0770981 */ /* 0x000ee2000c1e1500 */
[----:B------:R-:W-:-:S03]  /*7fd0*/  PRMT R117, RZ, 0x7610, R117 ;  /* 0x00007610ff757816 */ /* 0x000fc60000000075 */
[----:B------:R-:W3:Y:S04]  /*7fe0*/  @P0 LDG.E.U16 R118, desc[UR20][R158.64] ;  /* 0x000000149e760981 */ /* 0x000ee8000c1e1500 */
[----:B------:R0:W-:Y:S04]  /*7ff0*/  STL [R1+0x90], R28 ;  /* 0x0000901c01007387 */ /* 0x0001e80000100800 */
[----:B------:R-:W3:Y:S04]  /*8000*/  @P0 LDG.E.U16 R117, desc[UR20][R156.64] ;  /* 0x000000149c750981 */ /* 0x000ee8000c1e1500 */
[----:B0-----:R-:W3:Y:S04]  /*8010*/  LDL.LU R28, [R1+0x530] ;  /* 0x00053000011c7983 */ /* 0x001ee80000300800 */
[----:B------:R-:W3:Y:S01]  /*8020*/  LDL.LU.64 R26, [R1+0x528] ;  /* 0x00052800011a7983 */ /* 0x000ee20000300a00 */
[----:B------:R-:W-:-:S02]  /*8030*/  LOP3.LUT R83, R5, 0x1cc, RZ, 0xfc, !PT ;  /* 0x000001cc05537812 */ /* 0x000fc400078efcff */
[----:B------:R-:W-:Y:S02]  /*8040*/  ISETP.GT.U32.AND P6, PT, R2, R70, PT ;  /* 0x000000460200720c */ /* 0x000fe40003fc4070 */
[----:B------:R-:W-:-:S05]  /*8050*/  IABS R71, R83 ;  /* 0x0000005300477213 */ /* 0x000fca0000000000 */
[----:B------:R-:W-:Y:S01]  /*8060*/  IMAD.HI.U32 R87, R0, R71, RZ ;  /* 0x0000004700577227 */ /* 0x000fe200078e00ff */
[----:B------:R-:W-:-:S03]  /*8070*/  LOP3.LUT R93, R5, 0x1d4, RZ, 0xfc, !PT ;  /* 0x000001d4055d7812 */ /* 0x000fc600078efcff */
[----:B------:R-:W-:Y:S01]  /*8080*/  IMAD.MOV R87, RZ, RZ, -R87 ;  /* 0x000000ffff577224 */ /* 0x000fe200078e0a57 */
[----:B--2---:R0:W-:Y:S04]  /*8090*/  STL [R1+0x84], R21 ;  /* 0x0000841501007387 */ /* 0x0041e80000100800 */
[----:B0-----:R-:W2:Y:S04]  /*80a0*/  LDL.LU R21, [R1+0x520] ;  /* 0x0005200001157983 */ /* 0x001ea80000300800 */
[----:B------:R-:W2:Y:S04]  /*80b0*/  LDL.LU.64 R24, [R1+0x518] ;  /* 0x0005180001187983 */ /* 0x000ea80000300a00 */
[----:B------:R0:W-:Y:S04]  /*80c0*/  STL [R1+0x80], R8 ;  /* 0x0000800801007387 */ /* 0x0001e80000100800 */
        /* <DEDUP_REMOVED lines=11> */
[----:B----4-:R0:W-:Y:S04]  /*8180*/  STL [R1+0x60], R113 ;  /* 0x0000607101007387 */ /* 0x0101e80000100800 */
[----:B0-----:R-:W4:Y:S04]  /*8190*/  LDL.LU R113, [R1+0x4d0] ;  /* 0x0004d00001717983 */ /* 0x001f280000300800 */
[----:B------:R-:W2:Y:S04]  /*81a0*/  LDL.LU.64 R12, [R1+0x4c8] ;  /* 0x0004c800010c7983 */ /* 0x000ea80000300a00 */
[----:B---3--:R0:W-:Y:S04]  /*81b0*/  STL [R1+0x54], R114 ;  /* 0x0000547201007387 */ /* 0x0081e80000100800 */
[----:B0-----:R-:W3:Y:S04]  /*81c0*/  LDL.LU R114, [R1+0x4c0] ;  /* 0x0004c00001727983 */ /* 0x001ee80000300800 */
[----:B------:R-:W2:Y:S04]  /*81d0*/  LDL.LU.64 R10, [R1+0x4b8] ;  /* 0x0004b800010a7983 */ /* 0x000ea80000300a00 */
[----:B------:R-:W-:Y:S04]  /*81e0*/  STL [R1+0x50], R116 ;  /* 0x0000507401007387 */ /* 0x000fe80000100800 */
[----:B------:R-:W2:Y:S01]  /*81f0*/  LDL.LU.64 R32, [R1+0x4b0] ;  /* 0x0004b00001207983 */ /* 0x000ea20000300a00 */
[----:B------:R-:W-:Y:S01]  /*8200*/  IMAD R71, R2, R87, R71 ;  /* 0x0000005702477224 */ /* 0x000fe200078e0247 */
[----:B------:R-:W-:Y:S01]  /*8210*/  IABS R72, R93 ;  /* 0x0000005d00487213 */ /* 0x000fe20000000000 */
[----:B------:R-:W-:-:S02]  /*8220*/  @!P6 IMAD.IADD R70, R70, 0x1, -R2 ;  /* 0x000000014646e824 */ /* 0x000fc400078e0a02 */
[----:B------:R-:W-:Y:S01]  /*8230*/  @!P2 IMAD.MOV R68, RZ, RZ, -R68 ;  /* 0x000000ffff44a224 */ /* 0x000fe200078e0a44 */
[----:B------:R-:W-:Y:S01]  /*8240*/  ISETP.GT.U32.AND P2, PT, R2, R71, PT ;  /* 0x000000470200720c */ /* 0x000fe20003f44070 */
[----:B------:R-:W-:Y:S01]  /*8250*/  IMAD.HI.U32 R88, R0, R72, RZ ;  /* 0x0000004800587227 */ /* 0x000fe200078e00ff */
[----:B------:R-:W-:Y:S02]  /*8260*/  ISETP.GT.U32.AND P6, PT, R2, R70, PT ;  /* 0x000000460200720c */ /* 0x000fe40003fc4070 */
[----:B------:R-:W-:Y:S01]  /*8270*/  LOP3.LUT R94, R5, 0x1dc, RZ, 0xfc, !PT ;  /* 0x000001dc055e7812 */ /* 0x000fe200078efcff */
[----:B------:R-:W-:-:S03]  /*8280*/  IMAD.MOV R88, RZ, RZ, -R88 ;  /* 0x000000ffff587224 */ /* 0x000fc600078e0a58 */
[----:B------:R-:W-:Y:S01]  /*8290*/  IABS R73, R94 ;  /* 0x0000005e00497213 */ /* 0x000fe20000000000 */
[----:B------:R-:W-:Y:S01]  /*82a0*/  IMAD R72, R2, R88, R72 ;  /* 0x0000005802487224 */ /* 0x000fe200078e0248 */
[----:B------:R0:W-:Y:S03]  /*82b0*/  STL [R1+0x44], R115 ;  /* 0x0000447301007387 */ /* 0x0001e60000100800 */
[----:B------:R-:W-:Y:S01]  /*82c0*/  IMAD.HI.U32 R95, R0, R73, RZ ;  /* 0x00000049005f7227 */ /* 0x000fe200078e00ff */
[----:B------:R-:W-:-:S03]  /*82d0*/  LOP3.LUT R88, R5, 0x1e4, RZ, 0xfc, !PT ;  /* 0x000001e405587812 */ /* 0x000fc600078efcff */
[--C-:B------:R-:W-:Y:S02]  /*82e0*/  @!P2 IMAD.IADD R71, R71, 0x1, -R2.reuse ;  /* 0x000000014747a824 */ /* 0x100fe400078e0a02 */
[----:B------:R-:W-:Y:S01]  /*82f0*/  @!P6 IMAD.IADD R70, R70, 0x1, -R2 ;  /* 0x000000014646e824 */ /* 0x000fe200078e0a02 */
[C---:B------:R-:W-:Y:S01]  /*8300*/  ISETP.GT.U32.AND P6, PT, R2.reuse, R72, PT ;  /* 0x000000480200720c */ /* 0x040fe20003fc4070 */
[----:B------:R-:W-:Y:S01]  /*8310*/  IMAD.MOV R95, RZ, RZ, -R95 ;  /* 0x000000ffff5f7224 */ /* 0x000fe200078e0a5f */
[----:B------:R-:W-:Y:S01]  /*8320*/  STL [R1+0x270], R162 ;  /* 0x000270a201007387 */ /* 0x000fe20000100800 */
[----:B------:R-:W-:-:S03]  /*8330*/  ISETP.GT.U32.AND P2, PT, R2, R71, PT ;  /* 0x000000470200720c */ /* 0x000fc60003f44070 */
[----:B------:R-:W-:Y:S01]  /*8340*/  STL [R1+0x2f4], R162 ;  /* 0x0002f4a201007387 */ /* 0x000fe20000100800 */
[----:B------:R-:W-:Y:S01]  /*8350*/  IMAD R73, R2, R95, R73 ;  /* 0x0000005f02497224 */ /* 0x000fe200078e0249 */
[----:B------:R-:W-:Y:S02]  /*8360*/  IABS R6, R88 ;  /* 0x0000005800067213 */ /* 0x000fe40000000000 */
[----:B------:R-:W-:Y:S04]  /*8370*/  STL [R1+0x264], R163 ;  /* 0x000264a301007387 */ /* 0x000fe80000100800 */
[----:B------:R-:W-:Y:S04]  /*8380*/  STL [R1+0x2f8], R163 ;  /* 0x0002f8a301007387 */ /* 0x000fe80000100800 */
[----:B------:R-:W-:Y:S04]  /*8390*/  STL.64 [R1+0x330], R162 ;  /* 0x000330a201007387 */ /* 0x000fe80000100a00 */
[----:B------:R-:W-:Y:S01]  /*83a0*/  STL.64 [R1+0x268], R160 ;  /* 0x000268a001007387 */ /* 0x000fe20000100a00 */
[----:B------:R-:W-:-:S03]  /*83b0*/  LOP3.LUT R87, R5, 0x1ec, RZ, 0xfc, !PT ;  /* 0x000001ec05577812 */ /* 0x000fc600078efcff */
[----:B------:R-:W-:Y:S01]  /*83c0*/  STL [R1+0x300], R160 ;  /* 0x000300a001007387 */ /* 0x000fe20000100800 */
[----:B------:R-:W-:Y:S01]  /*83d0*/  IMAD.HI.U32 R111, R0, R6, RZ ;  /* 0x00000006006f7227 */ /* 0x000fe200078e00ff */
[----:B------:R-:W-:Y:S02]  /*83e0*/  ISETP.GT.U32.AND P5, PT, R2, R73, PT ;  /* 0x000000490200720c */ /* 0x000fe40003fa4070 */
[----:B------:R-:W-:Y:S04]  /*83f0*/  STL [R1+0x2fc], R161 ;  /* 0x0002fca101007387 */ /* 0x000fe80000100800 */
[----:B------:R-:W-:Y:S01]  /*8400*/  STL.64 [R1+0x338], R160 ;  /* 0x000338a001007387 */ /* 0x000fe20000100a00 */
[----:B------:R-:W-:-:S03]  /*8410*/  LOP3.LUT R84, R5, 0x1f4, RZ, 0xfc, !PT ;  /* 0x000001f405547812 */ /* 0x000fc600078efcff */
[----:B------:R-:W-:Y:S01]  /*8420*/  STL.64 [R1+0x278], R158 ;  /* 0x0002789e01007387 */ /* 0x000fe20000100a00 */
[----:B------:R-:W-:-:S03]  /*8430*/  @!P6 IMAD.IADD R72, R72, 0x1, -R2 ;  /* 0x000000014848e824 */ /* 0x000fc600078e0a02 */
[----:B------:R-:W-:Y:S01]  /*8440*/  STL [R1+0x308], R158 ;  /* 0x0003089e01007387 */ /* 0x000fe20000100800 */
[----:B------:R-:W-:Y:S01]  /*8450*/  IABS R5, R87 ;  /* 0x0000005700057213 */ /* 0x000fe20000000000 */
[----:B------:R-:W-:Y:S02]  /*8460*/  IMAD.MOV R111, RZ, RZ, -R111 ;  /* 0x000000ffff6f7224 */ /* 0x000fe400078e0a6f */
[----:B------:R-:W-:Y:S01]  /*8470*/  STL [R1+0x304], R159 ;  /* 0x0003049f01007387 */ /* 0x000fe20000100800 */
[----:B------:R-:W-:-:S03]  /*8480*/  @!P2 IMAD.IADD R71, R71, 0x1, -R2 ;  /* 0x000000014747a824 */ /* 0x000fc600078e0a02 */
[----:B------:R-:W-:Y:S01]  /*8490*/  STL.64 [R1+0x340], R158 ;  /* 0x0003409e01007387 */ /* 0x000fe20000100a00 */
[----:B------:R-:W-:-:S03]  /*84a0*/  ISETP.GE.AND P2, PT, R83, RZ, PT ;  /* 0x000000ff5300720c */ /* 0x000fc60003f46270 */
[----:B------:R-:W-:Y:S01]  /*84b0*/  STL [R1+0x2a0], R156 ;  /* 0x0002a09c01007387 */ /* 0x000fe20000100800 */
[----:B------:R-:W-:-:S03]  /*84c0*/  IMAD R6, R2, R111, R6 ;  /* 0x0000006f02067224 */ /* 0x000fc600078e0206 */
[----:B------:R-:W-:Y:S01]  /*84d0*/  STL [R1+0x30c], R156 ;  /* 0x00030c9c01007387 */ /* 0x000fe20000100800 */
[----:B------:R-:W-:-:S03]  /*84e0*/  ISETP.GT.U32.AND P6, PT, R2, R72, PT ;  /* 0x000000480200720c */ /* 0x000fc60003fc4070 */
[----:B------:R-:W-:Y:S01]  /*84f0*/  STL [R1+0x280], R157 ;  /* 0x0002809d01007387 */ /* 0x000fe20000100800 */
[----:B------:R-:W-:-:S03]  /*8500*/  IMAD.HI.U32 R111, R0, R5, RZ ;  /* 0x00000005006f7227 */ /* 0x000fc600078e00ff */
[----:B------:R-:W-:Y:S01]  /*8510*/  STL [R1+0x310], R157 ;  /* 0x0003109d01007387 */ /* 0x000fe20000100800 */
[----:B------:R-:W-:-:S03]  /*8520*/  IABS R112, R84 ;  /* 0x0000005400707213 */ /* 0x000fc60000000000 */
[----:B------:R-:W-:Y:S04]  /*8530*/  STL.64 [R1+0x348], R156 ;  /* 0x0003489c01007387 */ /* 0x000fe80000100a00 */
[----:B------:R-:W-:Y:S01]  /*8540*/  STL.64 [R1+0x288], R154 ;  /* 0x0002889a01007387 */ /* 0x000fe20000100a00 */
[----:B------:R-:W-:-:S03]  /*8550*/  @!P5 IMAD.IADD R73, R73, 0x1, -R2 ;  /* 0x000000014949d824 */ /* 0x000fc600078e0a02 */
[----:B------:R-:W-:Y:S01]  /*8560*/  STL [R1+0x318], R154 ;  /* 0x0003189a01007387 */ /* 0x000fe20000100800 */
[----:B------:R-:W-:-:S03]  /*8570*/  IMAD.MOV R111, RZ, RZ, -R111 ;  /* 0x000000ffff6f7224 */ /* 0x000fc600078e0a6f */
[----:B------:R-:W-:Y:S01]  /*8580*/  STL [R1+0x358], R154 ;  /* 0x0003589a01007387 */ /* 0x000fe20000100800 */
[----:B------:R-:W-:-:S03]  /*8590*/  IMAD.MOV.U32 R83, RZ, RZ, R112 ;  /* 0x000000ffff537224 */ /* 0x000fc600078e0070 */
[----:B------:R-:W-:Y:S04]  /*85a0*/  STL [R1+0x314], R155 ;  /* 0x0003149b01007387 */ /* 0x000fe80000100800 */
[----:B------:R-:W-:Y:S01]  /*85b0*/  STL [R1+0x40], R131 ;  /* 0x0000408301007387 */ /* 0x000fe20000100800 */
[----:B------:R-:W-:-:S03]  /*85c0*/  IMAD R5, R2, R111, R5 ;  /* 0x0000006f02057224 */ /* 0x000fc600078e0205 */
[----:B------:R-:W-:Y:S01]  /*85d0*/  STL [R1+0x35c], R155 ;  /* 0x00035c9b01007387 */ /* 0x000fe20000100800 */
[----:B------:R-:W-:-:S03]  /*85e0*/  ISETP.GT.U32.AND P5, PT, R2, R73, PT ;  /* 0x000000490200720c */ /* 0x000fc60003fa4070 */
[----:B------:R-:W-:Y:S01]  /*85f0*/  STL [R1+0x34], R130 ;  /* 0x0000348201007387 */ /* 0x000fe20000100800 */
[----:B------:R-:W-:-:S03]  /*8600*/  IMAD.HI.U32 R0, R0, R83, RZ ;  /* 0x0000005300007227 */ /* 0x000fc600078e00ff */
[----:B------:R-:W-:Y:S01]  /*8610*/  STL.64 [R1+0x3b8], R154 ;  /* 0x0003b89a01007387 */ /* 0x000fe20000100a00 */
[----:B------:R-:W-:-:S03]  /*8620*/  @!P2 IMAD.MOV R71, RZ, RZ, -R71 ;  /* 0x000000ffff47a224 */ /* 0x000fc600078e0a47 */
[----:B------:R-:W-:Y:S01]  /*8630*/  STL [R1+0x30], R125 ;  /* 0x0000307d01007387 */ /* 0x000fe20000100800 */
[----:B------:R-:W-:-:S03]  /*8640*/  PRMT R103, RZ, 0x7610, R103 ;  /* 0x00007610ff677816 */ /* 0x000fc60000000067 */
[----:B------:R-:W-:Y:S01]  /*8650*/  STL [R1+0x24], R124 ;  /* 0x0000247c01007387 */ /* 0x000fe20000100800 */
[----:B------:R-:W-:Y:S01]  /*8660*/  ISETP.GT.U32.AND P2, PT, R2, R6, PT ;  /* 0x000000060200720c */ /* 0x000fe20003f44070 */
[----:B------:R-:W-:Y:S02]  /*8670*/  @!P6 IMAD.IADD R72, R72, 0x1, -R2 ;  /* 0x000000014848e824 */ /* 0x000fe400078e0a02 */
[----:B------:R-:W-:Y:S01]  /*8680*/  STL.64 [R1+0x298], R152 ;  /* 0x0002989801007387 */ /* 0x000fe20000100a00 */
[----:B------:R-:W-:-:S03]  /*8690*/  ISETP.GT.U32.AND P6, PT, R2, R5, PT ;  /* 0x000000050200720c */ /* 0x000fc60003fc4070 */
[----:B------:R-:W-:Y:S01]  /*86a0*/  STL [R1+0x20], R121 ;  /* 0x0000207901007387 */ /* 0x000fe20000100800 */
[----:B------:R-:W-:-:S03]  /*86b0*/  IMAD.MOV R0, RZ, RZ, -R0 ;  /* 0x000000ffff007224 */ /* 0x000fc600078e0a00 */
[----:B------:R-:W-:Y:S01]  /*86c0*/  STL [R1+0x320], R152 ;  /* 0x0003209801007387 */ /* 0x000fe20000100800 */
[----:B------:R-:W-:-:S03]  /*86d0*/  @!P4 IMAD.MOV R70, RZ, RZ, -R70 ;  /* 0x000000ffff46c224 */ /* 0x000fc600078e0a46 */
[----:B------:R-:W-:Y:S01]  /*86e0*/  STL [R1+0x14], R120 ;  /* 0x0000147801007387 */ /* 0x000fe20000100800 */
[----:B------:R-:W-:-:S03]  /*86f0*/  ISETP.GE.AND P4, PT, R93, RZ, PT ;  /* 0x000000ff5d00720c */ /* 0x000fc60003f86270 */
[----:B------:R-:W-:Y:S01]  /*8700*/  STL [R1+0x360], R152 ;  /* 0x0003609801007387 */ /* 0x000fe20000100800 */
[----:B------:R-:W-:-:S03]  /*8710*/  IMAD R0, R2, R0, R83 ;  /* 0x0000000002007224 */ /* 0x000fc600078e0253 */
[----:B------:R-:W-:Y:S04]  /*8720*/  STL [R1+0x31c], R153 ;  /* 0x00031c9901007387 */ /* 0x000fe80000100800 */
[----:B------:R-:W-:Y:S01]  /*8730*/  STL [R1+0x364], R153 ;  /* 0x0003649901007387 */ /* 0x000fe20000100800 */
[----:B0-----:R-:W0:Y:S03]  /*8740*/  S2R R115, SR_TID.X ;  /* 0x0000000000737919 */ /* 0x001e260000002100 */
[----:B------:R-:W-:Y:S04]  /*8750*/  STL.64 [R1+0x3d8], R152 ;  /* 0x0003d89801007387 */ /* 0x000fe80000100a00 */
[----:B------:R1:W3:Y:S04]  /*8760*/  @P0 LDG.E.U16 R103, desc[UR20][R150.64] ;  /* 0x0000001496670981 */ /* 0x0002e8000c1e1500 */
[----:B------:R1:W-:Y:S01]  /*8770*/  STL.64 [R1+0x2a8], R150 ;  /* 0x0002a89601007387 */ /* 0x0003e20000100a00 */
[----:B------:R-:W-:Y:S01]  /*8780*/  @!P5 IMAD.IADD R73, R73, 0x1, -R2 ;  /* 0x000000014949d824 */ /* 0x000fe200078e0a02 */
[----:B------:R-:W-:-:S02]  /*8790*/  ISETP.GT.U32.AND P5, PT, R2, R0, PT ;  /* 0x000000000200720c */ /* 0x000fc40003fa4070 */
[----:B------:R-:W-:Y:S01]  /*87a0*/  STL [R1+0x10], R119 ;  /* 0x0000107701007387 */ /* 0x000fe20000100800 */
[----:B------:R-:W-:-:S03]  /*87b0*/  @!P2 IMAD.IADD R6, R6, 0x1, -R2 ;  /* 0x000000010606a824 */ /* 0x000fc600078e0a02 */
[----:B------:R-:W-:Y:S01]  /*87c0*/  STL [R1+0x368], R150 ;  /* 0x0003689601007387 */ /* 0x000fe20000100800 */
[----:B-1----:R-:W1:Y:S01]  /*87d0*/  S2R R151, SR_TID.X ;  /* 0x0000000000977919 */ /* 0x002e620000002100 */
[----:B------:R-:W-:Y:S02]  /*87e0*/  @!P6 IMAD.IADD R5, R5, 0x1, -R2 ;  /* 0x000000010505e824 */ /* 0x000fe400078e0a02 */
[----:B------:R-:W-:Y:S04]  /*87f0*/  STL [R1+0x410], R150 ;  /* 0x0004109601007387 */ /* 0x000fe80000100800 */
[----:B------:R-:W-:Y:S04]  /*8800*/  STL [R1+0x460], R150 ;  /* 0x0004609601007387 */ /* 0x000fe80000100800 */
[----:B------:R-:W-:Y:S01]  /*8810*/  STL [R1+0x2b0], R149 ;  /* 0x0002b09501007387 */ /* 0x000fe20000100800 */
[----:B------:R-:W-:-:S03]  /*8820*/  @!P4 IMAD.MOV R72, RZ, RZ, -R72 ;  /* 0x000000ffff48c224 */ /* 0x000fc600078e0a48 */
[----:B------:R-:W-:Y:S01]  /*8830*/  STL [R1+0x4], R118 ;  /* 0x0000047601007387 */ /* 0x000fe20000100800 */
[----:B------:R-:W-:-:S03]  /*8840*/  ISETP.GE.AND P2, PT, R94, RZ, PT ;  /* 0x000000ff5e00720c */ /* 0x000fc60003f46270 */
[----:B------:R-:W-:Y:S01]  /*8850*/  STL.64 [R1+0x350], R148 ;  /* 0x0003509401007387 */ /* 0x000fe20000100a00 */
[----:B------:R-:W-:-:S03]  /*8860*/  ISETP.GT.U32.AND P4, PT, R2, R6, PT ;  /* 0x000000060200720c */ /* 0x000fc60003f84070 */
[----:B------:R-:W-:Y:S01]  /*8870*/  STL.64 [R1+0x2b8], R146 ;  /* 0x0002b89201007387 */ /* 0x000fe20000100a00 */
[----:B------:R-:W-:-:S03]  /*8880*/  ISETP.GT.U32.AND P6, PT, R2, R5, PT ;  /* 0x000000050200720c */ /* 0x000fc60003fc4070 */
[----:B------:R-:W-:Y:S04]  /*8890*/  STL [R1+0x370], R146 ;  /* 0x0003709201007387 */ /* 0x000fe80000100800 */
[----:B------:R-:W-:Y:S04]  /*88a0*/  STL [R1+0x36c], R147 ;  /* 0x00036c9301007387 */ /* 0x000fe80000100800 */
[----:B------:R-:W-:Y:S04]  /*88b0*/  STL [R1], R117 ;  /* 0x0000007501007387 */ /* 0x000fe80000100800 */
[----:B------:R-:W-:Y:S01]  /*88c0*/  STL.64 [R1+0x3e0], R146 ;  /* 0x0003e09201007387 */ /* 0x000fe20000100a00 */
[----:B------:R-:W-:-:S03]  /*88d0*/  @!P5 IMAD.IADD R0, R0, 0x1, -R2 ;  /* 0x000000010000d824 */ /* 0x000fc600078e0a02 */
[----:B------:R-:W-:Y:S04]  /*88e0*/  STL.64 [R1+0x2c0], R144 ;  /* 0x0002c09001007387 */ /* 0x000fe80000100a00 */
[----:B------:R-:W-:Y:S04]  /*88f0*/  STL [R1+0x378], R144 ;  /* 0x0003789001007387 */ /* 0x000fe80000100800 */
[----:B------:R-:W-:Y:S04]  /*8900*/  STL [R1+0x374], R145 ;  /* 0x0003749101007387 */ /* 0x000fe80000100800 */
[----:B------:R-:W-:Y:S04]  /*8910*/  STL.64 [R1+0x3f8], R144 ;  /* 0x0003f89001007387 */ /* 0x000fe80000100a00 */
[----:B------:R-:W-:Y:S01]  /*8920*/  STL.64 [R1+0x2c8], R142 ;  /* 0x0002c88e01007387 */ /* 0x000fe20000100a00 */
[----:B------:R-:W-:-:S03]  /*8930*/  ISETP.GT.U32.AND P5, PT, R2, R0, PT ;  /* 0x000000000200720c */ /* 0x000fc60003fa4070 */
[----:B------:R-:W-:Y:S04]  /*8940*/  STL [R1+0x380], R142 ;  /* 0x0003808e01007387 */ /* 0x000fe80000100800 */
[----:B------:R-:W-:Y:S01]  /*8950*/  STL [R1+0x37c], R143 ;  /* 0x00037c8f01007387 */ /* 0x000fe20000100800 */
[----:B------:R-:W-:-:S03]  /*8960*/  @!P2 IMAD.MOV R73, RZ, RZ, -R73 ;  /* 0x000000ffff49a224 */ /* 0x000fc600078e0a49 */
[----:B------:R-:W-:Y:S01]  /*8970*/  STL.64 [R1+0x400], R142 ;  /* 0x0004008e01007387 */ /* 0x000fe20000100a00 */
[----:B------:R-:W-:-:S03]  /*8980*/  @!P4 IMAD.IADD R6, R6, 0x1, -R2 ;  /* 0x000000010606c824 */ /* 0x000fc600078e0a02 */
[----:B------:R-:W-:Y:S01]  /*8990*/  STL.64 [R1+0x2d0], R140 ;  /* 0x0002d08c01007387 */ /* 0x000fe20000100a00 */
[----:B------:R-:W-:Y:S01]  /*89a0*/  ISETP.GE.AND P2, PT, R88, RZ, PT ;  /* 0x000000ff5800720c */ /* 0x000fe20003f46270 */
[----:B------:R-:W-:Y:S02]  /*89b0*/  @!P6 IMAD.IADD R5, R5, 0x1, -R2 ;  /* 0x000000010505e824 */ /* 0x000fe400078e0a02 */
[----:B------:R-:W-:Y:S01]  /*89c0*/  STL [R1+0x390], R140 ;  /* 0x0003908c01007387 */ /* 0x000fe20000100800 */
[----:B------:R-:W-:-:S03]  /*89d0*/  ISETP.GE.AND P4, PT, R87, RZ, PT ;  /* 0x000000ff5700720c */ /* 0x000fc60003f86270 */
[----:B------:R-:W-:Y:S01]  /*89e0*/  STL [R1+0x414], R140 ;  /* 0x0004148c01007387 */ /* 0x000fe20000100800 */
[----:B------:R-:W-:Y:S01]  /*89f0*/  ISETP.GE.AND P6, PT, R84, RZ, PT ;  /* 0x000000ff5400720c */ /* 0x000fe20003fc6270 */
[----:B------:R-:W2:Y:S02]  /*8a00*/  S2R R116, SR_TID.X ;  /* 0x0000000000747919 */ /* 0x000ea40000002100 */
[----:B------:R-:W-:Y:S04]  /*8a10*/  STL [R1+0x464], R140 ;  /* 0x0004648c01007387 */ /* 0x000fe80000100800 */
[----:B------:R-:W-:Y:S01]  /*8a20*/  STL [R1+0x384], R141 ;  /* 0x0003848d01007387 */ /* 0x000fe20000100800 */
[----:B0-----:R-:W-:-:S03]  /*8a30*/  LOP3.LUT R115, R115, 0x3f, RZ, 0xc0, !PT ;  /* 0x0000003f73737812 */ /* 0x001fc600078ec0ff */
[----:B------:R-:W-:Y:S01]  /*8a40*/  STL [R1+0x418], R141 ;  /* 0x0004188d01007387 */ /* 0x000fe20000100800 */
[----:B------:R-:W-:-:S03]  /*8a50*/  PRMT R95, RZ, 0x7610, R95 ;  /* 0x00007610ff5f7816 */ /* 0x000fc6000000005f */
[----:B------:R-:W-:Y:S01]  /*8a60*/  STL [R1+0x468], R141 ;  /* 0x0004688d01007387 */ /* 0x000fe20000100800 */
[----:B-1----:R-:W-:-:S03]  /*8a70*/  SHF.R.S32.HI R87, RZ, 0x6, R151 ;  /* 0x00000006ff577819 */ /* 0x002fc60000011497 */
[----:B------:R-:W-:Y:S04]  /*8a80*/  STL.64 [R1+0x2d8], R138 ;  /* 0x0002d88a01007387 */ /* 0x000fe80000100a00 */
[----:B------:R-:W-:Y:S01]  /*8a90*/  STL [R1+0x41c], R138 ;  /* 0x00041c8a01007387 */ /* 0x000fe20000100800 */
[----:B------:R-:W-:-:S03]  /*8aa0*/  PRMT R96, RZ, 0x7610, R96 ;  /* 0x00007610ff607816 */ /* 0x000fc60000000060 */
[----:B------:R-:W-:Y:S01]  /*8ab0*/  STL [R1+0x46c], R138 ;  /* 0x00046c8a01007387 */ /* 0x000fe20000100800 */
[----:B------:R-:W-:-:S03]  /*8ac0*/  PRMT R105, RZ, 0x7610, R105 ;  /* 0x00007610ff697816 */ /* 0x000fc60000000069 */
[----:B------:R-:W-:Y:S01]  /*8ad0*/  STL [R1+0x394], R139 ;  /* 0x0003948b01007387 */ /* 0x000fe20000100800 */
[----:B------:R-:W-:Y:S01]  /*8ae0*/  PRMT R104, RZ, 0x7610, R104 ;  /* 0x00007610ff687816 */ /* 0x000fe20000000068 */
[----:B------:R-:W-:Y:S02]  /*8af0*/  IMAD.SHL.U32 R83, R115, 0x2, RZ ;  /* 0x0000000273537824 */ /* 0x000fe400078e00ff */
[----:B------:R-:W-:Y:S01]  /*8b00*/  STL [R1+0x420], R139 ;  /* 0x0004208b01007387 */ /* 0x000fe20000100800 */
[----:B------:R-:W-:Y:S01]  /*8b10*/  PRMT R102, RZ, 0x7610, R102 ;  /* 0x00007610ff667816 */ /* 0x000fe20000000066 */
[----:B------:R-:W-:Y:S01]  /*8b20*/  @!P5 IMAD.IADD R0, R0, 0x1, -R2 ;  /* 0x000000010000d824 */ /* 0x000fe200078e0a02 */
[----:B--2---:R-:W-:Y:S01]  /*8b30*/  SEL R93, R31, R7, !P3 ;  /* 0x000000071f5d7207 */ /* 0x004fe20005800000 */
[----:B------:R-:W-:Y:S01]  /*8b40*/  STL [R1+0x470], R139 ;  /* 0x0004708b01007387 */ /* 0x000fe20000100800 */
[----:B------:R-:W-:Y:S02]  /*8b50*/  PRMT R101, RZ, 0x7610, R101 ;  /* 0x00007610ff657816 */ /* 0x000fe40000000065 */
[----:B------:R-:W-:Y:S01]  /*8b60*/  PRMT R100, RZ, 0x7610, R100 ;  /* 0x00007610ff647816 */ /* 0x000fe20000000064 */
[----:B------:R-:W-:Y:S01]  /*8b70*/  STL.64 [R1+0x2e0], R136 ;  /* 0x0002e08801007387 */ /* 0x000fe20000100a00 */
[----:B------:R-:W-:-:S02]  /*8b80*/  PRMT R99, RZ, 0x7610, R99 ;  /* 0x00007610ff637816 */ /* 0x000fc40000000063 */
[----:B------:R-:W-:Y:S01]  /*8b90*/  SGXT R84, R87, 0x1 ;  /* 0x000000015754781a */ /* 0x000fe20000000200 */
[----:B------:R-:W-:Y:S01]  /*8ba0*/  STL.64 [R1+0x398], R136 ;  /* 0x0003988801007387 */ /* 0x000fe20000100a00 */
[C---:B------:R-:W-:Y:S01]  /*8bb0*/  SEL R88, R31.reuse, R33, !P3 ;  /* 0x000000211f587207 */ /* 0x040fe20005800000 */
[----:B------:R-:W-:Y:S02]  /*8bc0*/  @!P2 IMAD.MOV R6, RZ, RZ, -R6 ;  /* 0x000000ffff06a224 */ /* 0x000fe400078e0a06 */
[----:B------:R0:W2:Y:S01]  /*8bd0*/  @P0 LDG.E.U16 R95, desc[UR20][R134.64] ;  /* 0x00000014865f0981 */ /* 0x0000a2000c1e1500 */
[----:B------:R-:W-:Y:S01]  /*8be0*/  @!P4 IMAD.MOV R5, RZ, RZ, -R5 ;  /* 0x000000ffff05c224 */ /* 0x000fe200078e0a05 */
[----:B------:R-:W-:Y:S02]  /*8bf0*/  SEL R87, R31, R9, !P3 ;  /* 0x000000091f577207 */ /* 0x000fe40005800000 */
[----:B------:R0:W-:Y:S01]  /*8c00*/  STL.64 [R1+0x3a0], R134 ;  /* 0x0003a08601007387 */ /* 0x0001e20000100a00 */
[----:B------:R-:W-:Y:S01]  /*8c10*/  @!P6 IMAD.MOV R0, RZ, RZ, -R0 ;  /* 0x000000ffff00e224 */ /* 0x000fe200078e0a00 */
[----:B------:R-:W-:-:S02]  /*8c20*/  LOP3.LUT R2, R83, 0x90, R84, 0x78, !PT ;  /* 0x0000009053027812 */ /* 0x000fc400078e7854 */
[----:B------:R1:W2:Y:S01]  /*8c30*/  @P0 LDG.E.U16 R96, desc[UR20][R136.64] ;  /* 0x0000001488600981 */ /* 0x0002a2000c1e1500 */
[C---:B------:R-:W-:Y:S02]  /*8c40*/  SEL R84, R31.reuse, R10, !P3 ;  /* 0x0000000a1f547207 */ /* 0x040fe40005800000 */
[C---:B------:R-:W-:Y:S01]  /*8c50*/  SEL R33, R31.reuse, R16, !P3 ;  /* 0x000000101f217207 */ /* 0x040fe20005800000 */
[----:B------:R-:W2:Y:S01]  /*8c60*/  @P0 LDG.E.U16 R105, desc[UR20][R154.64] ;  /* 0x000000149a690981 */ /* 0x000ea2000c1e1500 */
[----:B0-----:R-:W-:-:S03]  /*8c70*/  SEL R134, R31, R32, !P3 ;  /* 0x000000201f867207 */ /* 0x001fc60005800000 */
[----:B------:R-:W2:Y:S01]  /*8c80*/  @P0 LDG.E.U16 R104, desc[UR20][R152.64] ;  /* 0x0000001498680981 */ /* 0x000ea2000c1e1500 */
[----:B------:R-:W-:Y:S01]  /*8c90*/  SEL R32, R31, R17, !P3 ;  /* 0x000000111f207207 */ /* 0x000fe20005800000 */
[----:B------:R-:W-:Y:S01]  /*8ca0*/  IMAD R17, R93, UR7, RZ ;  /* 0x000000075d117c24 */ /* 0x000fe2000f8e02ff */
[C---:B-1----:R-:W-:Y:S01]  /*8cb0*/  SEL R137, R31.reuse, R22, !P3 ;  /* 0x000000161f897207 */ /* 0x042fe20005800000 */
[----:B------:R0:W2:Y:S01]  /*8cc0*/  @P0 LDG.E.U16 R102, desc[UR20][R148.64] ;  /* 0x0000001494660981 */ /* 0x0000a2000c1e1500 */
[C---:B------:R-:W-:Y:S01]  /*8cd0*/  SEL R83, R31.reuse, R11, !P3 ;  /* 0x0000000b1f537207 */ /* 0x040fe20005800000 */
[----:B------:R-:W-:Y:S01]  /*8ce0*/  IMAD R16, R88, UR7, RZ ;  /* 0x0000000758107c24 */ /* 0x000fe2000f8e02ff */
[C---:B------:R-:W-:Y:S01]  /*8cf0*/  SEL R7, R31.reuse, R19, !P3 ;  /* 0x000000131f077207 */ /* 0x040fe20005800000 */
[----:B------:R-:W2:Y:S01]  /*8d00*/  @P0 LDG.E.U16 R101, desc[UR20][R146.64] ;  /* 0x0000001492650981 */ /* 0x000ea2000c1e1500 */
[C---:B------:R-:W-:Y:S02]  /*8d10*/  SEL R136, R31.reuse, R21, !P3 ;  /* 0x000000151f887207 */ /* 0x040fe40005800000 */
[C---:B------:R-:W-:Y:S01]  /*8d20*/  SEL R22, R31.reuse, R23, !P3 ;  /* 0x000000171f167207 */ /* 0x040fe20005800000 */
[----:B------:R-:W2:Y:S01]  /*8d30*/  @P0 LDG.E.U16 R100, desc[UR20][R144.64] ;  /* 0x0000001490640981 */ /* 0x000ea2000c1e1500 */
[----:B------:R-:W-:-:S02]  /*8d40*/  SEL R94, R31, R26, !P3 ;  /* 0x0000001a1f5e7207 */ /* 0x000fc40005800000 */
[C---:B0-----:R-:W-:Y:S01]  /*8d50*/  SEL R149, R31.reuse, R92, !P3 ;  /* 0x0000005c1f957207 */ /* 0x041fe20005800000 */
[----:B------:R0:W2:Y:S01]  /*8d60*/  @P0 LDG.E.U16 R99, desc[UR20][R142.64] ;  /* 0x000000148e630981 */ /* 0x0000a2000c1e1500 */
[C---:B------:R-:W-:Y:S02]  /*8d70*/  SEL R152, R31.reuse, R91, !P3 ;  /* 0x0000005b1f987207 */ /* 0x040fe40005800000 */
[C---:B------:R-:W-:Y:S02]  /*8d80*/  SEL R153, R31.reuse, R90, !P3 ;  /* 0x0000005a1f997207 */ /* 0x040fe40005800000 */
[C---:B------:R-:W-:Y:S02]  /*8d90*/  SEL R154, R31.reuse, R89, !P3 ;  /* 0x000000591f9a7207 */ /* 0x040fe40005800000 */
[C---:B------:R-:W-:Y:S02]  /*8da0*/  SEL R155, R31.reuse, R86, !P3 ;  /* 0x000000561f9b7207 */ /* 0x040fe40005800000 */
[----:B------:R-:W-:-:S02]  /*8db0*/  SEL R156, R31, R85, !P3 ;  /* 0x000000551f9c7207 */ /* 0x000fc40005800000 */
[C---:B------:R-:W-:Y:S02]  /*8dc0*/  SEL R157, R31.reuse, R82, !P3 ;  /* 0x000000521f9d7207 */ /* 0x040fe40005800000 */
        /* <DEDUP_REMOVED lines=11> */
[----:B------:R-:W-:Y:S01]  /*8e80*/  SEL R9, R31, R15, !P3 ;  /* 0x0000000f1f097207 */ /* 0x000fe20005800000 */
[----:B------:R-:W-:Y:S01]  /*8e90*/  IMAD R15, R87, UR7, RZ ;  /* 0x00000007570f7c24 */ /* 0x000fe2000f8e02ff */
[C---:B------:R-:W-:Y:S02]  /*8ea0*/  SEL R18, R31.reuse, R18, !P3 ;  /* 0x000000121f127207 */ /* 0x040fe40005800000 */
[C---:B------:R-:W-:Y:S02]  /*8eb0*/  SEL R20, R31.reuse, R20, !P3 ;  /* 0x000000141f147207 */ /* 0x040fe40005800000 */
[C---:B------:R-:W-:Y:S02]  /*8ec0*/  SEL R135, R31.reuse, R8, !P3 ;  /* 0x000000081f877207 */ /* 0x040fe40005800000 */
[C---:B0-----:R-:W-:Y:S02]  /*8ed0*/  SEL R142, R31.reuse, R24, !P3 ;  /* 0x000000181f8e7207 */ /* 0x041fe40005800000 */
        /* <DEDUP_REMOVED lines=52> */
[----:B------:R-:W-:Y:S01]  /*9220*/  SEL R31, R31, R0, !P3 ;  /* 0x000000001f1f7207 */ /* 0x000fe20005800000 */
[----:B------:R-:W-:Y:S01]  /*9230*/  IMAD R14, R84, UR7, RZ ;  /* 0x00000007540e7c24 */ /* 0x000fe2000f8e02ff */
[-C--:B------:R-:W-:Y:S01]  /*9240*/  LEA R132, P3, R17, R4.reuse, 0x1 ;  /* 0x0000000411847211 */ /* 0x080fe200078608ff */
[----:B------:R-:W-:Y:S01]  /*9250*/  IMAD R13, R83, UR7, RZ ;  /* 0x00000007530d7c24 */ /* 0x000fe2000f8e02ff */
[----:B------:R-:W-:-:S02]  /*9260*/  LEA R130, P4, R16, R4, 0x1 ;  /* 0x0000000410827211 */ /* 0x000fc400078808ff */
[----:B------:R-:W-:Y:S01]  /*9270*/  PRMT R38, RZ, 0x7610, R38 ;  /* 0x00007610ff267816 */ /* 0x000fe20000000026 */
[----:B------:R-:W-:Y:S01]  /*9280*/  IMAD R12, R12, UR7, RZ ;  /* 0x000000070c0c7c24 */ /* 0x000fe2000f8e02ff */
[-C--:B------:R-:W-:Y:S02]  /*9290*/  LEA R128, P2, R15, R4.reuse, 0x1 ;  /* 0x000000040f807211 */ /* 0x080fe400078408ff */
[-C--:B------:R-:W-:Y:S02]  /*92a0*/  LEA.HI.X.SX32 R133, R17, R3.reuse, 0x1, P3 ;  /* 0x0000000311857211 */ /* 0x080fe400018f0eff */
[----:B------:R-:W-:Y:S01]  /*92b0*/  PRMT R37, RZ, 0x7610, R37 ;  /* 0x00007610ff257816 */ /* 0x000fe20000000025 */
[----:B------:R-:W-:Y:S01]  /*92c0*/  IMAD R11, R11, UR7, RZ ;  /* 0x000000070b0b7c24 */ /* 0x000fe2000f8e02ff */
[----:B------:R-:W-:Y:S01]  /*92d0*/  LEA R126, P6, R14, R4, 0x1 ;  /* 0x000000040e7e7211 */ /* 0x000fe200078c08ff */
[----:B------:R-:W2:Y:S01]  /*92e0*/  @P0 LDG.E.U16 R38, desc[UR20][R132.64] ;  /* 0x0000001484260981 */ /* 0x000ea2000c1e1500 */
[----:B------:R-:W-:-:S02]  /*92f0*/  LEA.HI.X.SX32 R131, R16, R3, 0x1, P4 ;  /* 0x0000000310837211 */ /* 0x000fc400020f0eff */
[----:B------:R-:W-:Y:S02]  /*9300*/  PRMT R36, RZ, 0x7610, R36 ;  /* 0x00007610ff247816 */ /* 0x000fe40000000024 */
[-C--:B------:R-:W-:Y:S01]  /*9310*/  LEA R124, P3, R13, R4.reuse, 0x1 ;  /* 0x000000040d7c7211 */ /* 0x080fe200078608ff */
[----:B------:R-:W-:Y:S01]  /*9320*/  IMAD R10, R10, UR7, RZ ;  /* 0x000000070a0a7c24 */ /* 0x000fe2000f8e02ff */
[-C--:B------:R-:W-:Y:S01]  /*9330*/  LEA.HI.X.SX32 R129, R15, R3.reuse, 0x1, P2 ;  /* 0x000000030f817211 */ /* 0x080fe200010f0eff */
[----:B------:R-:W2:Y:S01]  /*9340*/  @P0 LDG.E.U16 R37, desc[UR20][R130.64] ;  /* 0x0000001482250981 */ /* 0x000ea2000c1e1500 */
[----:B------:R-:W-:Y:S02]  /*9350*/  PRMT R35, RZ, 0x7610, R35 ;  /* 0x00007610ff237816 */ /* 0x000fe40000000023 */
[----:B------:R-:W-:Y:S01]  /*9360*/  LEA R122, P4, R12, R4, 0x1 ;  /* 0x000000040c7a7211 */ /* 0x000fe200078808ff */
[----:B------:R-:W-:Y:S01]  /*9370*/  IMAD R9, R9, UR7, RZ ;  /* 0x0000000709097c24 */ /* 0x000fe2000f8e02ff */
[----:B------:R-:W-:Y:S01]  /*9380*/  LEA.HI.X.SX32 R127, R14, R3, 0x1, P6 ;  /* 0x000000030e7f7211 */ /* 0x000fe200030f0eff */
[----:B------:R-:W2:Y:S01]  /*9390*/  @P0 LDG.E.U16 R36, desc[UR20][R128.64] ;  /* 0x0000001480240981 */ /* 0x000ea2000c1e1500 */
[----:B------:R-:W-:-:S02]  /*93a0*/  PRMT R34, RZ, 0x7610, R34 ;  /* 0x00007610ff227816 */ /* 0x000fc40000000022 */
[----:B------:R-:W-:Y:S01]  /*93b0*/  SHF.R.U32.HI R116, RZ, 0x5, R116 ;  /* 0x00000005ff747819 */ /* 0x000fe20000011674 */
[----:B------:R-:W2:Y:S01]  /*93c0*/  @P0 LDG.E.U16 R35, desc[UR20][R126.64] ;  /* 0x000000147e230981 */ /* 0x000ea2000c1e1500 */
[----:B------:R-:W-:Y:S02]  /*93d0*/  LEA R120, P2, R11, R4, 0x1 ;  /* 0x000000040b787211 */ /* 0x000fe400078408ff */
[-C--:B------:R-:W-:Y:S02]  /*93e0*/  LEA.HI.X.SX32 R125, R13, R3.reuse, 0x1, P3 ;  /* 0x000000030d7d7211 */ /* 0x080fe400018f0eff */
[----:B------:R-:W-:Y:S02]  /*93f0*/  PRMT R28, RZ, 0x7610, R28 ;  /* 0x00007610ff1c7816 */ /* 0x000fe4000000001c */
[----:B------:R-:W-:Y:S01]  /*9400*/  LEA.HI.X.SX32 R123, R12, R3, 0x1, P4 ;  /* 0x000000030c7b7211 */ /* 0x000fe200020f0eff */
[----:B------:R-:W2:Y:S01]  /*9410*/  @P0 LDG.E.U16 R34, desc[UR20][R124.64] ;  /* 0x000000147c220981 */ /* 0x000ea2000c1e1500 */
[----:B------:R-:W-:-:S02]  /*9420*/  PRMT R27, RZ, 0x7610, R27 ;  /* 0x00007610ff1b7816 */ /* 0x000fc4000000001b */
[-C--:B------:R-:W-:Y:S01]  /*9430*/  LEA R118, P3, R10, R4.reuse, 0x1 ;  /* 0x000000040a767211 */ /* 0x080fe200078608ff */
[----:B------:R-:W2:Y:S01]  /*9440*/  @P0 LDG.E.U16 R28, desc[UR20][R122.64] ;  /* 0x000000147a1c0981 */ /* 0x000ea2000c1e1500 */
[----:B------:R-:W-:Y:S02]  /*9450*/  ISETP.NE.U32.AND P5, PT, R116, RZ, PT ;  /* 0x000000ff7400720c */ /* 0x000fe40003fa5070 */
[-C--:B------:R-:W-:Y:S02]  /*9460*/  LEA.HI.X.SX32 R121, R11, R3.reuse, 0x1, P2 ;  /* 0x000000030b797211 */ /* 0x080fe400010f0eff */
[----:B------:R-:W-:Y:S02]  /*9470*/  LEA R116, P4, R9, R4, 0x1 ;  /* 0x0000000409747211 */ /* 0x000fe400078808ff */
[----:B------:R-:W-:Y:S01]  /*9480*/  PRMT R25, RZ, 0x7610, R25 ;  /* 0x00007610ff197816 */ /* 0x000fe20000000019 */
[----:B------:R-:W2:Y:S01]  /*9490*/  @P0 LDG.E.U16 R27, desc[UR20][R120.64] ;  /* 0x00000014781b0981 */ /* 0x000ea2000c1e1500 */
[----:B------:R-:W-:-:S02]  /*94a0*/  LEA.HI.X.SX32 R119, R10, R3, 0x1, P3 ;  /* 0x000000030a777211 */ /* 0x000fc400018f0eff */
[----:B------:R-:W-:Y:S02]  /*94b0*/  PRMT R24, RZ, 0x7610, R24 ;  /* 0x00007610ff187816 */ /* 0x000fe40000000018 */
[----:B------:R-:W-:Y:S01]  /*94c0*/  LEA.HI.X.SX32 R117, R9, R3, 0x1, P4 ;  /* 0x0000000309757211 */ /* 0x000fe200020f0eff */
[----:B------:R-:W2:Y:S04]  /*94d0*/  @P0 LDG.E.U16 R25, desc[UR20][R118.64] ;  /* 0x0000001476190981 */ /* 0x000ea8000c1e1500 */
[----:B------:R-:W2:Y:S01]  /*94e0*/  @P0 LDG.E.U16 R24, desc[UR20][R116.64] ;  /* 0x0000001474180981 */ /* 0x000ea2000c1e1500 */
[----:B------:R-:W-:-:S04]  /*94f0*/  @!UP1 UIADD3 UR4, UPT, UPT, -UR6, 0x100000, URZ ;  /* 0x0010000006049890 */ /* 0x000fc8000fffe1ff */
[----:B------:R-:W-:Y:S02]  /*9500*/  @!UP1 USHF.L.U32 UR5, UR4, 0xb, URZ ;  /* 0x0000000b04059899 */ /* 0x000fe400080006ff */
[----:B------:R-:W-:Y:S01]  /*9510*/  @!UP1 USHF.L.U32 UR4, UR4, 0x1, URZ ;  /* 0x0000000104049899 */ /* 0x000fe200080006ff */
[----:B------:R-:W-:Y:S01]  /*9520*/  VOTEU.ALL UP2, P1 ;  /* 0x0000000000ff7886 */ /* 0x000fe20000840000 */
[----:B------:R-:W-:Y:S01]  /*9530*/  IMAD R8, R33, UR7, RZ ;  /* 0x0000000721087c24 */ /* 0x000fe2000f8e02ff */
[----:B------:R-:W-:Y:S01]  /*9540*/  PRMT R97, RZ, 0x7610, R97 ;  /* 0x00007610ff617816 */ /* 0x000fe20000000061 */
[----:B------:R-:W-:Y:S01]  /*9550*/  IMAD R0, R32, UR7, RZ ;  /* 0x0000000720007c24 */ /* 0x000fe2000f8e02ff */
[----:B------:R-:W-:Y:S01]  /*9560*/  PRMT R98, RZ, 0x7610, R98 ;  /* 0x00007610ff627816 */ /* 0x000fe20000000062 */
[----:B------:R-:W-:-:S03]  /*9570*/  IMAD R5, R18, UR7, RZ ;  /* 0x0000000712057c24 */ /* 0x000fc6000f8e02ff */
[----:B------:R0:W2:Y:S03]  /*9580*/  @P0 LDG.E.U16 R97, desc[UR20][R138.64] ;  /* 0x000000148a610981 */ /* 0x0000a6000c1e1500 */
[----:B------:R1:W1:Y:S01]  /*9590*/  @!UP2 SYNCS.EXCH.64 URZ, [UR11+0x12008], UR4 ;  /* 0x012008040bffa5b2 */ /* 0x0002620008000100 */
[----:B---3--:R3:W-:Y:S01]  /*95a0*/  STS.U16 [R2+UR11+0x10400], R114 ;  /* 0x0104007202007988 */ /* 0x0087e2000800040b */
[-C--:B------:R-:W-:Y:S01]  /*95b0*/  LEA R112, P3, R0, R4.reuse, 0x1 ;  /* 0x0000000400707211 */ /* 0x080fe200078608ff */
[----:B------:R-:W-:Y:S02]  /*95c0*/  IMAD R6, R7, UR7, RZ ;  /* 0x0000000707067c24 */ /* 0x000fe4000f8e02ff */
[----:B------:R4:W2:Y:S01]  /*95d0*/  @P0 LDG.E.U16 R98, desc[UR20][R140.64] ;  /* 0x000000148c620981 */ /* 0x0008a2000c1e1500 */
[----:B0-----:R-:W-:Y:S02]  /*95e0*/  PRMT R139, RZ, 0x7610, R139 ;  /* 0x00007610ff8b7816 */ /* 0x001fe4000000008b */
[----:B---3--:R-:W-:-:S04]  /*95f0*/  LEA R114, P2, R8, R4, 0x1 ;  /* 0x0000000408727211 */ /* 0x008fc800078408ff */
[-C--:B------:R-:W-:Y:S01]  /*9600*/  LEA.HI.X.SX32 R115, R8, R3.reuse, 0x1, P2 ;  /* 0x0000000308737211 */ /* 0x080fe200010f0eff */
[----:B----4-:R0:W-:Y:S01]  /*9610*/  STS.U16 [R2+UR11+0x10800], R113 ;  /* 0x0108007102007988 */ /* 0x0101e2000800040b */
[----:B------:R-:W-:Y:S02]  /*9620*/  PRMT R138, RZ, 0x7610, R138 ;  /* 0x00007610ff8a7816 */ /* 0x000fe4000000008a */
[C---:B------:R-:W-:Y:S01]  /*9630*/  LEA R110, P4, R5.reuse, R4, 0x1 ;  /* 0x00000004056e7211 */ /* 0x040fe200078808ff */
[----:B------:R-:W3:Y:S01]  /*9640*/  @P0 LDG.E.U16 R139, desc[UR20][R114.64] ;  /* 0x00000014728b0981 */ /* 0x000ee2000c1e1500 */
[----:B------:R-:W-:Y:S02]  /*9650*/  PRMT R141, RZ, 0x7610, R141 ;  /* 0x00007610ff8d7816 */ /* 0x000fe4000000008d */
[-C--:B0-----:R-:W-:Y:S01]  /*9660*/  LEA.HI.X.SX32 R113, R0, R3.reuse, 0x1, P3 ;  /* 0x0000000300717211 */ /* 0x081fe200018f0eff */
[----:B------:R-:W-:Y:S01]  /*9670*/  IMAD R7, R20, UR7, RZ ;  /* 0x0000000714077c24 */ /* 0x000fe2000f8e02ff */
[----:B------:R-:W-:-:S02]  /*9680*/  LEA.HI.X.SX32 R111, R5, R3, 0x1, P4 ;  /* 0x00000003056f7211 */ /* 0x000fc400020f0eff */
[CC--:B------:R-:W-:Y:S01]  /*9690*/  LEA R108, P2, R6.reuse, R4.reuse, 0x1 ;  /* 0x00000004066c7211 */ /* 0x0c0fe200078408ff */
[----:B------:R-:W4:Y:S01]  /*96a0*/  @P0 LDG.E.U16 R138, desc[UR20][R112.64] ;  /* 0x00000014708a0981 */ /* 0x000f22000c1e1500 */
[----:B------:R-:W-:Y:S02]  /*96b0*/  PRMT R140, RZ, 0x7610, R140 ;  /* 0x00007610ff8c7816 */ /* 0x000fe4000000008c */
[C---:B------:R-:W-:Y:S01]  /*96c0*/  LEA R106, P3, R7.reuse, R4, 0x1 ;  /* 0x00000004076a7211 */ /* 0x040fe200078608ff */
[----:B------:R-:W3:Y:S01]  /*96d0*/  @P0 LDG.E.U16 R141, desc[UR20][R110.64] ;  /* 0x000000146e8d0981 */ /* 0x000ee2000c1e1500 */
[-C--:B------:R-:W-:Y:S02]  /*96e0*/  LEA.HI.X.SX32 R109, R6, R3.reuse, 0x1, P2 ;  /* 0x00000003066d7211 */ /* 0x080fe400010f0eff */
[----:B------:R-:W-:Y:S02]  /*96f0*/  PRMT R150, RZ, 0x7610, R150 ;  /* 0x00007610ff967816 */ /* 0x000fe40000000096 */
[----:B------:R-:W-:Y:S01]  /*9700*/  LEA.HI.X.SX32 R107, R7, R3, 0x1, P3 ;  /* 0x00000003076b7211 */ /* 0x000fe200018f0eff */
[----:B------:R-:W3:Y:S04]  /*9710*/  @P0 LDG.E.U16 R140, desc[UR20][R108.64] ;  /* 0x000000146c8c0981 */ /* 0x000ee8000c1e1500 */
[----:B------:R-:W3:Y:S04]  /*9720*/  @P0 LDG.E.U16 R150, desc[UR20][R106.64] ;  /* 0x000000146a960981 */ /* 0x000ee8000c1e1500 */
[----:B------:R-:W-:Y:S04]  /*9730*/  STL.64 [R1+0x3a8], R132 ;  /* 0x0003a88401007387 */ /* 0x000fe80000100a00 */
[----:B------:R-:W-:Y:S04]  /*9740*/  STL.64 [R1+0x3b0], R130 ;  /* 0x0003b08201007387 */ /* 0x000fe80000100a00 */
[----:B------:R-:W-:Y:S04]  /*9750*/  STL.64 [R1+0x3c0], R128 ;  /* 0x0003c08001007387 */ /* 0x000fe80000100a00 */
[----:B------:R-:W-:Y:S04]  /*9760*/  STL.64 [R1+0x3c8], R126 ;  /* 0x0003c87e01007387 */ /* 0x000fe80000100a00 */
[----:B------:R-:W-:Y:S04]  /*9770*/  STL.64 [R1+0x3d0], R124 ;  /* 0x0003d07c01007387 */ /* 0x000fe80000100a00 */
[----:B------:R-:W-:Y:S04]  /*9780*/  STL.64 [R1+0x3e8], R122 ;  /* 0x0003e87a01007387 */ /* 0x000fe80000100a00 */
[----:B------:R-:W-:Y:S04]  /*9790*/  STL.64 [R1+0x3f0], R120 ;  /* 0x0003f07801007387 */ /* 0x000fe80000100a00 */
[----:B------:R-:W-:Y:S04]  /*97a0*/  STL.64 [R1+0x408], R118 ;  /* 0x0004087601007387 */ /* 0x000fe80000100a00 */
[----:B------:R-:W4:Y:S04]  /*97b0*/  LDL.LU R40, [R1+0x230] ;  /* 0x0002300001287983 */ /* 0x000f280000300800 */
[----:B------:R-:W4:Y:S04]  /*97c0*/  LDL.LU R39, [R1+0xf4] ;  /* 0x0000f40001277983 */ /* 0x000f280000300800 */
[----:B--2---:R0:W-:Y:S04]  /*97d0*/  STL [R1+0x1f4], R38 ;  /* 0x0001f42601007387 */ /* 0x0041e80000100800 */
[----:B0-----:R-:W2:Y:S04]  /*97e0*/  LDL.LU R38, [R1+0x248] ;  /* 0x0002480001267983 */ /* 0x001ea80000300800 */
[----:B------:R0:W-:Y:S04]  /*97f0*/  STL [R1+0x1f0], R37 ;  /* 0x0001f02501007387 */ /* 0x0001e80000100800 */
        /* <DEDUP_REMOVED lines=15> */
[----:B------:R-:W-:Y:S04]  /*98f0*/  STL [R1+0x428], R116 ;  /* 0x0004287401007387 */ /* 0x000fe80000100800 */
[----:B------:R-:W-:Y:S04]  /*9900*/  STL [R1+0x474], R116 ;  /* 0x0004747401007387 */ /* 0x000fe80000100800 */
[----:B------:R-:W-:Y:S04]  /*9910*/  STL [R1+0x424], R117 ;  /* 0x0004247501007387 */ /* 0x000fe80000100800 */
[----:B------:R-:W-:Y:S04]  /*9920*/  STL [R1+0x478], R117 ;  /* 0x0004787501007387 */ /* 0x000fe80000100800 */
[----:B---3--:R-:W-:Y:S04]  /*9930*/  STL [R1+0x47c], R139 ;  /* 0x00047c8b01007387 */ /* 0x008fe80000100800 */
[----:B------:R-:W-:Y:S04]  /*9940*/  STL [R1+0x430], R114 ;  /* 0x0004307201007387 */ /* 0x000fe80000100800 */
[----:B------:R-:W-:Y:S04]  /*9950*/  STL [R1+0x480], R114 ;  /* 0x0004807201007387 */ /* 0x000fe80000100800 */
[----:B------:R-:W-:Y:S04]  /*9960*/  STL [R1+0x42c], R115 ;  /* 0x00042c7301007387 */ /* 0x000fe80000100800 */
[----:B------:R-:W-:Y:S04]  /*9970*/  STL [R1+0x484], R115 ;  /* 0x0004847301007387 */ /* 0x000fe80000100800 */
[----:B----4-:R-:W-:Y:S04]  /*9980*/  STL [R1+0x488], R138 ;  /* 0x0004888a01007387 */ /* 0x010fe80000100800 */
[----:B------:R-:W-:Y:S04]  /*9990*/  STL [R1+0x438], R112 ;  /* 0x0004387001007387 */ /* 0x000fe80000100800 */
        /* <DEDUP_REMOVED lines=13> */
[----:B------:R-:W-:Y:S04]  /*9a70*/  STL.64 [R1+0x448], R106 ;  /* 0x0004486a01007387 */ /* 0x000fe80000100a00 */
[----:B------:R-:W3:Y:S04]  /*9a80*/  LDL.LU R15, [R1+0x234] ;  /* 0x00023400010f7983 */ /* 0x000ee80000300800 */
[----:B------:R-:W4:Y:S04]  /*9a90*/  LDL.LU R16, [R1+0x224] ;  /* 0x0002240001107983 */ /* 0x000f280000300800 */
        /* <DEDUP_REMOVED lines=10> */
[----:B------:R-:W4:Y:S01]  /*9b40*/  LDL.LU R48, [R1+0x90] ;  /* 0x0000900001307983 */ /* 0x000f220000300800 */
[----:B------:R-:W-:-:S03]  /*9b50*/  LOP3.LUT R0, R2, 0x20, RZ, 0x3c, !PT ;  /* 0x0000002002007812 */ /* 0x000fc600078e3cff */
[----:B------:R-:W4:Y:S04]  /*9b60*/  LDL.LU R47, [R1+0x84] ;  /* 0x00008400012f7983 */ /* 0x000f280000300800 */
[----:B------:R-:W4:Y:S04]  /*9b70*/  LDL.LU R46, [R1+0x80] ;  /* 0x00008000012e7983 */ /* 0x000f280000300800 */
[----:B------:R-:W4:Y:S04]  /*9b80*/  LDL.LU R45, [R1+0x74] ;  /* 0x00007400012d7983 */ /* 0x000f280000300800 */
[----:B------:R-:W4:Y:S01]  /*9b90*/  LDL.LU R44, [R1+0x70] ;  /* 0x00007000012c7983 */ /* 0x000f220000300800 */
[----:B------:R-:W-:-:S03]  /*9ba0*/  LOP3.LUT R6, R2, 0x40, RZ, 0x3c, !PT ;  /* 0x0000004002067812 */ /* 0x000fc600078e3cff */
[----:B------:R-:W4:Y:S04]  /*9bb0*/  LDL.LU R43, [R1+0x64] ;  /* 0x00006400012b7983 */ /* 0x000f280000300800 */
[----:B------:R-:W4:Y:S04]  /*9bc0*/  LDL.LU R42, [R1+0x60] ;  /* 0x00006000012a7983 */ /* 0x000f280000300800 */
[----:B------:R0:W-:Y:S04]  /*9bd0*/  STS.U16 [R2+UR11+0x10c00], R40 ;  /* 0x010c002802007988 */ /* 0x0001e8000800040b */
[----:B------:R-:W4:Y:S04]  /*9be0*/  LDL.LU R41, [R1+0x54] ;  /* 0x0000540001297983 */ /* 0x000f280000300800 */
[----:B------:R1:W-:Y:S04]  /*9bf0*/  STS.U16 [R2+UR11+0x10000], R39 ;  /* 0x0100002702007988 */ /* 0x0003e8000800040b */
[----:B0-----:R-:W4:Y:S04]  /*9c00*/  LDL.LU R40, [R1+0x50] ;  /* 0x0000500001287983 */ /* 0x001f280000300800 */
[----:B--2---:R0:W-:Y:S04]  /*9c10*/  STS.U16 [R0+UR11+0x10500], R38 ;  /* 0x0105002600007988 */ /* 0x0041e8000800040b */
[----:B-1----:R-:W2:Y:S04]  /*9c20*/  LDL.LU R39, [R1+0x44] ;  /* 0x0000440001277983 */ /* 0x002ea80000300800 */
[----:B------:R1:W-:Y:S04]  /*9c30*/  STS.U16 [R0+UR11+0x10d00], R37 ;  /* 0x010d002500007988 */ /* 0x0003e8000800040b */
[----:B0-----:R-:W2:Y:S01]  /*9c40*/  LDL.LU R38, [R1+0x40] ;  /* 0x0000400001267983 */ /* 0x001ea20000300800 */
[----:B------:R-:W-:-:S03]  /*9c50*/  LOP3.LUT R5, R2, 0x60, RZ, 0x3c, !PT ;  /* 0x0000006002057812 */ /* 0x000fc600078e3cff */
[----:B-1----:R-:W2:Y:S04]  /*9c60*/  LDL.LU R37, [R1+0x34] ;  /* 0x0000340001257983 */ /* 0x002ea80000300800 */
[----:B------:R0:W-:Y:S04]  /*9c70*/  STS.U16 [R0+UR11+0x10900], R36 ;  /* 0x0109002400007988 */ /* 0x0001e8000800040b */
[----:B0-----:R-:W2:Y:S04]  /*9c80*/  LDL.LU R36, [R1+0x30] ;  /* 0x0000300001247983 */ /* 0x001ea80000300800 */
        /* <DEDUP_REMOVED lines=11> */
[----:B0-----:R-:W2:Y:S01]  /*9d40*/  LDL.LU R24, [R1] ;  /* 0x0000000001187983 */ /* 0x001ea20000300800 */
[----:B------:R-:W-:-:S02]  /*9d50*/  IMAD R22, R22, UR7, RZ ;  /* 0x0000000716167c24 */ /* 0x000fc4000f8e02ff */
[----:B------:R-:W-:Y:S02]  /*9d60*/  IMAD R14, R26, UR7, RZ ;  /* 0x000000071a0e7c24 */ /* 0x000fe4000f8e02ff */
[----:B------:R-:W-:Y:S02]  /*9d70*/  IMAD R12, R23, UR7, RZ ;  /* 0x00000007170c7c24 */ /* 0x000fe4000f8e02ff */
[----:B------:R-:W-:Y:S02]  /*9d80*/  IMAD R7, R144, UR7, RZ ;  /* 0x0000000790077c24 */ /* 0x000fe4000f8e02ff */
[----:B------:R-:W-:Y:S02]  /*9d90*/  IMAD R8, R30, UR7, RZ ;  /* 0x000000071e087c24 */ /* 0x000fe4000f8e02ff */
[----:B------:R-:W-:Y:S02]  /*9da0*/  IMAD R10, R29, UR7, RZ ;  /* 0x000000071d0a7c24 */ /* 0x000fe4000f8e02ff */
        /* <DEDUP_REMOVED lines=13> */
[----:B------:R-:W-:Y:S01]  /*9e80*/  IMAD R57, R57, UR7, RZ ;  /* 0x0000000739397c24 */ /* 0x000fe2000f8e02ff */
[----:B---3--:R-:W-:Y:S04]  /*9e90*/  STS.U16 [R5+UR11+0x10b00], R15 ;  /* 0x010b000f05007988 */ /* 0x008fe8000800040b */
[----:B----4-:R0:W-:Y:S04]  /*9ea0*/  STS.U16 [R5+UR11+0x10f00], R16 ;  /* 0x010f001005007988 */ /* 0x0101e8000800040b */
[----:B------:R-:W-:Y:S04]  /*9eb0*/  STS.U16 [R5+UR11+0x10300], R17 ;  /* 0x0103001105007988 */ /* 0x000fe8000800040b */
[----:B------:R-:W-:Y:S04]  /*9ec0*/  STS.U16 [R2+UR11+0x3a00], R104 ;  /* 0x003a006802007988 */ /* 0x000fe8000800040b */
[----:B------:R1:W-:Y:S04]  /*9ed0*/  STS.U16 [R2+UR11], R20 ;  /* 0x0000001402007988 */ /* 0x0003e8000800040b */
[----:B------:R-:W-:Y:S01]  /*9ee0*/  STS.U16 [R2+UR11+0x3e00], R102 ;  /* 0x003e006602007988 */ /* 0x000fe2000800040b */
[----:B0-----:R-:W-:-:S03]  /*9ef0*/  IMAD R16, R94, UR7, RZ ;  /* 0x000000075e107c24 */ /* 0x001fc6000f8e02ff */
[----:B------:R-:W-:Y:S01]  /*9f00*/  STS.U16 [R2+UR11+0x3800], R105 ;  /* 0x0038006902007988 */ /* 0x000fe2000800040b */
[----:B-1----:R-:W-:-:S03]  /*9f10*/  IMAD R20, R142, UR7, RZ ;  /* 0x000000078e147c24 */ /* 0x002fc6000f8e02ff */
[----:B------:R-:W-:Y:S04]  /*9f20*/  STS.U16 [R2+UR11+0x3c00], R103 ;  /* 0x003c006702007988 */ /* 0x000fe8000800040b */
[----:B------:R-:W-:Y:S04]  /*9f30*/  STS.U16 [R2+UR11+0x4a00], R96 ;  /* 0x004a006002007988 */ /* 0x000fe8000800040b */
[----:B------:R-:W-:Y:S01]  /*9f40*/  STS.U16 [R2+UR11+0x4600], R98 ;  /* 0x0046006202007988 */ /* 0x000fe2000800040b */
[----:B------:R-:W-:-:S03]  /*9f50*/  IMAD R5, R145, UR7, RZ ;  /* 0x0000000791057c24 */ /* 0x000fc6000f8e02ff */
[----:B------:R-:W-:Y:S04]  /*9f60*/  STS.U16 [R2+UR11+0x4800], R97 ;  /* 0x0048006102007988 */ /* 0x000fe8000800040b */
[----:B------:R0:W-:Y:S04]  /*9f70*/  STS.U16 [R2+UR11+0x200], R18 ;  /* 0x0002001202007988 */ /* 0x0001e8000800040b */
[----:B------:R-:W-:Y:S04]  /*9f80*/  STS.U16 [R2+UR11+0xe00], R88 ;  /* 0x000e005802007988 */ /* 0x000fe8000800040b */
[----:B------:R-:W-:Y:S01]  /*9f90*/  STS.U16 [R2+UR11+0x4200], R100 ;  /* 0x0042006402007988 */ /* 0x000fe2000800040b */
[----:B0-----:R-:W-:-:S03]  /*9fa0*/  IMAD R18, R143, UR7, RZ ;  /* 0x000000078f127c24 */ /* 0x001fc6000f8e02ff */
[----:B------:R-:W-:Y:S04]  /*9fb0*/  STS.U16 [R2+UR11+0x4400], R99 ;  /* 0x0044006302007988 */ /* 0x000fe8000800040b */
[----:B------:R-:W-:Y:S04]  /*9fc0*/  STS.U16 [R2+UR11+0x4c00], R95 ;  /* 0x004c005f02007988 */ /* 0x000fe8000800040b */
[----:B------:R0:W-:Y:S04]  /*9fd0*/  STS.U16 [R2+UR11+0x1a00], R44 ;  /* 0x001a002c02007988 */ /* 0x0001e8000800040b */
[----:B------:R1:W-:Y:S04]  /*9fe0*/  STS.U16 [R2+UR11+0x1c00], R43 ;  /* 0x001c002b02007988 */ /* 0x0003e8000800040b */
[----:B------:R3:W-:Y:S01]  /*9ff0*/  STS.U16 [R2+UR11+0x1e00], R42 ;  /* 0x001e002a02007988 */ /* 0x0007e2000800040b */
[----:B0-----:R-:W-:-:S03]  /*a000*/  IMAD R44, R86, UR7, RZ ;  /* 0x00000007562c7c24 */ /* 0x001fc6000f8e02ff */
[----:B------:R-:W-:Y:S01]  /*a010*/  STS.U16 [R2+UR11+0x4000], R101 ;  /* 0x0040006502007988 */ /* 0x000fe2000800040b */
[----:B-1----:R-:W-:Y:S02]  /*a020*/  IMAD R43, R89, UR7, RZ ;  /* 0x00000007592b7c24 */ /* 0x002fe4000f8e02ff */
[----:B---3--:R-:W-:Y:S01]  /*a030*/  IMAD R42, R90, UR7, RZ ;  /* 0x000000075a2a7c24 */ /* 0x008fe2000f8e02ff */
[----:B------:R0:W-:Y:S04]  /*a040*/  STS.U16 [R2+UR11+0x2000], R41 ;  /* 0x0020002902007988 */ /* 0x0001e8000800040b */
[----:B------:R-:W-:Y:S04]  /*a050*/  STS.U16 [R2+UR11+0xc00], R87 ;  /* 0x000c005702007988 */ /* 0x000fe8000800040b */
[----:B------:R1:W-:Y:S01]  /*a060*/  STS.U16 [R2+UR11+0x2200], R40 ;  /* 0x0022002802007988 */ /* 0x0003e2000800040b */
[----:B0-----:R-:W-:-:S03]  /*a070*/  IMAD R41, R91, UR7, RZ ;  /* 0x000000075b297c24 */ /* 0x001fc6000f8e02ff */
[----:B------:R0:W-:Y:S01]  /*a080*/  STS.U16 [R2+UR11+0x1600], R46 ;  /* 0x0016002e02007988 */ /* 0x0001e2000800040b */
[----:B-1----:R-:W-:-:S03]  /*a090*/  IMAD R40, R92, UR7, RZ ;  /* 0x000000075c287c24 */ /* 0x002fc6000f8e02ff */
[----:B------:R-:W-:Y:S01]  /*a0a0*/  STS.U16 [R2+UR11+0x1000], R93 ;  /* 0x0010005d02007988 */ /* 0x000fe2000800040b */
[----:B0-----:R-:W-:-:S03]  /*a0b0*/  IMAD R46, R82, UR7, RZ ;  /* 0x00000007522e7c24 */ /* 0x001fc6000f8e02ff */
[----:B------:R-:W-:Y:S01]  /*a0c0*/  STS.U16 [R2+UR11+0x800], R83 ;  /* 0x0008005302007988 */ /* 0x000fe2000800040b */
[----:B------:R-:W-:-:S03]  /*a0d0*/  IMAD R17, R153, UR7, RZ ;  /* 0x0000000799117c24 */ /* 0x000fc6000f8e02ff */
[----:B------:R-:W-:Y:S01]  /*a0e0*/  STS.U16 [R2+UR11+0xa00], R84 ;  /* 0x000a005402007988 */ /* 0x000fe2000800040b */
[----:B------:R-:W-:-:S03]  /*a0f0*/  IMAD R15, R152, UR7, RZ ;  /* 0x00000007980f7c24 */ /* 0x000fc6000f8e02ff */
[----:B------:R0:W-:Y:S04]  /*a100*/  STS.U16 [R2+UR11+0x1800], R45 ;  /* 0x0018002d02007988 */ /* 0x0001e8000800040b */
[----:B------:R1:W-:Y:S01]  /*a110*/  STS.U16 [R2+UR11+0x400], R32 ;  /* 0x0004002002007988 */ /* 0x0003e2000800040b */
[----:B0-----:R-:W-:-:S03]  /*a120*/  IMAD R45, R85, UR7, RZ ;  /* 0x00000007552d7c24 */ /* 0x001fc6000f8e02ff */
[----:B------:R-:W-:Y:S01]  /*a130*/  STS.U16 [R2+UR11+0x600], R33 ;  /* 0x0006002102007988 */ /* 0x000fe2000800040b */
[----:B-1----:R-:W-:-:S03]  /*a140*/  IMAD R32, R158, UR7, RZ ;  /* 0x000000079e207c24 */ /* 0x002fc6000f8e02ff */
[----:B--2---:R-:W-:Y:S04]  /*a150*/  STS.U16 [R2+UR11+0x2800], R37 ;  /* 0x0028002502007988 */ /* 0x004fe8000800040b */
[----:B------:R0:W-:Y:S02]  /*a160*/  STS.U16 [R2+UR11+0x3000], R28 ;  /* 0x0030001c02007988 */ /* 0x0001e4000800040b */
[----:B0-----:R-:W-:Y:S02]  /*a170*/  IMAD R28, R134, UR7, RZ ;  /* 0x00000007861c7c24 */ /* 0x001fe4000f8e02ff */
[----:B------:R0:W-:Y:S03]  /*a180*/  STS.U16 [R2+UR11+0x3200], R27 ;  /* 0x0032001b02007988 */ /* 0x0001e6000800040b */
[----:B------:R-:W-:Y:S01]  /*a190*/  LEA R104, P6, R28, R4, 0x1 ;  /* 0x000000041c687211 */ /* 0x000fe200078c08ff */
[----:B0-----:R-:W-:-:S03]  /*a1a0*/  IMAD R27, R135, UR7, RZ ;  /* 0x00000007871b7c24 */ /* 0x001fc6000f8e02ff */
[-C--:B------:R-:W-:Y:S02]  /*a1b0*/  LEA.HI.X.SX32 R105, R28, R3.reuse, 0x1, P6 ;  /* 0x000000031c697211 */ /* 0x080fe400030f0eff */
[CC--:B------:R-:W-:Y:S01]  /*a1c0*/  LEA R102, P2, R27.reuse, R4.reuse, 0x1 ;  /* 0x000000041b667211 */ /* 0x0c0fe200078408ff */
[----:B------:R0:W-:Y:S01]  /*a1d0*/  STS.U16 [R2+UR11+0x3400], R25 ;  /* 0x0034001902007988 */ /* 0x0001e2000800040b */
[-C--:B------:R-:W-:Y:S02]  /*a1e0*/  LEA R96, P6, R22, R4.reuse, 0x1 ;  /* 0x0000000416607211 */ /* 0x080fe400078c08ff */
[-C--:B------:R-:W-:Y:S02]  /*a1f0*/  LEA.HI.X.SX32 R103, R27, R3.reuse, 0x1, P2 ;  /* 0x000000031b677211 */ /* 0x080fe400010f0eff */
[----:B------:R-:W-:Y:S01]  /*a200*/  LEA R94, P2, R20, R4, 0x1 ;  /* 0x00000004145e7211 */ /* 0x000fe200078408ff */
[----:B------:R1:W-:Y:S01]  /*a210*/  STS.U16 [R2+UR11+0x3600], R24 ;  /* 0x0036001802007988 */ /* 0x0003e2000800040b */
[----:B0-----:R-:W-:Y:S01]  /*a220*/  IMAD R25, R136, UR7, RZ ;  /* 0x0000000788197c24 */ /* 0x001fe2000f8e02ff */
[----:B------:R-:W-:Y:S01]  /*a230*/  LEA.HI.X.SX32 R97, R22, R3, 0x1, P6 ;  /* 0x0000000316617211 */ /* 0x000fe200030f0eff */
[----:B-1----:R-:W-:-:S03]  /*a240*/  IMAD R24, R137, UR7, RZ ;  /* 0x0000000789187c24 */ /* 0x002fc6000f8e02ff */
[-C--:B------:R-:W-:Y:S02]  /*a250*/  LEA R100, P3, R25, R4.reuse, 0x1 ;  /* 0x0000000419647211 */ /* 0x080fe400078608ff */
[-C--:B------:R-:W-:Y:S02]  /*a260*/  LEA R98, P4, R24, R4.reuse, 0x1 ;  /* 0x0000000418627211 */ /* 0x080fe400078808ff */
[-C--:B------:R-:W-:Y:S02]  /*a270*/  LEA R88, P6, R14, R4.reuse, 0x1 ;  /* 0x000000040e587211 */ /* 0x080fe400078c08ff */
[-C--:B------:R-:W-:Y:S02]  /*a280*/  LEA.HI.X.SX32 R99, R24, R3.reuse, 0x1, P4 ;  /* 0x0000000318637211 */ /* 0x080fe400020f0eff */
[----:B------:R-:W-:Y:S02]  /*a290*/  LEA.HI.X.SX32 R95, R20, R3, 0x1, P2 ;  /* 0x00000003145f7211 */ /* 0x000fe400010f0eff */
[----:B------:R-:W-:-:S02]  /*a2a0*/  LEA R90, P4, R16, R4, 0x1 ;  /* 0x00000004105a7211 */ /* 0x000fc400078808ff */
[-C--:B------:R-:W-:Y:S02]  /*a2b0*/  LEA R86, P2, R12, R4.reuse, 0x1 ;  /* 0x000000040c567211 */ /* 0x080fe400078408ff */
[-C--:B------:R-:W-:Y:S02]  /*a2c0*/  LEA.HI.X.SX32 R101, R25, R3.reuse, 0x1, P3 ;  /* 0x0000000319657211 */ /* 0x080fe400018f0eff */
[-C--:B------:R-:W-:Y:S02]  /*a2d0*/  LEA.HI.X.SX32 R89, R14, R3.reuse, 0x1, P6 ;  /* 0x000000030e597211 */ /* 0x080fe400030f0eff */
[-C--:B------:R-:W-:Y:S02]  /*a2e0*/  LEA R92, P3, R18, R4.reuse, 0x1 ;  /* 0x00000004125c7211 */ /* 0x080fe400078608ff */
[----:B------:R-:W-:Y:S02]  /*a2f0*/  LEA.HI.X.SX32 R91, R16, R3, 0x1, P4 ;  /* 0x00000003105b7211 */ /* 0x000fe400020f0eff */
[----:B------:R-:W-:-:S02]  /*a300*/  LEA R124, P6, R7, R4, 0x1 ;  /* 0x00000004077c7211 */ /* 0x000fc400078c08ff */
[-C--:B------:R-:W-:Y:S02]  /*a310*/  LEA.HI.X.SX32 R87, R12, R3.reuse, 0x1, P2 ;  /* 0x000000030c577211 */ /* 0x080fe400010f0eff */
[-C--:B------:R-:W-:Y:S02]  /*a320*/  LEA R82, P4, R8, R4.reuse, 0x1 ;  /* 0x0000000408527211 */ /* 0x080fe400078808ff */
[-C--:B------:R-:W-:Y:S02]  /*a330*/  LEA R122, P2, R5, R4.reuse, 0x1 ;  /* 0x00000004057a7211 */ /* 0x080fe400078408ff */
[-C--:B------:R-:W-:Y:S02]  /*a340*/  LEA.HI.X.SX32 R93, R18, R3.reuse, 0x1, P3 ;  /* 0x00000003125d7211 */ /* 0x080fe400018f0eff */
[----:B------:R-:W-:Y:S02]  /*a350*/  LEA.HI.X.SX32 R125, R7, R3, 0x1, P6 ;  /* 0x00000003077d7211 */ /* 0x000fe400030f0eff */
[----:B------:R-:W-:-:S02]  /*a360*/  LEA R84, P3, R10, R4, 0x1 ;  /* 0x000000040a547211 */ /* 0x000fc400078608ff */
[-C--:B------:R-:W-:Y:S02]  /*a370*/  LEA.HI.X.SX32 R83, R8, R3.reuse, 0x1, P4 ;  /* 0x0000000308537211 */ /* 0x080fe400020f0eff */
[-C--:B------:R-:W-:Y:S02]  /*a380*/  LEA.HI.X.SX32 R123, R5, R3.reuse, 0x1, P2 ;  /* 0x00000003057b7211 */ /* 0x080fe400010f0eff */
[-C--:B------:R-:W-:Y:S02]  /*a390*/  LEA R118, P4, R9, R4.reuse, 0x1 ;  /* 0x0000000409767211 */ /* 0x080fe400078808ff */
[-C--:B------:R-:W-:Y:S02]  /*a3a0*/  LEA R142, P6, R11, R4.reuse, 0x1 ;  /* 0x000000040b8e7211 */ /* 0x080fe400078c08ff */
[----:B------:R-:W-:Y:S01]  /*a3b0*/  LEA R144, P2, R13, R4, 0x1 ;  /* 0x000000040d907211 */ /* 0x000fe200078408ff */
[----:B------:R-:W-:Y:S01]  /*a3c0*/  STL.64 [R1+0x170], R124 ;  /* 0x0001707c01007387 */ /* 0x000fe20000100a00 */
[----:B------:R-:W-:-:S02]  /*a3d0*/  LEA.HI.X.SX32 R85, R10, R3, 0x1, P3 ;  /* 0x000000030a557211 */ /* 0x000fc400018f0eff */
[-C--:B------:R-:W-:Y:S01]  /*a3e0*/  LEA R106, P3, R6, R4.reuse, 0x1 ;  /* 0x00000004066a7211 */ /* 0x080fe200078608ff */
[----:B------:R0:W-:Y:S01]  /*a3f0*/  STL.64 [R1+0x160], R122 ;  /* 0x0001607a01007387 */ /* 0x0001e20000100a00 */
[-C--:B------:R-:W-:Y:S01]  /*a400*/  LEA.HI.X.SX32 R119, R9, R3.reuse, 0x1, P4 ;  /* 0x0000000309777211 */ /* 0x080fe200020f0eff */
[----:B------:R-:W-:Y:S01]  /*a410*/  IMAD R33, R159, UR7, RZ ;  /* 0x000000079f217c24 */ /* 0x000fe2000f8e02ff */
[-C--:B------:R-:W-:Y:S02]  /*a420*/  LEA.HI.X.SX32 R143, R11, R3.reuse, 0x1, P6 ;  /* 0x000000030b8f7211 */ /* 0x080fe400030f0eff */
[----:B------:R-:W-:Y:S01]  /*a430*/  LEA.HI.X.SX32 R145, R13, R3, 0x1, P2 ;  /* 0x000000030d917211 */ /* 0x000fe200010f0eff */
[----:B------:R-:W-:Y:S01]  /*a440*/  IMAD.MOV.U32 R18, RZ, RZ, R50 ;  /* 0x000000ffff127224 */ /* 0x000fe200078e0032 */
[-C--:B------:R-:W-:Y:S02]  /*a450*/  LEA R146, P6, R23, R4.reuse, 0x1 ;  /* 0x0000000417927211 */ /* 0x080fe400078c08ff */
[----:B------:R-:W-:-:S02]  /*a460*/  LEA R152, P2, R26, R4, 0x1 ;  /* 0x000000041a987211 */ /* 0x000fc400078408ff */
[-C--:B0-----:R-:W-:Y:S01]  /*a470*/  LEA R122, P4, R17, R4.reuse, 0x1 ;  /* 0x00000004117a7211 */ /* 0x081fe200078808ff */
[----:B------:R-:W-:Y:S01]  /*a480*/  IMAD.MOV.U32 R50, RZ, RZ, R120 ;  /* 0x000000ffff327224 */ /* 0x000fe200078e0078 */
[-C--:B------:R-:W-:Y:S01]  /*a490*/  LEA.HI.X.SX32 R107, R6, R3.reuse, 0x1, P3 ;  /* 0x00000003066b7211 */ /* 0x080fe200018f0eff */
[----:B------:R0:W-:Y:S01]  /*a4a0*/  STS.U16 [R2+UR11+0x2c00], R35 ;  /* 0x002c002302007988 */ /* 0x0001e2000800040b */
[-C--:B------:R-:W-:Y:S02]  /*a4b0*/  LEA R120, P3, R15, R4.reuse, 0x1 ;  /* 0x000000040f787211 */ /* 0x080fe400078608ff */
[-C--:B------:R-:W-:Y:S01]  /*a4c0*/  LEA.HI.X.SX32 R123, R17, R3.reuse, 0x1, P4 ;  /* 0x00000003117b7211 */ /* 0x080fe200020f0eff */
[----:B------:R1:W-:Y:S01]  /*a4d0*/  STS.U16 [R2+UR11+0x2a00], R36 ;  /* 0x002a002402007988 */ /* 0x0003e2000800040b */
[----:B------:R-:W-:Y:S01]  /*a4e0*/  LEA R126, P4, R30, R4, 0x1 ;  /* 0x000000041e7e7211 */ /* 0x000fe200078808ff */
[----:B------:R-:W-:Y:S01]  /*a4f0*/  IMAD R37, R163, UR7, RZ ;  /* 0x00000007a3257c24 */ /* 0x000fe2000f8e02ff */
[----:B------:R-:W-:-:S02]  /*a500*/  LEA.HI.X.SX32 R147, R23, R3, 0x1, P6 ;  /* 0x0000000317937211 */ /* 0x000fc400030f0eff */
[-C--:B------:R-:W-:Y:S01]  /*a510*/  LEA.HI.X.SX32 R153, R26, R3.reuse, 0x1, P2 ;  /* 0x000000031a997211 */ /* 0x080fe200010f0eff */
[----:B0-----:R-:W-:Y:S01]  /*a520*/  IMAD R35, R161, UR7, RZ ;  /* 0x00000007a1237c24 */ /* 0x001fe2000f8e02ff */
[-C--:B------:R-:W-:Y:S01]  /*a530*/  LEA R128, P6, R32, R4.reuse, 0x1 ;  /* 0x0000000420807211 */ /* 0x080fe200078c08ff */
[----:B------:R-:W-:Y:S01]  /*a540*/  IMAD.MOV.U32 R20, RZ, RZ, R121 ;  /* 0x000000ffff147224 */ /* 0x000fe200078e0079 */
[-C--:B------:R-:W-:Y:S01]  /*a550*/  LEA R154, P2, R33, R4.reuse, 0x1 ;  /* 0x00000004219a7211 */ /* 0x080fe200078408ff */
[----:B-1----:R-:W-:Y:S01]  /*a560*/  IMAD R36, R162, UR7, RZ ;  /* 0x00000007a2247c24 */ /* 0x002fe2000f8e02ff */
[----:B------:R0:W-:Y:S01]  /*a570*/  STS.U16 [R2+UR11+0x2e00], R34 ;  /* 0x002e002202007988 */ /* 0x0001e2000800040b */
[-C--:B------:R-:W-:Y:S02]  /*a580*/  LEA.HI.X.SX32 R121, R15, R3.reuse, 0x1, P3 ;  /* 0x000000030f797211 */ /* 0x080fe400018f0eff */
[----:B------:R-:W-:Y:S01]  /*a590*/  LEA R124, P3, R29, R4, 0x1 ;  /* 0x000000041d7c7211 */ /* 0x000fe200078608ff */
[----:B------:R1:W-:Y:S01]  /*a5a0*/  STS.U16 [R2+UR11+0x2400], R39 ;  /* 0x0024002702007988 */ /* 0x0003e2000800040b */
[----:B------:R-:W-:-:S02]  /*a5b0*/  LEA.HI.X.SX32 R127, R30, R3, 0x1, P4 ;  /* 0x000000031e7f7211 */ /* 0x000fc400020f0eff */
[-C--:B------:R-:W-:Y:S02]  /*a5c0*/  LEA R132, P4, R35, R4.reuse, 0x1 ;  /* 0x0000000423847211 */ /* 0x080fe400078808ff */
[-C--:B------:R-:W-:Y:S01]  /*a5d0*/  LEA.HI.X.SX32 R129, R32, R3.reuse, 0x1, P6 ;  /* 0x0000000320817211 */ /* 0x080fe200030f0eff */
[----:B0-----:R-:W-:Y:S01]  /*a5e0*/  IMAD R34, R160, UR7, RZ ;  /* 0x00000007a0227c24 */ /* 0x001fe2000f8e02ff */
[-C--:B------:R-:W-:Y:S02]  /*a5f0*/  LEA.HI.X.SX32 R155, R33, R3.reuse, 0x1, P2 ;  /* 0x00000003219b7211 */ /* 0x080fe400010f0eff */
[-C--:B------:R-:W-:Y:S01]  /*a600*/  LEA R134, P6, R36, R4.reuse, 0x1 ;  /* 0x0000000424867211 */ /* 0x080fe200078c08ff */
[----:B-1----:R-:W-:Y:S01]  /*a610*/  IMAD R39, R164, UR7, RZ ;  /* 0x00000007a4277c24 */ /* 0x002fe2000f8e02ff */
[----:B------:R-:W-:Y:S01]  /*a620*/  LEA R136, P2, R37, R4, 0x1 ;  /* 0x0000000425887211 */ /* 0x000fe200078408ff */
[----:B------:R0:W-:Y:S01]  /*a630*/  STS.U16 [R2+UR11+0x2600], R38 ;  /* 0x0026002602007988 */ /* 0x0001e2000800040b */
[----:B------:R-:W-:-:S02]  /*a640*/  LEA.HI.X.SX32 R125, R29, R3, 0x1, P3 ;  /* 0x000000031d7d7211 */ /* 0x000fc400018f0eff */
[-C--:B------:R-:W-:Y:S02]  /*a650*/  LEA R130, P3, R34, R4.reuse, 0x1 ;  /* 0x0000000422827211 */ /* 0x080fe400078608ff */
[-C--:B------:R-:W-:Y:S02]  /*a660*/  LEA.HI.X.SX32 R133, R35, R3.reuse, 0x1, P4 ;  /* 0x0000000323857211 */ /* 0x080fe400020f0eff */
[-C--:B------:R-:W-:Y:S02]  /*a670*/  LEA R156, P4, R39, R4.reuse, 0x1 ;  /* 0x00000004279c7211 */ /* 0x080fe400078808ff */
[-C--:B------:R-:W-:Y:S01]  /*a680*/  LEA.HI.X.SX32 R135, R36, R3.reuse, 0x1, P6 ;  /* 0x0000000324877211 */ /* 0x080fe200030f0eff */
[----:B0-----:R-:W-:Y:S01]  /*a690*/  IMAD R38, R165, UR7, RZ ;  /* 0x00000007a5267c24 */ /* 0x001fe2000f8e02ff */
[----:B------:R-:W-:Y:S01]  /*a6a0*/  LEA.HI.X.SX32 R137, R37, R3, 0x1, P2 ;  /* 0x0000000325897211 */ /* 0x000fe200010f0eff */
[----:B------:R-:W-:Y:S01]  /*a6b0*/  IMAD R79, R79, UR7, RZ ;  /* 0x000000074f4f7c24 */ /* 0x000fe2000f8e02ff */
[----:B------:R-:W-:-:S02]  /*a6c0*/  LEA R158, P6, R40, R4, 0x1 ;  /* 0x00000004289e7211 */ /* 0x000fc400078c08ff */
[-C--:B------:R-:W-:Y:S01]  /*a6d0*/  LEA R160, P2, R41, R4.reuse, 0x1 ;  /* 0x0000000429a07211 */ /* 0x080fe200078408ff */
[----:B------:R0:W-:Y:S01]  /*a6e0*/  STS.U16 [R2+UR11+0x1200], R48 ;  /* 0x0012003002007988 */ /* 0x0001e2000800040b */
[-C--:B------:R-:W-:Y:S01]  /*a6f0*/  LEA.HI.X.SX32 R131, R34, R3.reuse, 0x1, P3 ;  /* 0x0000000322837211 */ /* 0x080fe200018f0eff */
[----:B------:R-:W-:Y:S01]  /*a700*/  IMAD R52, R52, UR7, RZ ;  /* 0x0000000734347c24 */ /* 0x000fe2000f8e02ff */
[-C--:B------:R-:W-:Y:S01]  /*a710*/  LEA R148, P3, R38, R4.reuse, 0x1 ;  /* 0x0000000426947211 */ /* 0x080fe200078608ff */
[----:B------:R1:W-:Y:S01]  /*a720*/  STS.U16 [R2+UR11+0x1400], R47 ;  /* 0x0014002f02007988 */ /* 0x0003e2000800040b */
[----:B------:R-:W-:Y:S01]  /*a730*/  IMAD.MOV.U32 R25, RZ, RZ, R56 ;  /* 0x000000ffff197224 */ /* 0x000fe200078e0038 */
[-C--:B------:R-:W-:Y:S01]  /*a740*/  LEA.HI.X.SX32 R157, R39, R3.reuse, 0x1, P4 ;  /* 0x00000003279d7211 */ /* 0x080fe200020f0eff */
[----:B------:R-:W-:Y:S01]  /*a750*/  IMAD R74, R74, UR7, RZ ;  /* 0x000000074a4a7c24 */ /* 0x000fe2000f8e02ff */
[-C--:B------:R-:W-:Y:S01]  /*a760*/  LEA R164, P4, R43, R4.reuse, 0x1 ;  /* 0x000000042ba47211 */ /* 0x080fe200078808ff */
[----:B------:R-:W-:Y:S01]  /*a770*/  IMAD R55, R55, UR7, RZ ;  /* 0x0000000737377c24 */ /* 0x000fe2000f8e02ff */
[-C--:B------:R-:W-:Y:S01]  /*a780*/  LEA.HI.X.SX32 R159, R40, R3.reuse, 0x1, P6 ;  /* 0x00000003289f7211 */ /* 0x080fe200030f0eff */
[----:B0-----:R-:W-:Y:S01]  /*a790*/  IMAD R48, R80, UR7, RZ ;  /* 0x0000000750307c24 */ /* 0x001fe2000f8e02ff */
[----:B------:R-:W-:Y:S01]  /*a7a0*/  LEA.HI.X.SX32 R161, R41, R3, 0x1, P2 ;  /* 0x0000000329a17211 */ /* 0x000fe200010f0eff */
[----:B------:R-:W-:Y:S01]  /*a7b0*/  IMAD.MOV.U32 R27, RZ, RZ, R57 ;  /* 0x000000ffff1b7224 */ /* 0x000fe200078e0039 */
[----:B------:R-:W-:Y:S01]  /*a7c0*/  LEA R80, P6, R44, R4, 0x1 ;  /* 0x000000042c507211 */ /* 0x000fe200078c08ff */
[----:B-1----:R-:W-:-:S02]  /*a7d0*/  IMAD R47, R81, UR7, RZ ;  /* 0x00000007512f7c24 */ /* 0x002fc4000f8e02ff */
[----:B------:R-:W-:Y:S01]  /*a7e0*/  IMAD.MOV.U32 R56, RZ, RZ, R78 ;  /* 0x000000ffff387224 */ /* 0x000fe200078e004e */
[-C--:B------:R-:W-:Y:S01]  /*a7f0*/  LEA R78, P2, R45, R4.reuse, 0x1 ;  /* 0x000000042d4e7211 */ /* 0x080fe200078408ff */
[----:B------:R-:W-:Y:S02]  /*a800*/  IMAD R77, R77, UR7, RZ ;  /* 0x000000074d4d7c24 */ /* 0x000fe4000f8e02ff */
[----:B------:R-:W-:Y:S01]  /*a810*/  IMAD.MOV.U32 R57, RZ, RZ, R79 ;  /* 0x000000ffff397224 */ /* 0x000fe200078e004f */
[-C--:B------:R-:W-:Y:S01]  /*a820*/  LEA.HI.X.SX32 R149, R38, R3.reuse, 0x1, P3 ;  /* 0x0000000326957211 */ /* 0x080fe200018f0eff */
[----:B------:R-:W-:Y:S02]  /*a830*/  IMAD R76, R76, UR7, RZ ;  /* 0x000000074c4c7c24 */ /* 0x000fe4000f8e02ff */
[----:B------:R-:W-:Y:S01]  /*a840*/  IMAD R75, R75, UR7, RZ ;  /* 0x000000074b4b7c24 */ /* 0x000fe2000f8e02ff */
[-C--:B------:R-:W-:Y:S01]  /*a850*/  LEA R162, P3, R42, R4.reuse, 0x1 ;  /* 0x000000042aa27211 */ /* 0x080fe200078608ff */
[----:B------:R-:W-:Y:S01]  /*a860*/  IMAD.MOV.U32 R22, RZ, RZ, R52 ;  /* 0x000000ffff167224 */ /* 0x000fe200078e0034 */
[-C--:B------:R-:W-:Y:S01]  /*a870*/  LEA.HI.X.SX32 R165, R43, R3.reuse, 0x1, P4 ;  /* 0x000000032ba57211 */ /* 0x080fe200020f0eff */
[----:B------:R-:W-:Y:S01]  /*a880*/  IMAD.MOV.U32 R24, RZ, RZ, R55 ;  /* 0x000000ffff187224 */ /* 0x000fe200078e0037 */
[-C--:B------:R-:W-:Y:S01]  /*a890*/  LEA.HI.X.SX32 R81, R44, R3.reuse, 0x1, P6 ;  /* 0x000000032c517211 */ /* 0x080fe200030f0eff */
[----:B------:R-:W-:Y:S01]  /*a8a0*/  IMAD.MOV.U32 R52, RZ, RZ, R74 ;  /* 0x000000ffff347224 */ /* 0x000fe200078e004a */
[----:B------:R-:W-:Y:S01]  /*a8b0*/  LEA R74, P4, R47, R4, 0x1 ;  /* 0x000000042f4a7211 */ /* 0x000fe200078808ff */
[----:B------:R-:W-:Y:S01]  /*a8c0*/  IMAD R51, R53, UR7, RZ ;  /* 0x0000000735337c24 */ /* 0x000fe2000f8e02ff */
[----:B------:R-:W-:Y:S01]  /*a8d0*/  LEA.HI.X.SX32 R79, R45, R3, 0x1, P2 ;  /* 0x000000032d4f7211 */ /* 0x000fe200010f0eff */
[----:B------:R-:W-:-:S02]  /*a8e0*/  IMAD R49, R54, UR7, RZ ;  /* 0x0000000736317c24 */ /* 0x000fc4000f8e02ff */
[----:B------:R-:W-:Y:S01]  /*a8f0*/  IMAD R110, R70, UR7, RZ ;  /* 0x00000007466e7c24 */ /* 0x000fe2000f8e02ff */
[-C--:B------:R-:W-:Y:S01]  /*a900*/  LEA R70, P2, R57, R4.reuse, 0x1 ;  /* 0x0000000439467211 */ /* 0x080fe200078408ff */
[----:B------:R-:W-:Y:S01]  /*a910*/  IMAD R113, R72, UR7, RZ ;  /* 0x0000000748717c24 */ /* 0x000fe2000f8e02ff */
[-C--:B------:R-:W-:Y:S01]  /*a920*/  LEA R72, P6, R48, R4.reuse, 0x1 ;  /* 0x0000000430487211 */ /* 0x080fe200078c08ff */
[----:B------:R-:W-:Y:S02]  /*a930*/  IMAD.MOV.U32 R55, RZ, RZ, R77 ;  /* 0x000000ffff377224 */ /* 0x000fe400078e004d */
[----:B------:R-:W-:Y:S02]  /*a940*/  IMAD.MOV.U32 R53, RZ, RZ, R75 ;  /* 0x000000ffff357224 */ /* 0x000fe400078e004b */
[----:B------:R-:W-:Y:S01]  /*a950*/  IMAD.MOV.U32 R54, RZ, RZ, R76 ;  /* 0x000000ffff367224 */ /* 0x000fe200078e004c */
[-C--:B------:R-:W-:Y:S01]  /*a960*/  LEA.HI.X.SX32 R163, R42, R3.reuse, 0x1, P3 ;  /* 0x000000032aa37211 */ /* 0x080fe200018f0eff */
[----:B------:R-:W-:Y:S01]  /*a970*/  IMAD R109, R66, UR7, RZ ;  /* 0x00000007426d7c24 */ /* 0x000fe2000f8e02ff */
[-C--:B------:R-:W-:Y:S01]  /*a980*/  LEA R76, P3, R46, R4.reuse, 0x1 ;  /* 0x000000042e4c7211 */ /* 0x080fe200078608ff */
[----:B------:R-:W-:Y:S01]  /*a990*/  IMAD R141, R71, UR7, RZ ;  /* 0x00000007478d7c24 */ /* 0x000fe2000f8e02ff */
[-C--:B------:R-:W-:Y:S01]  /*a9a0*/  LEA.HI.X.SX32 R75, R47, R3.reuse, 0x1, P4 ;  /* 0x000000032f4b7211 */ /* 0x080fe200020f0eff */
[----:B------:R-:W-:Y:S01]  /*a9b0*/  IMAD R117, R73, UR7, RZ ;  /* 0x0000000749757c24 */ /* 0x000fe2000f8e02ff */
[-C--:B------:R-:W-:Y:S01]  /*a9c0*/  LEA R66, P4, R55, R4.reuse, 0x1 ;  /* 0x0000000437427211 */ /* 0x080fe200078808ff */
[----:B------:R-:W-:Y:S01]  /*a9d0*/  IMAD R58, R58, UR7, RZ ;  /* 0x000000073a3a7c24 */ /* 0x000fe2000f8e02ff */
[-C--:B------:R-:W-:Y:S01]  /*a9e0*/  LEA.HI.X.SX32 R73, R48, R3.reuse, 0x1, P6 ;  /* 0x0000000330497211 */ /* 0x080fe200030f0eff */
[----:B------:R-:W-:Y:S01]  /*a9f0*/  IMAD R116, R62, UR7, RZ ;  /* 0x000000073e747c24 */ /* 0x000fe2000f8e02ff */
[----:B------:R-:W-:Y:S01]  /*aa00*/  LEA.HI.X.SX32 R71, R57, R3, 0x1, P2 ;  /* 0x0000000339477211 */ /* 0x000fe200010f0eff */
[----:B------:R-:W-:Y:S01]  /*aa10*/  IMAD R114, R64, UR7, RZ ;  /* 0x0000000740727c24 */ /* 0x000fe2000f8e02ff */
[----:B------:R-:W-:-:S02]  /*aa20*/  LEA R64, P6, R54, R4, 0x1 ;  /* 0x0000000436407211 */ /* 0x000fc400078c08ff */
[-C--:B------:R-:W-:Y:S01]  /*aa30*/  LEA R62, P2, R53, R4.reuse, 0x1 ;  /* 0x00000004353e7211 */ /* 0x080fe200078408ff */
[----:B------:R-:W-:Y:S01]  /*aa40*/  IMAD R140, R67, UR7, RZ ;  /* 0x00000007438c7c24 */ /* 0x000fe2000f8e02ff */
[-C--:B------:R-:W-:Y:S01]  /*aa50*/  LEA.HI.X.SX32 R77, R46, R3.reuse, 0x1, P3 ;  /* 0x000000032e4d7211 */ /* 0x080fe200018f0eff */
[----:B------:R-:W-:Y:S01]  /*aa60*/  IMAD R108, R68, UR7, RZ ;  /* 0x00000007446c7c24 */ /* 0x000fe2000f8e02ff */
[-C--:B------:R-:W-:Y:S01]  /*aa70*/  LEA R68, P3, R56, R4.reuse, 0x1 ;  /* 0x0000000438447211 */ /* 0x080fe200078608ff */
[----:B------:R-:W-:Y:S01]  /*aa80*/  IMAD R59, R59, UR7, RZ ;  /* 0x000000073b3b7c24 */ /* 0x000fe2000f8e02ff */
[-C--:B------:R-:W-:Y:S01]  /*aa90*/  LEA.HI.X.SX32 R67, R55, R3.reuse, 0x1, P4 ;  /* 0x0000000337437211 */ /* 0x080fe200020f0eff */
[----:B------:R-:W-:Y:S02]  /*aaa0*/  IMAD R60, R60, UR7, RZ ;  /* 0x000000073c3c7c24 */ /* 0x000fe4000f8e02ff */
[----:B------:R-:W-:Y:S01]  /*aab0*/  IMAD R115, R63, UR7, RZ ;  /* 0x000000073f737c24 */ /* 0x000fe2000f8e02ff */
[-C--:B------:R-:W-:Y:S01]  /*aac0*/  LEA.HI.X.SX32 R63, R53, R3.reuse, 0x1, P2 ;  /* 0x00000003353f7211 */ /* 0x080fe200010f0eff */
[----:B------:R-:W-:Y:S01]  /*aad0*/  IMAD R150, R65, UR7, RZ ;  /* 0x0000000741967c24 */ /* 0x000fe2000f8e02ff */
[-C--:B------:R-:W-:Y:S01]  /*aae0*/  LEA.HI.X.SX32 R65, R54, R3.reuse, 0x1, P6 ;  /* 0x0000000336417211 */ /* 0x080fe200030f0eff */
[----:B------:R-:W-:Y:S01]  /*aaf0*/  IMAD.MOV.U32 R28, RZ, RZ, R58 ;  /* 0x000000ffff1c7224 */ /* 0x000fe200078e003a */
[-C--:B------:R-:W-:Y:S01]  /*ab00*/  LEA R58, P4, R50, R4.reuse, 0x1 ;  /* 0x00000004323a7211 */ /* 0x080fe200078808ff */
[----:B------:R-:W-:Y:S01]  /*ab10*/  STL.64 [R1+0x150], R106 ;  /* 0x0001506a01007387 */ /* 0x000fe20000100a00 */
[----:B------:R-:W-:Y:S01]  /*ab20*/  LEA R54, P2, R20, R4, 0x1 ;  /* 0x0000000414367211 */ /* 0x000fe200078408ff */
[----:B------:R-:W-:Y:S01]  /*ab30*/  IMAD R111, R69, UR7, RZ ;  /* 0x00000007456f7c24 */ /* 0x000fe2000f8e02ff */
[----:B------:R-:W-:Y:S01]  /*ab40*/  LEA.HI.X.SX32 R69, R56, R3, 0x1, P3 ;  /* 0x0000000338457211 */ /* 0x000fe200018f0eff */
[----:B------:R-:W-:Y:S01]  /*ab50*/  IMAD R112, R19, UR7, RZ ;  /* 0x0000000713707c24 */ /* 0x000fe2000f8e02ff */
[----:B------:R-:W-:Y:S01]  /*ab60*/  STL.64 [R1+0x450], R106 ;  /* 0x0004506a01007387 */ /* 0x000fe20000100a00 */
[----:B------:R-:W-:-:S02]  /*ab70*/  IMAD R138, R31, UR7, RZ ;  /* 0x000000071f8a7c24 */ /* 0x000fc4000f8e02ff */
[----:B------:R-:W-:Y:S01]  /*ab80*/  IMAD.MOV.U32 R19, RZ, RZ, R60 ;  /* 0x000000ffff137224 */ /* 0x000fe200078e003c */
[----:B------:R-:W-:Y:S01]  /*ab90*/  STL.64 [R1+0x140], R118 ;  /* 0x0001407601007387 */ /* 0x000fe20000100a00 */
[----:B------:R-:W-:Y:S01]  /*aba0*/  IMAD.MOV.U32 R31, RZ, RZ, R59 ;  /* 0x000000ffff1f7224 */ /* 0x000fe200078e003b */
[-C--:B------:R-:W-:Y:S02]  /*abb0*/  LEA R60, P3, R52, R4.reuse, 0x1 ;  /* 0x00000004343c7211 */ /* 0x080fe400078608ff */
[----:B------:R0:W-:Y:S01]  /*abc0*/  STL.64 [R1+0x458], R118 ;  /* 0x0004587601007387 */ /* 0x0001e20000100a00 */
[-C--:B------:R-:W-:Y:S02]  /*abd0*/  LEA.HI.X.SX32 R59, R50, R3.reuse, 0x1, P4 ;  /* 0x00000003323b7211 */ /* 0x080fe400020f0eff */
[-C--:B------:R-:W-:Y:S01]  /*abe0*/  LEA R50, P4, R51, R4.reuse, 0x1 ;  /* 0x0000000433327211 */ /* 0x080fe200078808ff */
[----:B------:R-:W-:Y:S01]  /*abf0*/  STL.64 [R1+0x130], R142 ;  /* 0x0001308e01007387 */ /* 0x000fe20000100a00 */
[-C--:B------:R-:W-:Y:S01]  /*ac00*/  LEA.HI.X.SX32 R55, R20, R3.reuse, 0x1, P2 ;  /* 0x0000000314377211 */ /* 0x080fe200010f0eff */
[----:B------:R-:W-:Y:S01]  /*ac10*/  IMAD R139, R61, UR7, RZ ;  /* 0x000000073d8b7c24 */ /* 0x000fe2000f8e02ff */
[----:B------:R-:W-:Y:S01]  /*ac20*/  LEA R46, P2, R24, R4, 0x1 ;  /* 0x00000004182e7211 */ /* 0x000fe200078408ff */
[----:B------:R-:W-:Y:S01]  /*ac30*/  STL.64 [R1+0x120], R144 ;  /* 0x0001209001007387 */ /* 0x000fe20000100a00 */
[----:B------:R-:W-:-:S03]  /*ac40*/  LEA.HI.X.SX32 R61, R52, R3, 0x1, P3 ;  /* 0x00000003343d7211 */ /* 0x000fc600018f0eff */
[----:B------:R-:W-:Y:S01]  /*ac50*/  STL.64 [R1+0x110], R120 ;  /* 0x0001107801007387 */ /* 0x000fe20000100a00 */
[-C--:B------:R-:W-:Y:S02]  /*ac60*/  LEA R52, P3, R22, R4.reuse, 0x1 ;  /* 0x0000000416347211 */ /* 0x080fe400078608ff */
[-C--:B------:R-:W-:Y:S01]  /*ac70*/  LEA.HI.X.SX32 R51, R51, R3.reuse, 0x1, P4 ;  /* 0x0000000333337211 */ /* 0x080fe200020f0eff */
[----:B------:R-:W-:Y:S01]  /*ac80*/  STL.64 [R1+0x100], R122 ;  /* 0x0001007a01007387 */ /* 0x000fe20000100a00 */
[-C--:B------:R-:W-:Y:S02]  /*ac90*/  LEA R42, P4, R27, R4.reuse, 0x1 ;  /* 0x000000041b2a7211 */ /* 0x080fe400078808ff */
[----:B------:R-:W-:Y:S01]  /*aca0*/  LEA.HI.X.SX32 R47, R24, R3, 0x1, P2 ;  /* 0x00000003182f7211 */ /* 0x000fe200010f0eff */
[----:B------:R-:W-:Y:S01]  /*acb0*/  STL.64 [R1+0xf0], R146 ;  /* 0x0000f09201007387 */ /* 0x000fe20000100a00 */
[----:B------:R-:W-:-:S03]  /*acc0*/  LEA R40, P2, R28, R4, 0x1 ;  /* 0x000000041c287211 */ /* 0x000fc600078408ff */
[----:B------:R-:W-:Y:S01]  /*acd0*/  STL.64 [R1+0xe0], R152 ;  /* 0x0000e09801007387 */ /* 0x000fe20000100a00 */
[----:B------:R-:W-:-:S03]  /*ace0*/  LEA.HI.X.SX32 R53, R22, R3, 0x1, P3 ;  /* 0x0000000316357211 */ /* 0x000fc600018f0eff */
[----:B------:R-:W-:Y:S01]  /*acf0*/  STL.64 [R1+0xd0], R124 ;  /* 0x0000d07c01007387 */ /* 0x000fe20000100a00 */
[----:B------:R-:W-:-:S03]  /*ad00*/  LEA R44, P3, R25, R4, 0x1 ;  /* 0x00000004192c7211 */ /* 0x000fc600078608ff */
[----:B------:R-:W-:Y:S01]  /*ad10*/  STL.64 [R1+0xc0], R126 ;  /* 0x0000c07e01007387 */ /* 0x000fe20000100a00 */
[----:B------:R-:W-:-:S03]  /*ad20*/  LEA.HI.X.SX32 R43, R27, R3, 0x1, P4 ;  /* 0x000000031b2b7211 */ /* 0x000fc600020f0eff */
        /* <DEDUP_REMOVED lines=19> */
[----:B------:R-:W-:-:S03]  /*ae60*/  LEA.HI.X.SX32 R31, R115, R3, 0x1, P4 ;  /* 0x00000003731f7211 */ /* 0x000fc600020f0eff */
[----:B------:R-:W-:Y:S01]  /*ae70*/  STL.64 [R1+0x20], R160 ;  /* 0x000020a001007387 */ /* 0x000fe20000100a00 */
[----:B------:R-:W-:-:S03]  /*ae80*/  LEA.HI.X.SX32 R29, R114, R3, 0x1, P2 ;  /* 0x00000003721d7211 */ /* 0x000fc600010f0eff */
[----:B------:R-:W-:Y:S04]  /*ae90*/  STL.64 [R1+0x10], R162 ;  /* 0x000010a201007387 */ /* 0x000fe80000100a00 */
[----:B------:R-:W-:Y:S04]  /*aea0*/  STL.64 [R1], R164 ;  /* 0x000000a401007387 */ /* 0x000fe80000100a00 */
[----:B------:R-:W2:Y:S04]  /*aeb0*/  LDL.LU R115, [R1+0x1f4] ;  /* 0x0001f40001737983 */ /* 0x000ea80000300800 */
[----:B------:R-:W3:Y:S04]  /*aec0*/  LDL.LU R114, [R1+0x1f0] ;  /* 0x0001f00001727983 */ /* 0x000ee80000300800 */
[----:B------:R-:W4:Y:S01]  /*aed0*/  LDL.LU R139, [R1+0x1ec] ;  /* 0x0001ec00018b7983 */ /* 0x000f220000300800 */
[----:B------:R-:W-:-:S02]  /*aee0*/  LEA R32, P3, R116, R4, 0x1 ;  /* 0x0000000474207211 */ /* 0x000fc400078608ff */
[-C--:B------:R-:W-:Y:S02]  /*aef0*/  LEA R56, P6, R18, R4.reuse, 0x1 ;  /* 0x0000000412387211 */ /* 0x080fe400078c08ff */
[-C--:B------:R-:W-:Y:S02]  /*af00*/  LEA.HI.X.SX32 R33, R116, R3.reuse, 0x1, P3 ;  /* 0x0000000374217211 */ /* 0x080fe400018f0eff */
[-C--:B------:R-:W-:Y:S02]  /*af10*/  LEA R26, P3, R150, R4.reuse, 0x1 ;  /* 0x00000004961a7211 */ /* 0x080fe400078608ff */
[----:B------:R-:W-:Y:S01]  /*af20*/  LEA R24, P4, R109, R4, 0x1 ;  /* 0x000000046d187211 */ /* 0x000fe200078808ff */
[----:B------:R-:W-:Y:S01]  /*af30*/  IMAD R21, R21, UR7, RZ ;  /* 0x0000000715157c24 */ /* 0x000fe2000f8e02ff */
[-C--:B------:R-:W-:Y:S01]  /*af40*/  LEA.HI.X.SX32 R57, R18, R3.reuse, 0x1, P6 ;  /* 0x0000000312397211 */ /* 0x080fe200030f0eff */
[----:B------:R-:W-:Y:S01]  /*af50*/  IMAD.MOV.U32 R8, RZ, RZ, R117 ;  /* 0x000000ffff087224 */ /* 0x000fe200078e0075 */
[-C--:B------:R-:W-:Y:S01]  /*af60*/  LEA.HI.X.SX32 R27, R150, R3.reuse, 0x1, P3 ;  /* 0x00000003961b7211 */ /* 0x080fe200018f0eff */
[----:B------:R-:W4:Y:S01]  /*af70*/  LDL.LU R117, [R1+0x1e8] ;  /* 0x0001e80001757983 */ /* 0x000f220000300800 */
[----:B------:R-:W-:-:S02]  /*af80*/  LEA.HI.X.SX32 R25, R109, R3, 0x1, P4 ;  /* 0x000000036d197211 */ /* 0x000fc400020f0eff */
[-C--:B------:R-:W-:Y:S01]  /*af90*/  LEA R22, P2, R140, R4.reuse, 0x1 ;  /* 0x000000048c167211 */ /* 0x080fe200078408ff */
[----:B------:R-:W4:Y:S01]  /*afa0*/  LDL.LU R116, [R1+0x1e4] ;  /* 0x0001e40001747983 */ /* 0x000f220000300800 */
[-C--:B------:R-:W-:Y:S02]  /*afb0*/  LEA R20, P3, R108, R4.reuse, 0x1 ;  /* 0x000000046c147211 */ /* 0x080fe400078608ff */
[C---:B------:R-:W-:Y:S01]  /*afc0*/  LEA R18, P4, R111.reuse, R4, 0x1 ;  /* 0x000000046f127211 */ /* 0x040fe200078808ff */
[----:B------:R-:W-:Y:S01]  /*afd0*/  IMAD.MOV.U32 R7, RZ, RZ, R21 ;  /* 0x000000ffff077224 */ /* 0x000fe200078e0015 */
[----:B0-----:R-:W4:Y:S01]  /*afe0*/  LDL.LU R118, [R1+0x1e0] ;  /* 0x0001e00001767983 */ /* 0x001f220000300800 */
[-C--:B------:R-:W-:Y:S02]  /*aff0*/  LEA.HI.X.SX32 R23, R140, R3.reuse, 0x1, P2 ;  /* 0x000000038c177211 */ /* 0x080fe400010f0eff */
[-C--:B------:R-:W-:Y:S01]  /*b000*/  LEA.HI.X.SX32 R21, R108, R3.reuse, 0x1, P3 ;  /* 0x000000036c157211 */ /* 0x080fe200018f0eff */
[----:B------:R-:W4:Y:S01]  /*b010*/  LDL.LU R119, [R1+0x1dc] ;  /* 0x0001dc0001777983 */ /* 0x000f220000300800 */
[----:B------:R-:W-:-:S02]  /*b020*/  LEA.HI.X.SX32 R19, R111, R3, 0x1, P4 ;  /* 0x000000036f137211 */ /* 0x000fc400020f0eff */
[CC--:B------:R-:W-:Y:S01]  /*b030*/  LEA R16, P2, R110.reuse, R4.reuse, 0x1 ;  /* 0x000000046e107211 */ /* 0x0c0fe200078408ff */
[----:B------:R-:W4:Y:S01]  /*b040*/  LDL.LU R106, [R1+0x1d8] ;  /* 0x0001d800016a7983 */ /* 0x000f220000300800 */
[-C--:B------:R-:W-:Y:S02]  /*b050*/  LEA R14, P3, R141, R4.reuse, 0x1 ;  /* 0x000000048d0e7211 */ /* 0x080fe400078608ff */
[-C--:B------:R-:W-:Y:S01]  /*b060*/  LEA R12, P4, R113, R4.reuse, 0x1 ;  /* 0x00000004710c7211 */ /* 0x080fe200078808ff */
[----:B------:R-:W4:Y:S01]  /*b070*/  LDL.LU R107, [R1+0x1d4] ;  /* 0x0001d400016b7983 */ /* 0x000f220000300800 */
[----:B------:R-:W-:Y:S01]  /*b080*/  LEA R48, P6, R49, R4, 0x1 ;  /* 0x0000000431307211 */ /* 0x000fe200078c08ff */
[----:B------:R-:W-:Y:S01]  /*b090*/  IMAD.MOV.U32 R11, RZ, RZ, R8 ;  /* 0x000000ffff0b7224 */ /* 0x000fe200078e0008 */
[-C--:B------:R-:W-:Y:S01]  /*b0a0*/  LEA.HI.X.SX32 R17, R110, R3.reuse, 0x1, P2 ;  /* 0x000000036e117211 */ /* 0x080fe200010f0eff */
[----:B------:R-:W4:Y:S01]  /*b0b0*/  LDL.LU R150, [R1+0x4ac] ;  /* 0x0004ac0001967983 */ /* 0x000f220000300800 */
[----:B------:R-:W-:-:S02]  /*b0c0*/  LEA.HI.X.SX32 R15, R141, R3, 0x1, P3 ;  /* 0x000000038d0f7211 */ /* 0x000fc400018f0eff */
[-C--:B------:R-:W-:Y:S01]  /*b0d0*/  LEA.HI.X.SX32 R13, R113, R3.reuse, 0x1, P4 ;  /* 0x00000003710d7211 */ /* 0x080fe200020f0eff */
[----:B------:R-:W4:Y:S01]  /*b0e0*/  LDL.LU R109, [R1+0x4a8] ;  /* 0x0004a800016d7983 */ /* 0x000f220000300800 */
[-C--:B------:R-:W-:Y:S02]  /*b0f0*/  LEA R10, P2, R8, R4.reuse, 0x1 ;  /* 0x00000004080a7211 */ /* 0x080fe400078408ff */
[----:B------:R-:W-:Y:S01]  /*b100*/  LEA.HI.X.SX32 R49, R49, R3, 0x1, P6 ;  /* 0x0000000331317211 */ /* 0x000fe200030f0eff */
[----:B------:R-:W4:Y:S01]  /*b110*/  LDL.LU R140, [R1+0x4a4] ;  /* 0x0004a400018c7983 */ /* 0x000f220000300800 */
[-C--:B------:R-:W-:Y:S02]  /*b120*/  LEA R8, P3, R7, R4.reuse, 0x1 ;  /* 0x0000000407087211 */ /* 0x080fe400078608ff */
[-C--:B------:R-:W-:Y:S01]  /*b130*/  LEA R6, P4, R112, R4.reuse, 0x1 ;  /* 0x0000000470067211 */ /* 0x080fe200078808ff */
[----:B------:R-:W5:Y:S01]  /*b140*/  LDL.LU R108, [R1+0x4a0] ;  /* 0x0004a000016c7983 */ /* 0x000f620000300800 */
[----:B------:R-:W-:Y:S01]  /*b150*/  LEA R4, P6, R138, R4, 0x1 ;  /* 0x000000048a047211 */ /* 0x000fe200078c08ff */
[----:B------:R-:W-:-:S02]  /*b160*/  IMAD.MOV.U32 R9, RZ, RZ, R7 ;  /* 0x000000ffff097224 */ /* 0x000fc400078e0007 */
[----:B------:R-:W4:Y:S01]  /*b170*/  LDL.LU R111, [R1+0x49c] ;  /* 0x00049c00016f7983 */ /* 0x000f220000300800 */
[----:B------:R-:W-:-:S03]  /*b180*/  LEA.HI.X.SX32 R7, R112, R3, 0x1, P4 ;  /* 0x0000000370077211 */ /* 0x000fc600020f0eff */
[----:B------:R-:W4:Y:S01]  /*b190*/  LDL.LU R110, [R1+0x498] ;  /* 0x00049800016e7983 */ /* 0x000f220000300800 */
[----:B------:R-:W-:-:S03]  /*b1a0*/  LEA.HI.X.SX32 R5, R138, R3, 0x1, P6 ;  /* 0x000000038a057211 */ /* 0x000fc600030f0eff */
[----:B------:R-:W4:Y:S04]  /*b1b0*/  LDL.LU R141, [R1+0x494] ;  /* 0x00049400018d7983 */ /* 0x000f280000300800 */
[----:B------:R-:W4:Y:S04]  /*b1c0*/  LDL.LU R113, [R1+0x490] ;  /* 0x0004900001717983 */ /* 0x000f280000300800 */
[----:B------:R-:W4:Y:S04]  /*b1d0*/  LDL.LU R112, [R1+0x48c] ;  /* 0x00048c0001707983 */ /* 0x000f280000300800 */
[----:B------:R-:W4:Y:S04]  /*b1e0*/  LDL.LU R138, [R1+0x488] ;  /* 0x00048800018a7983 */ /* 0x000f280000300800 */
[----:B--2---:R0:W-:Y:S04]  /*b1f0*/  STS.U16 [R2+UR11+0x4e00], R115 ;  /* 0x004e007302007988 */ /* 0x0041e8000800040b */
[----:B---3--:R1:W-:Y:S04]  /*b200*/  STS.U16 [R2+UR11+0x5000], R114 ;  /* 0x0050007202007988 */ /* 0x0083e8000800040b */
[----:B----4-:R2:W-:Y:S04]  /*b210*/  STS.U16 [R2+UR11+0x5200], R139 ;  /* 0x0052008b02007988 */ /* 0x0105e8000800040b */
[----:B0-----:R-:W3:Y:S04]  /*b220*/  LDL.LU R115, [R1+0x484] ;  /* 0x0004840001737983 */ /* 0x001ee80000300800 */
[----:B-1----:R-:W4:Y:S04]  /*b230*/  LDL.LU R114, [R1+0x480] ;  /* 0x0004800001727983 */ /* 0x002f280000300800 */
[----:B--2---:R-:W2:Y:S04]  /*b240*/  LDL.LU R139, [R1+0x47c] ;  /* 0x00047c00018b7983 */ /* 0x004ea80000300800 */
[----:B------:R0:W-:Y:S04]  /*b250*/  STS.U16 [R2+UR11+0x5400], R117 ;  /* 0x0054007502007988 */ /* 0x0001e8000800040b */
[----:B------:R1:W-:Y:S04]  /*b260*/  STS.U16 [R2+UR11+0x5600], R116 ;  /* 0x0056007402007988 */ /* 0x0003e8000800040b */
[----:B0-----:R-:W3:Y:S04]  /*b270*/  LDL.LU R117, [R1+0x478] ;  /* 0x0004780001757983 */ /* 0x001ee80000300800 */
[----:B-1----:R-:W3:Y:S04]  /*b280*/  LDL.LU R116, [R1+0x474] ;  /* 0x0004740001747983 */ /* 0x002ee80000300800 */
[----:B------:R-:W-:Y:S04]  /*b290*/  STS.U16 [R2+UR11+0x5800], R118 ;  /* 0x0058007602007988 */ /* 0x000fe8000800040b */
[----:B------:R-:W-:Y:S04]  /*b2a0*/  STS.U16 [R2+UR11+0x5a00], R119 ;  /* 0x005a007702007988 */ /* 0x000fe8000800040b */
[----:B------:R-:W-:Y:S04]  /*b2b0*/  STS.U16 [R2+UR11+0x5c00], R106 ;  /* 0x005c006a02007988 */ /* 0x000fe8000800040b */
[----:B------:R-:W-:Y:S04]  /*b2c0*/  STS.U16 [R2+UR11+0x5e00], R107 ;  /* 0x005e006b02007988 */ /* 0x000fe8000800040b */
[----:B------:R-:W-:Y:S04]  /*b2d0*/  STS.U16 [R2+UR11+0x6600], R140 ;  /* 0x0066008c02007988 */ /* 0x000fe8000800040b */
[----:B------:R-:W-:Y:S04]  /*b2e0*/  STS.U16 [R2+UR11+0x6400], R141 ;  /* 0x0064008d02007988 */ /* 0x000fe8000800040b */
[----:B------:R-:W-:Y:S04]  /*b2f0*/  STS.U16 [R2+UR11+0x6200], R138 ;  /* 0x0062008a02007988 */ /* 0x000fe8000800040b */
[----:B--2---:R0:W-:Y:S04]  /*b300*/  STS.U16 [R2+UR11+0x6000], R139 ;  /* 0x0060008b02007988 */ /* 0x0041e8000800040b */
[----:B0-----:R-:W2:Y:S04]  /*b310*/  LDL.LU R139, [R1+0x470] ;  /* 0x00047000018b7983 */ /* 0x001ea80000300800 */
[----:B------:R-:W2:Y:S04]  /*b320*/  LDL.LU R138, [R1+0x46c] ;  /* 0x00046c00018a7983 */ /* 0x000ea80000300800 */
[----:B------:R-:W2:Y:S04]  /*b330*/  LDL.LU R141, [R1+0x468] ;  /* 0x00046800018d7983 */ /* 0x000ea80000300800 */
[----:B------:R-:W2:Y:S04]  /*b340*/  LDL.64 R118, [R1+0x170] ;  /* 0x0001700001767983 */ /* 0x000ea80000100a00 */
[----:B------:R-:W2:Y:S04]  /*b350*/  LDL.64 R106, [R1+0x160] ;  /* 0x00016000016a7983 */ /* 0x000ea80000100a00 */
[----:B------:R-:W2:Y:S01]  /*b360*/  LDL.LU R140, [R1+0x464] ;  /* 0x00046400018c7983 */ /* 0x000ea20000300800 */
[----:B------:R-:W-:-:S03]  /*b370*/  PRMT R109, RZ, 0x7610, R109 ;  /* 0x00007610ff6d7816 */ /* 0x000fc6000000006d */
[----:B------:R0:W-:Y:S01]  /*b380*/  STS.U16 [R2+UR11+0x6800], R150 ;  /* 0x0068009602007988 */ /* 0x0001e2000800040b */
[----:B------:R-:W-:Y:S02]  /*b390*/  PRMT R110, RZ, 0x7610, R110 ;  /* 0x00007610ff6e7816 */ /* 0x000fe4000000006e */
[----:B------:R-:W-:Y:S01]  /*b3a0*/  PRMT R111, RZ, 0x7610, R111 ;  /* 0x00007610ff6f7816 */ /* 0x000fe2000000006f */
[----:B------:R-:W2:Y:S01]  /*b3b0*/  @P0 LDG.E.U16 R109, desc[UR20][R102.64] ;  /* 0x00000014666d0981 */ /* 0x000ea2000c1e1500 */
[----:B------:R-:W-:Y:S02]  /*b3c0*/  PRMT R112, RZ, 0x7610, R112 ;  /* 0x00007610ff707816 */ /* 0x000fe40000000070 */
[----:B------:R-:W-:Y:S01]  /*b3d0*/  PRMT R113, RZ, 0x7610, R113 ;  /* 0x00007610ff717816 */ /* 0x000fe20000000071 */
[----:B------:R-:W2:Y:S04]  /*b3e0*/  @P0 LDG.E.U16 R110, desc[UR20][R100.64] ;  /* 0x00000014646e0981 */ /* 0x000ea8000c1e1500 */
[----:B0-----:R-:W2:Y:S01]  /*b3f0*/  LDL.LU R150, [R1+0x460] ;  /* 0x0004600001967983 */ /* 0x001ea20000300800 */
[----:B----4-:R-:W-:-:S02]  /*b400*/  PRMT R114, RZ, 0x7610, R114 ;  /* 0x00007610ff727816 */ /* 0x010fc40000000072 */
[----:B---3--:R-:W-:Y:S01]  /*b410*/  PRMT R115, RZ, 0x7610, R115 ;  /* 0x00007610ff737816 */ /* 0x008fe20000000073 */
[----:B------:R-:W3:Y:S01]  /*b420*/  @P0 LDG.E.U16 R111, desc[UR20][R98.64] ;  /* 0x00000014626f0981 */ /* 0x000ee2000c1e1500 */
[----:B------:R-:W-:Y:S02]  /*b430*/  PRMT R116, RZ, 0x7610, R116 ;  /* 0x00007610ff747816 */ /* 0x000fe40000000074 */
[----:B------:R-:W-:Y:S01]  /*b440*/  PRMT R117, RZ, 0x7610, R117 ;  /* 0x00007610ff757816 */ /* 0x000fe20000000075 */
[----:B------:R-:W4:Y:S04]  /*b450*/  @P0 LDG.E.U16 R112, desc[UR20][R96.64] ;  /* 0x0000001460700981 */ /* 0x000f28000c1e1500 */
[----:B------:R-:W3:Y:S04]  /*b460*/  @P0 LDG.E.U16 R113, desc[UR20][R94.64] ;  /* 0x000000145e710981 */ /* 0x000ee8000c1e1500 */
[----:B------:R-:W3:Y:S04]  /*b470*/  @P0 LDG.E.U16 R114, desc[UR20][R92.64] ;  /* 0x000000145c720981 */ /* 0x000ee8000c1e1500 */
[----:B------:R-:W4:Y:S04]  /*b480*/  @P0 LDG.E.U16 R115, desc[UR20][R90.64] ;  /* 0x000000145a730981 */ /* 0x000f28000c1e1500 */
[----:B------:R-:W4:Y:S04]  /*b490*/  @P0 LDG.E.U16 R116, desc[UR20][R88.64] ;  /* 0x0000001458740981 */ /* 0x000f28000c1e1500 */
[----:B------:R-:W4:Y:S01]  /*b4a0*/  @P0 LDG.E.U16 R117, desc[UR20][R86.64] ;  /* 0x0000001456750981 */ /* 0x000f22000c1e1500 */
[----:B--2---:R-:W-:-:S06]  /*b4b0*/  PRMT R141, RZ, 0x7610, R141 ;  /* 0x00007610ff8d7816 */ /* 0x004fcc000000008d */
[----:B------:R-:W2:Y:S01]  /*b4c0*/  @P0 LDG.E.U16 R141, desc[UR20][R118.64] ;  /* 0x00000014768d0981 */ /* 0x000ea2000c1e1500 */
[----:B------:R-:W-:-:S03]  /*b4d0*/  PRMT R140, RZ, 0x7610, R140 ;  /* 0x00007610ff8c7816 */ /* 0x000fc6000000008c */
[----:B------:R-:W2:Y:S04]  /*b4e0*/  LDL.LU.64 R118, [R1+0x458] ;  /* 0x0004580001767983 */ /* 0x000ea80000300a00 */
[----:B------:R-:W2:Y:S01]  /*b4f0*/  @P0 LDG.E.U16 R140, desc[UR20][R106.64] ;  /* 0x000000146a8c0981 */ /* 0x000ea2000c1e1500 */
[----:B------:R-:W-:Y:S02]  /*b500*/  PRMT R139, RZ, 0x7610, R139 ;  /* 0x00007610ff8b7816 */ /* 0x000fe4000000008b */
[----:B------:R-:W-:-:S04]  /*b510*/  PRMT R138, RZ, 0x7610, R138 ;  /* 0x00007610ff8a7816 */ /* 0x000fc8000000008a */
[----:B------:R-:W2:Y:S04]  /*b520*/  @P0 LDG.E.U16 R139, desc[UR20][R84.64] ;  /* 0x00000014548b0981 */ /* 0x000ea8000c1e1500 */
[----:B------:R-:W2:Y:S04]  /*b530*/  LDL.LU.64 R106, [R1+0x450] ;  /* 0x00045000016a7983 */ /* 0x000ea80000300a00 */
[----:B------:R-:W2:Y:S01]  /*b540*/  @P0 LDG.E.U16 R138, desc[UR20][R82.64] ;  /* 0x00000014528a0981 */ /* 0x000ea2000c1e1500 */
[----:B------:R-:W-:-:S03]  /*b550*/  PRMT R150, RZ, 0x7610, R150 ;  /* 0x00007610ff967816 */ /* 0x000fc60000000096 */
[----:B------:R0:W-:Y:S04]  /*b560*/  STS.U16 [R2+UR11+0x6a00], R109 ;  /* 0x006a006d02007988 */ /* 0x0001e8000800040b */
[----:B------:R1:W-:Y:S04]  /*b570*/  STS.U16 [R2+UR11+0x6c00], R110 ;  /* 0x006c006e02007988 */ /* 0x0003e8000800040b */
[----:B---3--:R3:W-:Y:S04]  /*b580*/  STS.U16 [R2+UR11+0x6e00], R111 ;  /* 0x006e006f02007988 */ /* 0x0087e8000800040b */
[----:B----4-:R4:W-:Y:S04]  /*b590*/  STS.U16 [R2+UR11+0x7000], R112 ;  /* 0x0070007002007988 */ /* 0x0109e8000800040b */
[----:B------:R0:W-:Y:S04]  /*b5a0*/  STS.U16 [R2+UR11+0x7200], R113 ;  /* 0x0072007102007988 */ /* 0x0001e8000800040b */
[----:B------:R0:W-:Y:S04]  /*b5b0*/  STS.U16 [R2+UR11+0x7400], R114 ;  /* 0x0074007202007988 */ /* 0x0001e8000800040b */
[----:B------:R0:W-:Y:S04]  /*b5c0*/  STS.U16 [R2+UR11+0x7600], R115 ;  /* 0x0076007302007988 */ /* 0x0001e8000800040b */
[----:B------:R0:W-:Y:S04]  /*b5d0*/  STS.U16 [R2+UR11+0x7800], R116 ;  /* 0x0078007402007988 */ /* 0x0001e8000800040b */
[----:B------:R0:W-:Y:S04]  /*b5e0*/  STS.U16 [R2+UR11+0x7a00], R117 ;  /* 0x007a007502007988 */ /* 0x0001e8000800040b */
[----:B--2---:R-:W2:Y:S04]  /*b5f0*/  @P0 LDG.E.U16 R150, desc[UR20][R106.64] ;  /* 0x000000146a960981 */ /* 0x004ea8000c1e1500 */
[----:B------:R-:W5:Y:S04]  /*b600*/  LDL.LU.64 R106, [R1+0x448] ;  /* 0x00044800016a7983 */ /* 0x000f680000300a00 */
[----:B0-----:R-:W5:Y:S04]  /*b610*/  LDL.LU R109, [R1+0x444] ;  /* 0x00044400016d7983 */ /* 0x001f680000300800 */
[----:B-1----:R-:W5:Y:S04]  /*b620*/  LDL.LU R110, [R1+0x440] ;  /* 0x00044000016e7983 */ /* 0x002f680000300800 */
[----:B---3--:R-:W5:Y:S04]  /*b630*/  LDL.LU R111, [R1+0x43c] ;  /* 0x00043c00016f7983 */ /* 0x008f680000300800 */
[----:B----4-:R-:W5:Y:S04]  /*b640*/  LDL.LU R112, [R1+0x438] ;  /* 0x0004380001707983 */ /* 0x010f680000300800 */
[----:B------:R-:W5:Y:S04]  /*b650*/  LDL.LU R113, [R1+0x434] ;  /* 0x0004340001717983 */ /* 0x000f680000300800 */
[----:B------:R-:W5:Y:S04]  /*b660*/  LDL.LU R114, [R1+0x430] ;  /* 0x0004300001727983 */ /* 0x000f680000300800 */
[----:B------:R-:W5:Y:S04]  /*b670*/  LDL.LU R115, [R1+0x42c] ;  /* 0x00042c0001737983 */ /* 0x000f680000300800 */
[----:B------:R-:W5:Y:S04]  /*b680*/  LDL.LU R116, [R1+0x428] ;  /* 0x0004280001747983 */ /* 0x000f680000300800 */
[----:B------:R-:W5:Y:S04]  /*b690*/  LDL.LU R117, [R1+0x424] ;  /* 0x0004240001757983 */ /* 0x000f680000300800 */
[----:B------:R0:W-:Y:S04]  /*b6a0*/  STS.U16 [R2+UR11+0x7c00], R139 ;  /* 0x007c008b02007988 */ /* 0x0001e8000800040b */
[----:B------:R1:W-:Y:S04]  /*b6b0*/  STS.U16 [R2+UR11+0x7e00], R138 ;  /* 0x007e008a02007988 */ /* 0x0003e8000800040b */
[----:B------:R3:W-:Y:S04]  /*b6c0*/  STS.U16 [R0+UR11+0x100], R141 ;  /* 0x0001008d00007988 */ /* 0x0007e8000800040b */
[----:B0-----:R-:W4:Y:S04]  /*b6d0*/  LDL.LU R139, [R1+0x420] ;  /* 0x00042000018b7983 */ /* 0x001f280000300800 */
[----:B-1----:R-:W4:Y:S04]  /*b6e0*/  LDL.LU R138, [R1+0x41c] ;  /* 0x00041c00018a7983 */ /* 0x002f280000300800 */
[----:B---3--:R-:W3:Y:S04]  /*b6f0*/  LDL.LU R141, [R1+0x418] ;  /* 0x00041800018d7983 */ /* 0x008ee80000300800 */
[----:B------:R0:W-:Y:S04]  /*b700*/  STS.U16 [R0+UR11+0x300], R140 ;  /* 0x0003008c00007988 */ /* 0x0001e8000800040b */
[----:B0-----:R-:W3:Y:S04]  /*b710*/  LDL.LU R140, [R1+0x414] ;  /* 0x00041400018c7983 */ /* 0x001ee80000300800 */
[----:B--2---:R0:W-:Y:S04]  /*b720*/  STS.U16 [R0+UR11+0x500], R150 ;  /* 0x0005009600007988 */ /* 0x0041e8000800040b */
[----:B0-----:R-:W2:Y:S01]  /*b730*/  LDL.LU R150, [R1+0x410] ;  /* 0x0004100001967983 */ /* 0x001ea20000300800 */
[----:B----4-:R-:W-:-:S06]  /*b740*/  PRMT R139, RZ, 0x7610, R139 ;  /* 0x00007610ff8b7816 */ /* 0x010fcc000000008b */
[----:B------:R-:W4:Y:S01]  /*b750*/  @P0 LDG.E.U16 R139, desc[UR20][R118.64] ;  /* 0x00000014768b0981 */ /* 0x000f22000c1e1500 */
[----:B---3--:R-:W-:-:S06]  /*b760*/  PRMT R141, RZ, 0x7610, R141 ;  /* 0x00007610ff8d7816 */ /* 0x008fcc000000008d */
[----:B------:R-:W3:Y:S04]  /*b770*/  @P0 LDG.E.U16 R141, desc[UR20][R144.64] ;  /* 0x00000014908d0981 */ /* 0x000ee8000c1e1500 */
[----:B------:R-:W5:Y:S01]  /*b780*/  LDL.LU.64 R118, [R1+0x408] ;  /* 0x0004080001767983 */ /* 0x000f620000300a00 */
[----:B------:R-:W-:-:S06]  /*b790*/  PRMT R140, RZ, 0x7610, R140 ;  /* 0x00007610ff8c7816 */ /* 0x000fcc000000008c */
[----:B------:R0:W2:Y:S04]  /*b7a0*/  @P0 LDG.E.U16 R140, desc[UR20][R142.64] ;  /* 0x000000148e8c0981 */ /* 0x0000a8000c1e1500 */
[----:B------:R-:W0:Y:S04]  /*b7b0*/  LDL.LU.64 R142, [R1+0x400] ;  /* 0x00040000018e7983 */ /* 0x000e280000300a00 */
[----:B------:R-:W2:Y:S01]  /*b7c0*/  LDL.LU.64 R144, [R1+0x3f8] ;  /* 0x0003f80001907983 */ /* 0x000ea20000300a00 */
[----:B0-----:R-:W-:Y:S02]  /*b7d0*/  PRMT R142, RZ, 0x7610, R142 ;  /* 0x00007610ff8e7816 */ /* 0x001fe4000000008e */
[----:B------:R-:W-:-:S02]  /*b7e0*/  PRMT R143, RZ, 0x7610, R143 ;  /* 0x00007610ff8f7816 */ /* 0x000fc4000000008f */
[----:B--2---:R-:W-:Y:S02]  /*b7f0*/  PRMT R144, RZ, 0x7610, R144 ;  /* 0x00007610ff907816 */ /* 0x004fe40000000090 */
[----:B------:R-:W-:Y:S01]  /*b800*/  PRMT R145, RZ, 0x7610, R145 ;  /* 0x00007610ff917816 */ /* 0x000fe20000000091 */
[----:B------:R-:W2:Y:S04]  /*b810*/  @P0 LDG.E.U16 R142, desc[UR20][R120.64] ;  /* 0x00000014788e0981 */ /* 0x000ea8000c1e1500 */
[----:B------:R-:W2:Y:S04]  /*b820*/  @P0 LDG.E.U16 R143, desc[UR20][R122.64] ;  /* 0x000000147a8f0981 */ /* 0x000ea8000c1e1500 */
[----:B------:R0:W2:Y:S04]  /*b830*/  @P0 LDG.E.U16 R144, desc[UR20][R146.64] ;  /* 0x0000001492900981 */ /* 0x0000a8000c1e1500 */
[----:B------:R-:W5:Y:S04]  /*b840*/  LDL.LU.64 R120, [R1+0x3f0] ;  /* 0x0003f00001787983 */ /* 0x000f680000300a00 */
[----:B------:R-:W5:Y:S04]  /*b850*/  LDL.LU.64 R122, [R1+0x3e8] ;  /* 0x0003e800017a7983 */ /* 0x000f680000300a00 */
[----:B------:R-:W0:Y:S04]  /*b860*/  LDL.LU.64 R146, [R1+0x3e0] ;  /* 0x0003e00001927983 */ /* 0x000e280000300a00 */
[----:B------:R1:W2:Y:S04]  /*b870*/  @P0 LDG.E.U16 R145, desc[UR20][R152.64] ;  /* 0x0000001498910981 */ /* 0x0002a8000c1e1500 */
[----:B------:R-:W1:Y:S01]  /*b880*/  LDL.LU.64 R152, [R1+0x3d8] ;  /* 0x0003d80001987983 */ /* 0x000e620000300a00 */
[----:B------:R-:W-:-:S02]  /*b890*/  PRMT R150, RZ, 0x7610, R150 ;  /* 0x00007610ff967816 */ /* 0x000fc40000000096 */
[-C--:B------:R-:W-:Y:S02]  /*b8a0*/  LEA.HI.X.SX32 R11, R11, R3.reuse, 0x1, P2 ;  /* 0x000000030b0b7211 */ /* 0x080fe400010f0eff */
[----:B------:R-:W-:Y:S02]  /*b8b0*/  LEA.HI.X.SX32 R9, R9, R3, 0x1, P3 ;  /* 0x0000000309097211 */ /* 0x000fe400018f0eff */
[----:B------:R-:W-:Y:S01]  /*b8c0*/  PRMT R3, RZ, 0x7610, R3 ;  /* 0x00007610ff037816 */ /* 0x000fe20000000003 */
[----:B------:R-:W2:Y:S05]  /*b8d0*/  @P0 LDG.E.U16 R150, desc[UR20][R128.64] ;  /* 0x0000001480960981 */ /* 0x000eaa000c1e1500 */
[----:B------:R-:W2:Y:S01]  /*b8e0*/  @P0 LDG.E.U16 R3, desc[UR20][R104.64] ;  /* 0x0000001468030981 */ /* 0x000ea2000c1e1500 */
[----:B0-----:R-:W-:-:S02]  /*b8f0*/  PRMT R146, RZ, 0x7610, R146 ;  /* 0x00007610ff927816 */ /* 0x001fc40000000092 */
[----:B------:R-:W-:-:S04]  /*b900*/  PRMT R147, RZ, 0x7610, R147 ;  /* 0x00007610ff937816 */ /* 0x000fc80000000093 */
[----:B------:R-:W3:Y:S04]  /*b910*/  @P0 LDG.E.U16 R146, desc[UR20][R124.64] ;  /* 0x000000147c920981 */ /* 0x000ee8000c1e1500 */
[----:B------:R-:W3:Y:S01]  /*b920*/  @P0 LDG.E.U16 R147, desc[UR20][R126.64] ;  /* 0x000000147e930981 */ /* 0x000ee2000c1e1500 */
[----:B-1----:R-:W-:-:S03]  /*b930*/  PRMT R153, RZ, 0x7610, R153 ;  /* 0x00007610ff997816 */ /* 0x002fc60000000099 */
[----:B------:R-:W5:Y:S04]  /*b940*/  LDL.LU.64 R124, [R1+0x3d0] ;  /* 0x0003d000017c7983 */ /* 0x000f680000300a00 */
[----:B------:R-:W5:Y:S04]  /*b950*/  LDL.LU.64 R126, [R1+0x3c8] ;  /* 0x0003c800017e7983 */ /* 0x000f680000300a00 */
[----:B------:R-:W5:Y:S04]  /*b960*/  LDL.LU.64 R128, [R1+0x3c0] ;  /* 0x0003c00001807983 */ /* 0x000f680000300a00 */
[----:B------:R0:W3:Y:S04]  /*b970*/  @P0 LDG.E.U16 R153, desc[UR20][R154.64] ;  /* 0x000000149a990981 */ /* 0x0000e8000c1e1500 */
[----:B------:R-:W0:Y:S01]  /*b980*/  LDL.LU.64 R154, [R1+0x3b8] ;  /* 0x0003b800019a7983 */ /* 0x000e220000300a00 */
[----:B------:R-:W-:-:S06]  /*b990*/  PRMT R152, RZ, 0x7610, R152 ;  /* 0x00007610ff987816 */ /* 0x000fcc0000000098 */
[----:B------:R-:W3:Y:S04]  /*b9a0*/  @P0 LDG.E.U16 R152, desc[UR20][R130.64] ;  /* 0x0000001482980981 */ /* 0x000ee8000c1e1500 */
[----:B--2---:R1:W-:Y:S04]  /*b9b0*/  STS.U16 [R0+UR11+0x7f00], R3 ;  /* 0x007f000300007988 */ /* 0x0043e8000800040b */
[----:B------:R-:W5:Y:S01]  /*b9c0*/  LDL.LU.64 R130, [R1+0x3b0] ;  /* 0x0003b00001827983 */ /* 0x000f620000300a00 */
[----:B-1----:R-:W-:-:S03]  /*b9d0*/  PRMT R3, RZ, 0x7610, R3 ;  /* 0x00007610ff037816 */ /* 0x002fc60000000003 */
[----:B----4-:R1:W-:Y:S04]  /*b9e0*/  STS.U16 [R0+UR11+0x700], R139 ;  /* 0x0007008b00007988 */ /* 0x0103e8000800040b */
[----:B------:R-:W2:Y:S04]  /*b9f0*/  @P0 LDG.E.U16 R3, desc[UR20][R136.64] ;  /* 0x0000001488030981 */ /* 0x000ea8000c1e1500 */
[----:B------:R4:W-:Y:S04]  /*ba00*/  STS.U16 [R0+UR11+0x900], R140 ;  /* 0x0009008c00007988 */ /* 0x0009e8000800040b */
[----:B---3--:R3:W-:Y:S04]  /*ba10*/  STS.U16 [R0+UR11+0xb00], R141 ;  /* 0x000b008d00007988 */ /* 0x0087e8000800040b */
[----:B------:R0:W-:Y:S04]  /*ba20*/  STS.U16 [R0+UR11+0xd00], R142 ;  /* 0x000d008e00007988 */ /* 0x0001e8000800040b */
[----:B------:R0:W-:Y:S04]  /*ba30*/  STS.U16 [R0+UR11+0xf00], R143 ;  /* 0x000f008f00007988 */ /* 0x0001e8000800040b */
[----:B------:R0:W-:Y:S04]  /*ba40*/  STS.U16 [R0+UR11+0x1100], R144 ;  /* 0x0011009000007988 */ /* 0x0001e8000800040b */
[----:B------:R0:W-:Y:S04]  /*ba50*/  STS.U16 [R0+UR11+0x1300], R145 ;  /* 0x0013009100007988 */ /* 0x0001e8000800040b */
[----:B------:R-:W-:Y:S04]  /*ba60*/  STS.U16 [R0+UR11+0x1900], R150 ;  /* 0x0019009600007988 */ /* 0x000fe8000800040b */
[----:B------:R0:W-:Y:S04]  /*ba70*/  STS.U16 [R0+UR11+0x1500], R146 ;  /* 0x0015009200007988 */ /* 0x0001e8000800040b */
[----:B------:R0:W-:Y:S02]  /*ba80*/  STS.U16 [R0+UR11+0x1700], R147 ;  /* 0x0017009300007988 */ /* 0x0001e4000800040b */
[----:B0-----:R-:W-:-:S02]  /*ba90*/  PRMT R155, RZ, 0x7610, R155 ;  /* 0x00007610ff9b7816 */ /* 0x001fc4000000009b */
[----:B------:R-:W-:-:S04]  /*baa0*/  PRMT R154, RZ, 0x7610, R154 ;  /* 0x00007610ff9a7816 */ /* 0x000fc8000000009a */
[----:B------:R-:W2:Y:S04]  /*bab0*/  @P0 LDG.E.U16 R155, desc[UR20][R132.64] ;  /* 0x00000014849b0981 */ /* 0x000ea8000c1e1500 */
[----:B------:R-:W2:Y:S04]  /*bac0*/  @P0 LDG.E.U16 R154, desc[UR20][R134.64] ;  /* 0x00000014869a0981 */ /* 0x000ea8000c1e1500 */
[----:B------:R-:W5:Y:S04]  /*bad0*/  LDL.LU.64 R132, [R1+0x3a8] ;  /* 0x0003a80001847983 */ /* 0x000f680000300a00 */
[----:B------:R-:W5:Y:S04]  /*bae0*/  LDL.LU.64 R134, [R1+0x3a0] ;  /* 0x0003a00001867983 */ /* 0x000f680000300a00 */
[----:B------:R-:W2:Y:S04]  /*baf0*/  LDL.LU.64 R136, [R1+0x398] ;  /* 0x0003980001887983 */ /* 0x000ea80000300a00 */
[----:B-1----:R-:W2:Y:S04]  /*bb00*/  LDL.LU R139, [R1+0x394] ;  /* 0x00039400018b7983 */ /* 0x002ea80000300800 */
[----:B----4-:R-:W4:Y:S04]  /*bb10*/  LDL.LU R140, [R1+0x390] ;  /* 0x00039000018c7983 */ /* 0x010f280000300800 */
[----:B---3--:R-:W3:Y:S04]  /*bb20*/  LDL.LU R141, [R1+0x384] ;  /* 0x00038400018d7983 */ /* 0x008ee80000300800 */
[----:B------:R-:W3:Y:S04]  /*bb30*/  LDL.LU R142, [R1+0x380] ;  /* 0x00038000018e7983 */ /* 0x000ee80000300800 */
[----:B------:R-:W3:Y:S04]  /*bb40*/  LDL.LU R143, [R1+0x37c] ;  /* 0x00037c00018f7983 */ /* 0x000ee80000300800 */
[----:B------:R-:W3:Y:S04]  /*bb50*/  LDL.LU R144, [R1+0x378] ;  /* 0x0003780001907983 */ /* 0x000ee80000300800 */
[----:B------:R-:W3:Y:S04]  /*bb60*/  LDL.LU R145, [R1+0x374] ;  /* 0x0003740001917983 */ /* 0x000ee80000300800 */
[----:B------:R-:W3:Y:S04]  /*bb70*/  LDL.LU R146, [R1+0x370] ;  /* 0x0003700001927983 */ /* 0x000ee80000300800 */
[----:B------:R-:W3:Y:S04]  /*bb80*/  LDL.LU R147, [R1+0x36c] ;  /* 0x00036c0001937983 */ /* 0x000ee80000300800 */
[----:B------:R-:W3:Y:S04]  /*bb90*/  LDL.LU R150, [R1+0x368] ;  /* 0x0003680001967983 */ /* 0x000ee80000300800 */
[----:B------:R0:W-:Y:S04]  /*bba0*/  STS.U16 [R0+UR11+0x1b00], R153 ;  /* 0x001b009900007988 */ /* 0x0001e8000800040b */
[----:B------:R1:W-:Y:S04]  /*bbb0*/  STS.U16 [R0+UR11+0x1d00], R152 ;  /* 0x001d009800007988 */ /* 0x0003e8000800040b */
[----:B0-----:R-:W3:Y:S04]  /*bbc0*/  LDL.LU R153, [R1+0x364] ;  /* 0x0003640001997983 */ /* 0x001ee80000300800 */
[----:B-1----:R-:W4:Y:S04]  /*bbd0*/  LDL.LU R152, [R1+0x360] ;  /* 0x0003600001987983 */ /* 0x002f280000300800 */
[----:B--2---:R0:W-:Y:S04]  /*bbe0*/  STS.U16 [R0+UR11+0x1f00], R155 ;  /* 0x001f009b00007988 */ /* 0x0041e8000800040b */
[----:B------:R1:W-:Y:S04]  /*bbf0*/  STS.U16 [R0+UR11+0x2100], R154 ;  /* 0x0021009a00007988 */ /* 0x0003e8000800040b */
[----:B0-----:R-:W2:Y:S04]  /*bc00*/  LDL.LU R155, [R1+0x35c] ;  /* 0x00035c00019b7983 */ /* 0x001ea80000300800 */
[----:B-1----:R-:W2:Y:S01]  /*bc10*/  LDL.LU R154, [R1+0x358] ;  /* 0x00035800019a7983 */ /* 0x002ea20000300800 */
[----:B---3--:R-:W-:-:S02]  /*bc20*/  PRMT R153, RZ, 0x7610, R153 ;  /* 0x00007610ff997816 */ /* 0x008fc40000000099 */
[----:B----4-:R-:W-:-:S04]  /*bc30*/  PRMT R152, RZ, 0x7610, R152 ;  /* 0x00007610ff987816 */ /* 0x010fc80000000098 */
[----:B------:R0:W3:Y:S04]  /*bc40*/  @P0 LDG.E.U16 R153, desc[UR20][R156.64] ;  /* 0x000000149c990981 */ /* 0x0000e8000c1e1500 */
[----:B------:R-:W4:Y:S04]  /*bc50*/  @P0 LDG.E.U16 R152, desc[UR20][R148.64] ;  /* 0x0000001494980981 */ /* 0x000f28000c1e1500 */
[----:B------:R-:W3:Y:S04]  /*bc60*/  LDL.LU.64 R148, [R1+0x350] ;  /* 0x0003500001947983 */ /* 0x000ee80000300a00 */
[----:B------:R-:W0:Y:S01]  /*bc70*/  LDL.LU.64 R156, [R1+0x348] ;  /* 0x00034800019c7983 */ /* 0x000e220000300a00 */
[----:B--2---:R-:W-:-:S02]  /*bc80*/  PRMT R155, RZ, 0x7610, R155 ;  /* 0x00007610ff9b7816 */ /* 0x004fc4000000009b */
[----:B------:R-:W-:-:S04]  /*bc90*/  PRMT R154, RZ, 0x7610, R154 ;  /* 0x00007610ff9a7816 */ /* 0x000fc8000000009a */
[----:B------:R-:W2:Y:S04]  /*bca0*/  @P0 LDG.E.U16 R155, desc[UR20][R160.64] ;  /* 0x00000014a09b0981 */ /* 0x000ea8000c1e1500 */
[----:B------:R1:W2:Y:S04]  /*bcb0*/  @P0 LDG.E.U16 R154, desc[UR20][R158.64] ;  /* 0x000000149e9a0981 */ /* 0x0002a8000c1e1500 */
[----:B------:R-:W1:Y:S04]  /*bcc0*/  LDL.LU.64 R158, [R1+0x340] ;  /* 0x00034000019e7983 */ /* 0x000e680000300a00 */
[----:B------:R-:W2:Y:S01]  /*bcd0*/  LDL.LU.64 R160, [R1+0x338] ;  /* 0x0003380001a07983 */ /* 0x000ea20000300a00 */
[----:B0-----:R-:W-:-:S02]  /*bce0*/  PRMT R157, RZ, 0x7610, R157 ;  /* 0x00007610ff9d7816 */ /* 0x001fc4000000009d */
[----:B------:R-:W-:-:S04]  /*bcf0*/  PRMT R156, RZ, 0x7610, R156 ;  /* 0x00007610ff9c7816 */ /* 0x000fc8000000009c */
[----:B------:R0:W3:Y:S04]  /*bd00*/  @P0 LDG.E.U16 R157, desc[UR20][R162.64] ;  /* 0x00000014a29d0981 */ /* 0x0000e8000c1e1500 */
[----:B------:R0:W3:Y:S04]  /*bd10*/  @P0 LDG.E.U16 R156, desc[UR20][R164.64] ;  /* 0x00000014a49c0981 */ /* 0x0000e8000c1e1500 */
[----:B------:R-:W0:Y:S04]  /*bd20*/  LDL.LU.64 R162, [R1+0x330] ;  /* 0x0003300001a27983 */ /* 0x000e280000300a00 */
[----:B------:R-:W3:Y:S01]  /*bd30*/  LDL.LU.64 R164, [R1+0x328] ;  /* 0x0003280001a47983 */ /* 0x000ee20000300a00 */
[----:B-1----:R-:W-:-:S02]  /*bd40*/  PRMT R158, RZ, 0x7610, R158 ;  /* 0x00007610ff9e7816 */ /* 0x002fc4000000009e */
[----:B------:R-:W-:Y:S02]  /*bd50*/  PRMT R159, RZ, 0x7610, R159 ;  /* 0x00007610ff9f7816 */ /* 0x000fe4000000009f */
[----:B--2---:R-:W-:Y:S02]  /*bd60*/  PRMT R160, RZ, 0x7610, R160 ;  /* 0x00007610ffa07816 */ /* 0x004fe400000000a0 */
[----:B------:R-:W-:Y:S01]  /*bd70*/  PRMT R161, RZ, 0x7610, R161 ;  /* 0x00007610ffa17816 */ /* 0x000fe200000000a1 */
[----:B------:R-:W2:Y:S04]  /*bd80*/  @P0 LDG.E.U16 R158, desc[UR20][R80.64] ;  /* 0x00000014509e0981 */ /* 0x000ea8000c1e1500 */
[----:B------:R-:W2:Y:S04]  /*bd90*/  @P0 LDG.E.U16 R159, desc[UR20][R78.64] ;  /* 0x000000144e9f0981 */ /* 0x000ea8000c1e1500 */
[----:B------:R-:W2:Y:S04]  /*bda0*/  @P0 LDG.E.U16 R160, desc[UR20][R76.64] ;  /* 0x000000144ca00981 */ /* 0x000ea8000c1e1500 */
[----:B------:R-:W2:Y:S01]  /*bdb0*/  @P0 LDG.E.U16 R161, desc[UR20][R74.64] ;  /* 0x000000144aa10981 */ /* 0x000ea2000c1e1500 */
[----:B0-----:R-:W-:-:S02]  /*bdc0*/  PRMT R163, RZ, 0x7610, R163 ;  /* 0x00007610ffa37816 */ /* 0x001fc400000000a3 */
[----:B------:R-:W-:Y:S02]  /*bdd0*/  PRMT R162, RZ, 0x7610, R162 ;  /* 0x00007610ffa27816 */ /* 0x000fe400000000a2 */
[----:B---3--:R-:W-:Y:S02]  /*bde0*/  PRMT R165, RZ, 0x7610, R165 ;  /* 0x00007610ffa57816 */ /* 0x008fe400000000a5 */
[----:B------:R-:W-:Y:S01]  /*bdf0*/  PRMT R164, RZ, 0x7610, R164 ;  /* 0x00007610ffa47816 */ /* 0x000fe200000000a4 */
[----:B------:R-:W3:Y:S04]  /*be00*/  @P0 LDG.E.U16 R163, desc[UR20][R72.64] ;  /* 0x0000001448a30981 */ /* 0x000ee8000c1e1500 */
[----:B------:R-:W3:Y:S04]  /*be10*/  @P0 LDG.E.U16 R162, desc[UR20][R70.64] ;  /* 0x0000001446a20981 */ /* 0x000ee8000c1e1500 */
[----:B------:R-:W3:Y:S04]  /*be20*/  @P0 LDG.E.U16 R165, desc[UR20][R68.64] ;  /* 0x0000001444a50981 */ /* 0x000ee8000c1e1500 */
[----:B------:R-:W3:Y:S04]  /*be30*/  @P0 LDG.E.U16 R164, desc[UR20][R66.64] ;  /* 0x0000001442a40981 */ /* 0x000ee8000c1e1500 */
[----:B----4-:R0:W-:Y:S04]  /*be40*/  STS.U16 [R0+UR11+0x2500], R152 ;  /* 0x0025009800007988 */ /* 0x0101e8000800040b */
[----:B------:R1:W-:Y:S04]  /*be50*/  STS.U16 [R0+UR11+0x2300], R3 ;  /* 0x0023000300007988 */ /* 0x0003e8000800040b */
[----:B------:R4:W-:Y:S04]  /*be60*/  STS.U16 [R0+UR11+0x2700], R153 ;  /* 0x0027009900007988 */ /* 0x0009e8000800040b */
[----:B0-----:R-:W3:Y:S01]  /*be70*/  LDL.LU R152, [R1+0x320] ;  /* 0x0003200001987983 */ /* 0x001ee20000300800 */
[----:B-1----:R-:W-:-:S03]  /*be80*/  PRMT R3, RZ, 0x7610, R3 ;  /* 0x00007610ff037816 */ /* 0x002fc60000000003 */
[----:B------:R0:W-:Y:S04]  /*be90*/  STS.U16 [R0+UR11+0x2900], R154 ;  /* 0x0029009a00007988 */ /* 0x0001e8000800040b */
[----:B----4-:R-:W4:Y:S04]  /*bea0*/  LDL.LU R153, [R1+0x31c] ;  /* 0x00031c0001997983 */ /* 0x010f280000300800 */
[----:B------:R1:W-:Y:S04]  /*beb0*/  STS.U16 [R0+UR11+0x2b00], R155 ;  /* 0x002b009b00007988 */ /* 0x0003e8000800040b */
[----:B0-----:R-:W4:Y:S04]  /*bec0*/  LDL.LU R154, [R1+0x318] ;  /* 0x00031800019a7983 */ /* 0x001f280000300800 */
[----:B------:R0:W-:Y:S04]  /*bed0*/  STS.U16 [R0+UR11+0x2d00], R157 ;  /* 0x002d009d00007988 */ /* 0x0001e8000800040b */
[----:B-1----:R-:W4:Y:S04]  /*bee0*/  LDL.LU R155, [R1+0x314] ;  /* 0x00031400019b7983 */ /* 0x002f280000300800 */
[----:B------:R1:W-:Y:S04]  /*bef0*/  STS.U16 [R0+UR11+0x2f00], R156 ;  /* 0x002f009c00007988 */ /* 0x0003e8000800040b */
[----:B0-----:R-:W4:Y:S04]  /*bf00*/  LDL.LU R157, [R1+0x310] ;  /* 0x00031000019d7983 */ /* 0x001f280000300800 */
[----:B------:R-:W4:Y:S04]  /*bf10*/  @P0 LDG.E.U16 R3, desc[UR20][R64.64] ;  /* 0x0000001440030981 */ /* 0x000f28000c1e1500 */
[----:B-1----:R-:W4:Y:S04]  /*bf20*/  LDL.LU R156, [R1+0x30c] ;  /* 0x00030c00019c7983 */ /* 0x002f280000300800 */
[----:B--2---:R0:W-:Y:S04]  /*bf30*/  STS.U16 [R0+UR11+0x3100], R158 ;  /* 0x0031009e00007988 */ /* 0x0041e8000800040b */
[----:B------:R1:W-:Y:S04]  /*bf40*/  STS.U16 [R0+UR11+0x3300], R159 ;  /* 0x0033009f00007988 */ /* 0x0003e8000800040b */
[----:B------:R2:W-:Y:S04]  /*bf50*/  STS.U16 [R0+UR11+0x3500], R160 ;  /* 0x003500a000007988 */ /* 0x0005e8000800040b */
[----:B0-----:R-:W4:Y:S04]  /*bf60*/  LDL.LU R158, [R1+0x308] ;  /* 0x00030800019e7983 */ /* 0x001f280000300800 */
[----:B-1----:R-:W4:Y:S04]  /*bf70*/  LDL.LU R159, [R1+0x304] ;  /* 0x00030400019f7983 */ /* 0x002f280000300800 */
[----:B--2---:R-:W2:Y:S04]  /*bf80*/  LDL.LU R160, [R1+0x300] ;  /* 0x0003000001a07983 */ /* 0x004ea80000300800 */
[----:B------:R0:W-:Y:S04]  /*bf90*/  STS.U16 [R0+UR11+0x3700], R161 ;  /* 0x003700a100007988 */ /* 0x0001e8000800040b */
[----:B0-----:R-:W2:Y:S04]  /*bfa0*/  LDL.LU R161, [R1+0x2fc] ;  /* 0x0002fc0001a17983 */ /* 0x001ea80000300800 */
[----:B---3--:R0:W-:Y:S04]  /*bfb0*/  STS.U16 [R0+UR11+0x3900], R163 ;  /* 0x003900a300007988 */ /* 0x0081e8000800040b */
[----:B------:R1:W-:Y:S04]  /*bfc0*/  STS.U16 [R0+UR11+0x3b00], R162 ;  /* 0x003b00a200007988 */ /* 0x0003e8000800040b */
[----:B------:R3:W-:Y:S04]  /*bfd0*/  STS.U16 [R0+UR11+0x3d00], R165 ;  /* 0x003d00a500007988 */ /* 0x0007e8000800040b */
[----:B0-----:R-:W2:Y:S04]  /*bfe0*/  LDL.LU R163, [R1+0x2f8] ;  /* 0x0002f80001a37983 */ /* 0x001ea80000300800 */
[----:B-1----:R-:W2:Y:S04]  /*bff0*/  LDL.LU R162, [R1+0x2f4] ;  /* 0x0002f40001a27983 */ /* 0x002ea80000300800 */
[----:B---3--:R-:W3:Y:S04]  /*c000*/  LDL.LU R165, [R1+0x2f0] ;  /* 0x0002f00001a57983 */ /* 0x008ee80000300800 */
[----:B------:R0:W-:Y:S04]  /*c010*/  STS.U16 [R0+UR11+0x3f00], R164 ;  /* 0x003f00a400007988 */ /* 0x0001e8000800040b */
[----:B0-----:R-:W3:Y:S01]  /*c020*/  LDL.LU R164, [R1+0x2ec] ;  /* 0x0002ec0001a47983 */ /* 0x001ee20000300800 */
[----:B----4-:R-:W-:-:S06]  /*c030*/  PRMT R153, RZ, 0x7610, R153 ;  /* 0x00007610ff997816 */ /* 0x010fcc0000000099 */
[----:B------:R-:W4:Y:S04]  /*c040*/  @P0 LDG.E.U16 R153, desc[UR20][R38.64] ;  /* 0x0000001426990981 */ /* 0x000f28000c1e1500 */
[----:B------:R0:W-:Y:S01]  /*c050*/  STS.U16 [R0+UR11+0x4100], R3 ;  /* 0x0041000300007988 */ /* 0x0001e2000800040b */
[----:B------:R-:W-:Y:S02]  /*c060*/  PRMT R156, RZ, 0x7610, R156 ;  /* 0x00007610ff9c7816 */ /* 0x000fe4000000009c */
[----:B0-----:R-:W-:-:S04]  /*c070*/  PRMT R3, RZ, 0x7610, R3 ;  /* 0x00007610ff037816 */ /* 0x001fc80000000003 */
[----:B------:R-:W4:Y:S04]  /*c080*/  @P0 LDG.E.U16 R156, desc[UR20][R44.64] ;  /* 0x000000142c9c0981 */ /* 0x000f28000c1e1500 */
[----:B------:R-:W4:Y:S01]  /*c090*/  @P0 LDG.E.U16 R3, desc[UR20][R34.64] ;  /* 0x0000001422030981 */ /* 0x000f22000c1e1500 */
[----:B------:R-:W-:-:S06]  /*c0a0*/  PRMT R157, RZ, 0x7610, R157 ;  /* 0x00007610ff9d7816 */ /* 0x000fcc000000009d */
[----:B------:R-:W4:Y:S01]  /*c0b0*/  @P0 LDG.E.U16 R157, desc[UR20][R46.64] ;  /* 0x000000142e9d0981 */ /* 0x000f22000c1e1500 */
[----:B------:R-:W-:Y:S02]  /*c0c0*/  PRMT R158, RZ, 0x7610, R158 ;  /* 0x00007610ff9e7816 */ /* 0x000fe4000000009e */
[----:B------:R-:W-:-:S04]  /*c0d0*/  PRMT R159, RZ, 0x7610, R159 ;  /* 0x00007610ff9f7816 */ /* 0x000fc8000000009f */
[----:B------:R-:W4:Y:S01]  /*c0e0*/  @P0 LDG.E.U16 R158, desc[UR20][R48.64] ;  /* 0x00000014309e0981 */ /* 0x000f22000c1e1500 */
[----:B--2---:R-:W-:-:S03]  /*c0f0*/  PRMT R160, RZ, 0x7610, R160 ;  /* 0x00007610ffa07816 */ /* 0x004fc600000000a0 */
[----:B------:R-:W2:Y:S04]  /*c100*/  @P0 LDG.E.U16 R159, desc[UR20][R50.64] ;  /* 0x00000014329f0981 */ /* 0x000ea8000c1e1500 */
[----:B------:R-:W2:Y:S01]  /*c110*/  @P0 LDG.E.U16 R160, desc[UR20][R52.64] ;  /* 0x0000001434a00981 */ /* 0x000ea2000c1e1500 */
[----:B------:R-:W-:-:S06]  /*c120*/  PRMT R161, RZ, 0x7610, R161 ;  /* 0x00007610ffa17816 */ /* 0x000fcc00000000a1 */
[----:B------:R-:W2:Y:S01]  /*c130*/  @P0 LDG.E.U16 R161, desc[UR20][R54.64] ;  /* 0x0000001436a10981 */ /* 0x000ea2000c1e1500 */
[----:B---3--:R-:W-:-:S06]  /*c140*/  PRMT R164, RZ, 0x7610, R164 ;  /* 0x00007610ffa47816 */ /* 0x008fcc00000000a4 */
[----:B------:R-:W3:Y:S01]  /*c150*/  @P0 LDG.E.U16 R164, desc[UR20][R62.64] ;  /* 0x000000143ea40981 */ /* 0x000ee2000c1e1500 */
[----:B------:R-:W-:Y:S02]  /*c160*/  PRMT R163, RZ, 0x7610, R163 ;  /* 0x00007610ffa37816 */ /* 0x000fe400000000a3 */
[----:B------:R-:W-:-:S04]  /*c170*/  PRMT R165, RZ, 0x7610, R165 ;  /* 0x00007610ffa57816 */ /* 0x000fc800000000a5 */
[----:B------:R-:W3:Y:S04]  /*c180*/  @P0 LDG.E.U16 R163, desc[UR20][R58.64] ;  /* 0x000000143aa30981 */ /* 0x000ee8000c1e1500 */
[----:B------:R-:W3:Y:S01]  /*c190*/  @P0 LDG.E.U16 R165, desc[UR20][R60.64] ;  /* 0x000000143ca50981 */ /* 0x000ee2000c1e1500 */
[----:B------:R-:W-:-:S06]  /*c1a0*/  PRMT R162, RZ, 0x7610, R162 ;  /* 0x00007610ffa27816 */ /* 0x000fcc00000000a2 */
[----:B------:R-:W3:Y:S01]  /*c1b0*/  @P0 LDG.E.U16 R162, desc[UR20][R56.64] ;  /* 0x0000001438a20981 */ /* 0x000ee2000c1e1500 */
[----:B------:R-:W-:Y:S02]  /*c1c0*/  PRMT R142, RZ, 0x7610, R142 ;  /* 0x00007610ff8e7816 */ /* 0x000fe4000000008e */
[----:B------:R-:W-:Y:S02]  /*c1d0*/  PRMT R136, RZ, 0x7610, R136 ;  /* 0x00007610ff887816 */ /* 0x000fe40000000088 */
[----:B------:R-:W-:Y:S01]  /*c1e0*/  PRMT R155, RZ, 0x7610, R155 ;  /* 0x00007610ff9b7816 */ /* 0x000fe2000000009b */
[----:B----4-:R-:W-:Y:S01]  /*c1f0*/  STS.U16 [R0+UR11+0x5b00], R153 ;  /* 0x005b009900007988 */ /* 0x010fe2000800040b */
[----:B------:R-:W-:-:S03]  /*c200*/  PRMT R144, RZ, 0x7610, R144 ;  /* 0x00007610ff907816 */ /* 0x000fc60000000090 */
[----:B------:R-:W4:Y:S04]  /*c210*/  @P0 LDG.E.U16 R142, desc[UR20][R18.64] ;  /* 0x00000014128e0981 */ /* 0x000f28000c1e1500 */
[----:B------:R-:W4:Y:S04]  /*c220*/  @P0 LDG.E.U16 R136, desc[UR20][R6.64] ;  /* 0x0000001406880981 */ /* 0x000f28000c1e1500 */
[----:B------:R-:W-:Y:S04]  /*c230*/  STS.U16 [R0+UR11+0x5500], R156 ;  /* 0x0055009c00007988 */ /* 0x000fe8000800040b */
[----:B------:R0:W-:Y:S01]  /*c240*/  STS.U16 [R0+UR11+0x5f00], R3 ;  /* 0x005f000300007988 */ /* 0x0001e2000800040b */
[----:B------:R-:W-:-:S03]  /*c250*/  PRMT R146, RZ, 0x7610, R146 ;  /* 0x00007610ff927816 */ /* 0x000fc60000000092 */
[----:B------:R-:W4:Y:S04]  /*c260*/  @P0 LDG.E.U16 R155, desc[UR20][R42.64] ;  /* 0x000000142a9b0981 */ /* 0x000f28000c1e1500 */
[----:B------:R-:W4:Y:S01]  /*c270*/  @P0 LDG.E.U16 R144, desc[UR20][R22.64] ;  /* 0x0000001416900981 */ /* 0x000f22000c1e1500 */
[----:B0-----:R-:W-:Y:S02]  /*c280*/  PRMT R3, RZ, 0x7610, R3 ;  /* 0x00007610ff037816 */ /* 0x001fe40000000003 */
[----:B------:R-:W-:Y:S01]  /*c290*/  PRMT R150, RZ, 0x7610, R150 ;  /* 0x00007610ff967816 */ /* 0x000fe20000000096 */
[----:B------:R-:W4:Y:S04]  /*c2a0*/  @P0 LDG.E.U16 R146, desc[UR20][R26.64] ;  /* 0x000000141a920981 */ /* 0x000f28000c1e1500 */
[----:B------:R-:W4:Y:S01]  /*c2b0*/  @P0 LDG.E.U16 R3, desc[UR20][R4.64] ;  /* 0x0000001404030981 */ /* 0x000f22000c1e1500 */
[----:B------:R-:W-:-:S03]  /*c2c0*/  PRMT R149, RZ, 0x7610, R149 ;  /* 0x00007610ff957816 */ /* 0x000fc60000000095 */
[----:B------:R-:W4:Y:S04]  /*c2d0*/  @P0 LDG.E.U16 R150, desc[UR20][R32.64] ;  /* 0x0000001420960981 */ /* 0x000f28000c1e1500 */
[----:B------:R-:W4:Y:S01]  /*c2e0*/  @P0 LDG.E.U16 R149, desc[UR20][R30.64] ;  /* 0x000000141e950981 */ /* 0x000f22000c1e1500 */
[----:B------:R-:W-:Y:S02]  /*c2f0*/  PRMT R152, RZ, 0x7610, R152 ;  /* 0x00007610ff987816 */ /* 0x000fe40000000098 */
[----:B------:R-:W-:-:S04]  /*c300*/  PRMT R154, RZ, 0x7610, R154 ;  /* 0x00007610ff9a7816 */ /* 0x000fc8000000009a */
[----:B------:R-:W4:Y:S01]  /*c310*/  @P0 LDG.E.U16 R152, desc[UR20][R36.64] ;  /* 0x0000001424980981 */ /* 0x000f22000c1e1500 */
[----:B------:R-:W-:-:S03]  /*c320*/  PRMT R147, RZ, 0x7610, R147 ;  /* 0x00007610ff937816 */ /* 0x000fc60000000093 */
[----:B------:R-:W4:Y:S01]  /*c330*/  @P0 LDG.E.U16 R154, desc[UR20][R40.64] ;  /* 0x00000014289a0981 */ /* 0x000f22000c1e1500 */
[----:B------:R-:W-:-:S03]  /*c340*/  PRMT R145, RZ, 0x7610, R145 ;  /* 0x00007610ff917816 */ /* 0x000fc60000000091 */
[----:B------:R-:W-:Y:S04]  /*c350*/  STS.U16 [R0+UR11+0x5300], R157 ;  /* 0x0053009d00007988 */ /* 0x000fe8000800040b */
[----:B------:R-:W4:Y:S04]  /*c360*/  @P0 LDG.E.U16 R147, desc[UR20][R28.64] ;  /* 0x000000141c930981 */ /* 0x000f28000c1e1500 */
[----:B------:R-:W4:Y:S01]  /*c370*/  @P0 LDG.E.U16 R145, desc[UR20][R24.64] ;  /* 0x0000001418910981 */ /* 0x000f22000c1e1500 */
[----:B------:R-:W-:Y:S02]  /*c380*/  PRMT R138, RZ, 0x7610, R138 ;  /* 0x00007610ff8a7816 */ /* 0x000fe4000000008a */
[----:B------:R-:W-:-:S02]  /*c390*/  PRMT R137, RZ, 0x7610, R137 ;  /* 0x00007610ff897816 */ /* 0x000fc40000000089 */
[----:B------:R-:W-:Y:S02]  /*c3a0*/  PRMT R140, RZ, 0x7610, R140 ;  /* 0x00007610ff8c7816 */ /* 0x000fe4000000008c */
[----:B------:R-:W-:Y:S01]  /*c3b0*/  PRMT R141, RZ, 0x7610, R141 ;  /* 0x00007610ff8d7816 */ /* 0x000fe2000000008d */
[----:B------:R-:W4:Y:S01]  /*c3c0*/  @P0 LDG.E.U16 R138, desc[UR20][R10.64] ;  /* 0x000000140a8a0981 */ /* 0x000f22000c1e1500 */
[----:B------:R-:W-:-:S03]  /*c3d0*/  PRMT R143, RZ, 0x7610, R143 ;  /* 0x00007610ff8f7816 */ /* 0x000fc6000000008f */
[----:B------:R-:W4:Y:S01]  /*c3e0*/  @P0 LDG.E.U16 R137, desc[UR20][R8.64] ;  /* 0x0000001408890981 */ /* 0x000f22000c1e1500 */
[----:B------:R-:W-:-:S03]  /*c3f0*/  PRMT R139, RZ, 0x7610, R139 ;  /* 0x00007610ff8b7816 */ /* 0x000fc6000000008b */
[----:B------:R-:W4:Y:S04]  /*c400*/  @P0 LDG.E.U16 R140, desc[UR20][R14.64] ;  /* 0x000000140e8c0981 */ /* 0x000f28000c1e1500 */
[----:B------:R-:W4:Y:S04]  /*c410*/  @P0 LDG.E.U16 R141, desc[UR20][R16.64] ;  /* 0x00000014108d0981 */ /* 0x000f28000c1e1500 */
[----:B------:R-:W4:Y:S04]  /*c420*/  @P0 LDG.E.U16 R143, desc[UR20][R20.64] ;  /* 0x00000014148f0981 */ /* 0x000f28000c1e1500 */
[----:B------:R-:W4:Y:S04]  /*c430*/  @P0 LDG.E.U16 R139, desc[UR20][R12.64] ;  /* 0x000000140c8b0981 */ /* 0x000f28000c1e1500 */
[----:B------:R-:W-:Y:S04]  /*c440*/  STS.U16 [R0+UR11+0x5100], R158 ;  /* 0x0051009e00007988 */ /* 0x000fe8000800040b */
[----:B--2---:R-:W-:Y:S04]  /*c450*/  STS.U16 [R0+UR11+0x4f00], R159 ;  /* 0x004f009f00007988 */ /* 0x004fe8000800040b */
[----:B------:R-:W-:Y:S04]  /*c460*/  STS.U16 [R0+UR11+0x4d00], R160 ;  /* 0x004d00a000007988 */ /* 0x000fe8000800040b */
[----:B------:R-:W-:Y:S04]  /*c470*/  STS.U16 [R0+UR11+0x4b00], R161 ;  /* 0x004b00a100007988 */ /* 0x000fe8000800040b */
[----:B---3--:R0:W-:Y:S04]  /*c480*/  STS.U16 [R0+UR11+0x4300], R164 ;  /* 0x004300a400007988 */ /* 0x0081e8000800040b */
[----:B0-----:R-:W2:Y:S04]  /*c490*/  LDL.LU R164, [R1+0x2e8] ;  /* 0x0002e80001a47983 */ /* 0x001ea80000300800 */
[----:B------:R-:W3:Y:S04]  /*c4a0*/  LDL.LU R156, [R1+0x200] ;  /* 0x00020000019c7983 */ /* 0x000ee80000300800 */
[----:B------:R-:W2:Y:S04]  /*c4b0*/  LDL.LU R158, [R1+0x260] ;  /* 0x00026000019e7983 */ /* 0x000ea80000300800 */
[----:B------:R-:W2:Y:S04]  /*c4c0*/  LDL.LU R159, [R1+0x1bc] ;  /* 0x0001bc00019f7983 */ /* 0x000ea80000300800 */
[----:B------:R-:W2:Y:S04]  /*c4d0*/  LDL.LU R161, [R1+0x1b8] ;  /* 0x0001b80001a17983 */ /* 0x000ea80000300800 */
[----:B------:R-:W2:Y:S04]  /*c4e0*/  LDL.LU R160, [R1+0x1b4] ;  /* 0x0001b40001a07983 */ /* 0x000ea80000300800 */
[----:B------:R-:W2:Y:S04]  /*c4f0*/  LDL.LU R153, [R1+0x25c] ;  /* 0x00025c0001997983 */ /* 0x000ea80000300800 */
[----:B------:R0:W-:Y:S04]  /*c500*/  STS.U16 [R0+UR11+0x4700], R163 ;  /* 0x004700a300007988 */ /* 0x0001e8000800040b */
[----:B------:R1:W-:Y:S04]  /*c510*/  STS.U16 [R0+UR11+0x4500], R165 ;  /* 0x004500a500007988 */ /* 0x0003e8000800040b */
[----:B0-----:R-:W2:Y:S04]  /*c520*/  LDL.LU R163, [R1+0x1b0] ;  /* 0x0001b00001a37983 */ /* 0x001ea80000300800 */
[----:B-1----:R-:W2:Y:S04]  /*c530*/  LDL.LU R165, [R1+0x1ac] ;  /* 0x0001ac0001a57983 */ /* 0x002ea80000300800 */
[----:B------:R-:W2:Y:S04]  /*c540*/  LDL.LU R157, [R1+0x1a8] ;  /* 0x0001a800019d7983 */ /* 0x000ea80000300800 */
[----:B------:R0:W-:Y:S04]  /*c550*/  STS.U16 [R0+UR11+0x4900], R162 ;  /* 0x004900a200007988 */ /* 0x0001e8000800040b */
[----:B0-----:R-:W2:Y:S04]  /*c560*/  LDL.LU R162, [R1+0x1a4] ;  /* 0x0001a40001a27983 */ /* 0x001ea80000300800 */
[----:B----4-:R3:W-:Y:S04]  /*c570*/  STS.U16 [R0+UR11+0x7d00], R3 ;  /* 0x007d000300007988 */ /* 0x0107e8000800040b */
[----:B------:R-:W-:Y:S04]  /*c580*/  STS.U16 [R0+UR11+0x6f00], R142 ;  /* 0x006f008e00007988 */ /* 0x000fe8000800040b */
[----:B------:R2:W-:Y:S04]  /*c590*/  STS.U16 [R0+UR11+0x7b00], R136 ;  /* 0x007b008800007988 */ /* 0x0005e8000800040b */
[----:B------:R0:W-:Y:S04]  /*c5a0*/  STS.U16 [R0+UR11+0x5700], R155 ;  /* 0x0057009b00007988 */ /* 0x0001e8000800040b */
[----:B------:R1:W-:Y:S04]  /*c5b0*/  STS.U16 [R0+UR11+0x6b00], R144 ;  /* 0x006b009000007988 */ /* 0x0003e8000800040b */
[----:B------:R4:W-:Y:S04]  /*c5c0*/  STS.U16 [R0+UR11+0x6700], R146 ;  /* 0x0067009200007988 */ /* 0x0009e8000800040b */
[----:B------:R0:W-:Y:S04]  /*c5d0*/  STS.U16 [R0+UR11+0x6100], R150 ;  /* 0x0061009600007988 */ /* 0x0001e8000800040b */
[----:B------:R0:W-:Y:S04]  /*c5e0*/  STS.U16 [R0+UR11+0x6300], R149 ;  /* 0x0063009500007988 */ /* 0x0001e8000800040b */
[----:B------:R0:W-:Y:S04]  /*c5f0*/  STS.U16 [R0+UR11+0x5d00], R152 ;  /* 0x005d009800007988 */ /* 0x0001e8000800040b */
[----:B------:R0:W-:Y:S04]  /*c600*/  STS.U16 [R0+UR11+0x5900], R154 ;  /* 0x0059009a00007988 */ /* 0x0001e8000800040b */
[----:B------:R-:W-:Y:S04]  /*c610*/  STS.U16 [R0+UR11+0x6500], R147 ;  /* 0x0065009300007988 */ /* 0x000fe8000800040b */
[----:B------:R0:W-:Y:S01]  /*c620*/  STS.U16 [R0+UR11+0x6900], R145 ;  /* 0x0069009100007988 */ /* 0x0001e2000800040b */
[----:B------:R-:W-:-:S04]  /*c630*/  SHF.R.U32.HI R151, RZ, 0x6, R151 ;  /* 0x00000006ff977819 */ /* 0x000fc80000011697 */
[----:B------:R-:W-:Y:S01]  /*c640*/  SGXT.U32 R151, R151, 0x1 ;  /* 0x000000019797781a */ /* 0x000fe20000000000 */
[----:B------:R0:W-:Y:S04]  /*c650*/  STS.U16 [R0+UR11+0x7700], R138 ;  /* 0x0077008a00007988 */ /* 0x0001e8000800040b */
[----:B------:R0:W-:Y:S04]  /*c660*/  STS.U16 [R0+UR11+0x7900], R137 ;  /* 0x0079008900007988 */ /* 0x0001e8000800040b */
[----:B------:R0:W-:Y:S04]  /*c670*/  STS.U16 [R0+UR11+0x7300], R140 ;  /* 0x0073008c00007988 */ /* 0x0001e8000800040b */
[----:B------:R0:W-:Y:S04]  /*c680*/  STS.U16 [R0+UR11+0x7100], R141 ;  /* 0x0071008d00007988 */ /* 0x0001e8000800040b */
[----:B------:R-:W-:Y:S04]  /*c690*/  STS.U16 [R0+UR11+0x6d00], R143 ;  /* 0x006d008f00007988 */ /* 0x000fe8000800040b */
[----:B------:R0:W-:Y:S01]  /*c6a0*/  STS.U16 [R0+UR11+0x7500], R139 ;  /* 0x0075008b00007988 */ /* 0x0001e2000800040b */
[----:B------:R1:W-:Y:S06]  /*c6b0*/  MEMBAR.ALL.CTA ;  /* 0x0000000000007992 */ /* 0x0003ec0000008000 */
[----:B-1----:R-:W1:Y:S01]  /*c6c0*/  FENCE.VIEW.ASYNC.S ;  /* 0x00000000000073c6 */ /* 0x002e620000000000 */
[----:B---3--:R-:W-:-:S04]  /*c6d0*/  SHF.R.S32.HI R3, RZ, 0x1f, R156 ;  /* 0x0000001fff037819 */ /* 0x008fc8000001149c */
[----:B------:R-:W-:Y:S02]  /*c6e0*/  SHF.L.U64.HI R3, R156, 0x1, R3 ;  /* 0x000000019c037819 */ /* 0x000fe40000010203 */
[----:B--2---:R-:W-:Y:S01]  /*c6f0*/  SHF.R.S32.HI R136, RZ, 0x1f, R158 ;  /* 0x0000001fff887819 */ /* 0x004fe2000001149e */
[----:B-1----:R-:W-:Y:S01]  /*c700*/  BAR.SYNC.DEFER_BLOCKING 0x0 ;  /* 0x0000000000007b1d */ /* 0x002fe20000010000 */
[----:B------:R-:W-:-:S04]  /*c710*/  LEA R142, P0, R158, R153, 0x1 ;  /* 0x000000999e8e7211 */ /* 0x000fc800078008ff */
[----:B0-----:R-:W-:Y:S02]  /*c720*/  LEA.HI.X R155, R158, R3, R136, 0x1, P0 ;  /* 0x000000039e9b7211 */ /* 0x001fe400000f0c88 */
[----:B------:R-:W-:Y:S02]  /*c730*/  SHF.R.S32.HI R136, RZ, 0x1f, R159 ;  /* 0x0000001fff887819 */ /* 0x000fe4000001149f */
[----:B------:R-:W-:-:S04]  /*c740*/  LEA R144, P0, R159, R153, 0x1 ;  /* 0x000000999f907211 */ /* 0x000fc800078008ff */
[----:B------:R-:W-:Y:S02]  /*c750*/  LEA.HI.X R159, R159, R3, R136, 0x1, P0 ;  /* 0x000000039f9f7211 */ /* 0x000fe400000f0c88 */
[----:B------:R-:W-:Y:S02]  /*c760*/  SHF.R.S32.HI R136, RZ, 0x1f, R161 ;  /* 0x0000001fff887819 */ /* 0x000fe400000114a1 */
[----:B----4-:R-:W-:-:S04]  /*c770*/  LEA R146, P0, R161, R153, 0x1 ;  /* 0x00000099a1927211 */ /* 0x010fc800078008ff */
[----:B------:R-:W-:Y:S02]  /*c780*/  LEA.HI.X R161, R161, R3, R136, 0x1, P0 ;  /* 0x00000003a1a17211 */ /* 0x000fe400000f0c88 */
[----:B------:R-:W-:Y:S02]  /*c790*/  SHF.R.S32.HI R136, RZ, 0x1f, R160 ;  /* 0x0000001fff887819 */ /* 0x000fe400000114a0 */
[----:B------:R-:W-:-:S04]  /*c7a0*/  LEA R150, P0, R160, R153, 0x1 ;  /* 0x00000099a0967211 */ /* 0x000fc800078008ff */
[----:B------:R-:W-:Y:S02]  /*c7b0*/  LEA.HI.X R149, R160, R3, R136, 0x1, P0 ;  /* 0x00000003a0957211 */ /* 0x000fe400000f0c88 */
[----:B------:R-:W0:Y:S01]  /*c7c0*/  S2R R160, SR_TID.X ;  /* 0x0000000000a07919 */ /* 0x000e220000002100 */
[----:B------:R-:W-:Y:S02]  /*c7d0*/  SHF.R.S32.HI R136, RZ, 0x1f, R163 ;  /* 0x0000001fff887819 */ /* 0x000fe400000114a3 */
[----:B------:R-:W-:-:S04]  /*c7e0*/  LEA R152, P0, R163, R153, 0x1 ;  /* 0x00000099a3987211 */ /* 0x000fc800078008ff */
[----:B------:R-:W-:Y:S02]  /*c7f0*/  LEA.HI.X R156, R163, R3, R136, 0x1, P0 ;  /* 0x00000003a39c7211 */ /* 0x000fe400000f0c88 */
[----:B------:R-:W-:Y:S01]  /*c800*/  SHF.R.S32.HI R136, RZ, 0x1f, R165 ;  /* 0x0000001fff887819 */ /* 0x000fe200000114a5 */
[----:B------:R-:W2:Y:S01]  /*c810*/  LDL R163, [R1+0x258] ;  /* 0x0002580001a37983 */ /* 0x000ea20000100800 */
[----:B------:R-:W-:-:S04]  /*c820*/  LEA R154, P0, R165, R153, 0x1 ;  /* 0x00000099a59a7211 */ /* 0x000fc800078008ff */
[----:B------:R-:W-:Y:S02]  /*c830*/  LEA.HI.X R165, R165, R3, R136, 0x1, P0 ;  /* 0x00000003a5a57211 */ /* 0x000fe400000f0c88 */
[----:B------:R-:W-:Y:S02]  /*c840*/  SHF.R.S32.HI R136, RZ, 0x1f, R157 ;  /* 0x0000001fff887819 */ /* 0x000fe4000001149d */
[----:B------:R-:W-:-:S04]  /*c850*/  LEA R158, P0, R157, R153, 0x1 ;  /* 0x000000999d9e7211 */ /* 0x000fc800078008ff */
[----:B------:R-:W-:Y:S02]  /*c860*/  LEA.HI.X R157, R157, R3, R136, 0x1, P0 ;  /* 0x000000039d9d7211 */ /* 0x000fe400000f0c88 */
[----:B0-----:R-:W-:-:S04]  /*c870*/  SHF.R.U32.HI R160, RZ, 0x6, R160 ;  /* 0x00000006ffa07819 */ /* 0x001fc800000116a0 */
[----:B------:R-:W-:Y:S02]  /*c880*/  SGXT.U32 R160, R160, 0x1 ;  /* 0x00000001a0a0781a */ /* 0x000fe40000000000 */
[----:B------:R-:W-:Y:S02]  /*c890*/  SHF.R.S32.HI R136, RZ, 0x1f, R162 ;  /* 0x0000001fff887819 */ /* 0x000fe400000114a2 */
[C---:B------:R-:W-:Y:S02]  /*c8a0*/  LOP3.LUT R145, R160.reuse, 0x18, RZ, 0xfc, !PT ;  /* 0x00000018a0917812 */ /* 0x040fe400078efcff */
[----:B------:R-:W-:Y:S02]  /*c8b0*/  LOP3.LUT R147, R160, 0x1a, RZ, 0xfc, !PT ;  /* 0x0000001aa0937812 */ /* 0x000fe400078efcff */
[----:B------:R-:W-:-:S04]  /*c8c0*/  LEA R160, P0, R162, R153, 0x1 ;  /* 0x00000099a2a07211 */ /* 0x000fc800078008ff */
[----:B------:R-:W-:Y:S01]  /*c8d0*/  LEA.HI.X R162, R162, R3, R136, 0x1, P0 ;  /* 0x00000003a2a27211 */ /* 0x000fe200000f0c88 */
[-C--:B------:R-:W-:Y:S02]  /*c8e0*/  IMAD R136, R145, R164.reuse, RZ ;  /* 0x000000a491887224 */ /* 0x080fe400078e02ff */
[----:B------:R-:W-:Y:S01]  /*c8f0*/  IMAD R138, R147, R164, RZ ;  /* 0x000000a4938a7224 */ /* 0x000fe200078e02ff */
[C---:B------:R-:W-:Y:S01]  /*c900*/  LOP3.LUT R147, R151.reuse, 0x1c, RZ, 0xfc, !PT ;  /* 0x0000001c97937812 */ /* 0x040fe200078efcff */
[C---:B------:R-:W-:Y:S01]  /*c910*/  IMAD.SHL.U32 R137, R136.reuse, 0x2, RZ ;  /* 0x0000000288897824 */ /* 0x040fe200078e00ff */
[----:B------:R-:W-:Y:S01]  /*c920*/  LOP3.LUT R151, R151, 0x1e, RZ, 0xfc, !PT ;  /* 0x0000001e97977812 */ /* 0x000fe200078efcff */
[----:B------:R-:W-:-:S04]  /*c930*/  IMAD.HI R140, R136, 0x2, RZ ;  /* 0x00000002888c7827 */ /* 0x000fc800078e02ff */
[C---:B------:R-:W-:Y:S02]  /*c940*/  IMAD.SHL.U32 R136, R138.reuse, 0x2, RZ ;  /* 0x000000028a887824 */ /* 0x040fe400078e00ff */
[----:B------:R-:W-:Y:S01]  /*c950*/  IMAD.HI R141, R138, 0x2, RZ ;  /* 0x000000028a8d7827 */ /* 0x000fe200078e02ff */
[----:B------:R-:W-:-:S03]  /*c960*/  IADD3 R138, P3, P4, R137, UR16, R153 ;  /* 0x00000010898a7c10 */ /* 0x000fc6000fc7e099 */
[-C--:B------:R-:W-:Y:S01]  /*c970*/  IMAD R145, R147, R164.reuse, RZ ;  /* 0x000000a493917224 */ /* 0x080fe200078e02ff */
[----:B------:R-:W-:Y:S01]  /*c980*/  IADD3.X R139, PT, PT, R140, UR17, R3, P3, P4 ;  /* 0x000000118c8b7c10 */ /* 0x000fe20009fe8403 */
[----:B------:R-:W-:Y:S02]  /*c990*/  IMAD R143, R151, R164, RZ ;  /* 0x000000a4978f7224 */ /* 0x000fe400078e02ff */
[----:B------:R-:W-:Y:S01]  /*c9a0*/  IMAD.SHL.U32 R137, R145, 0x2, RZ ;  /* 0x0000000291897824 */ /* 0x000fe200078e00ff */
[--C-:B------:R-:W-:Y:S01]  /*c9b0*/  IADD3 R136, P0, P2, R136, UR16, R153.reuse ;  /* 0x0000001088887c10 */ /* 0x100fe2000fa1e099 */
[----:B------:R-:W-:Y:S01]  /*c9c0*/  IMAD.SHL.U32 R140, R143, 0x2, RZ ;  /* 0x000000028f8c7824 */ /* 0x000fe200078e00ff */
[----:B------:R0:W-:Y:S01]  /*c9d0*/  STL.64 [R1+0x210], R138 ;  /* 0x0002108a01007387 */ /* 0x0001e20000100a00 */
[----:B------:R-:W-:Y:S02]  /*c9e0*/  IADD3 R144, P6, PT, R144, UR16, RZ ;  /* 0x0000001090907c10 */ /* 0x000fe4000ffde0ff */
[----:B0-----:R-:W-:-:S02]  /*c9f0*/  IADD3 R138, P4, P3, R137, UR16, R153 ;  /* 0x00000010898a7c10 */ /* 0x001fc4000fb9e099 */
[----:B------:R-:W-:Y:S01]  /*ca00*/  IADD3.X R137, PT, PT, R141, UR17, R3, P0, P2 ;  /* 0x000000118d897c10 */ /* 0x000fe200087e4403 */
[----:B------:R-:W-:Y:S01]  /*ca10*/  IMAD.HI R141, R143, 0x2, RZ ;  /* 0x000000028f8d7827 */ /* 0x000fe200078e02ff */
[----:B------:R-:W-:-:S03]  /*ca20*/  IADD3 R140, P0, P2, R140, UR16, R153 ;  /* 0x000000108c8c7c10 */ /* 0x000fc6000fa1e099 */
[----:B------:R-:W-:Y:S01]  /*ca30*/  IMAD.HI R139, R145, 0x2, RZ ;  /* 0x00000002918b7827 */ /* 0x000fe200078e02ff */
[--C-:B------:R-:W-:Y:S02]  /*ca40*/  IADD3.X R141, PT, PT, R141, UR17, R3.reuse, P0, P2 ;  /* 0x000000118d8d7c10 */ /* 0x100fe400087e4403 */
[----:B------:R-:W-:Y:S02]  /*ca50*/  IADD3 R142, P2, PT, R142, UR16, RZ ;  /* 0x000000108e8e7c10 */ /* 0x000fe4000ff5e0ff */
[----:B------:R-:W-:Y:S01]  /*ca60*/  IADD3.X R139, PT, PT, R139, UR17, R3, P4, P3 ;  /* 0x000000118b8b7c10 */ /* 0x000fe2000a7e6403 */
[----:B------:R0:W-:Y:S01]  /*ca70*/  STL.64 [R1+0x218], R136 ;  /* 0x0002188801007387 */ /* 0x0001e20000100a00 */
[----:B------:R-:W-:Y:S02]  /*ca80*/  IADD3 R146, P4, PT, R146, UR16, RZ ;  /* 0x0000001092927c10 */ /* 0x000fe4000ff9e0ff */
[----:B------:R-:W-:Y:S02]  /*ca90*/  IADD3.X R143, PT, PT, R155, UR17, RZ, P2, !PT ;  /* 0x000000119b8f7c10 */ /* 0x000fe400097fe4ff */
[----:B------:R-:W-:-:S02]  /*caa0*/  IADD3.X R145, PT, PT, R159, UR17, RZ, P6, !PT ;  /* 0x000000119f917c10 */ /* 0x000fc4000b7fe4ff */
[----:B------:R-:W-:Y:S01]  /*cab0*/  IADD3 R150, P0, PT, R150, UR16, RZ ;  /* 0x0000001096967c10 */ /* 0x000fe2000ff1e0ff */
[----:B0-----:R0:W5:Y:S01]  /*cac0*/  LDL.LU.64 R136, [R1+0x2e0] ;  /* 0x0002e00001887983 */ /* 0x0011620000300a00 */
[----:B------:R-:W-:-:S03]  /*cad0*/  IADD3.X R147, PT, PT, R161, UR17, RZ, P4, !PT ;  /* 0x00000011a1937c10 */ /* 0x000fc6000a7fe4ff */
[----:B------:R1:W-:Y:S01]  /*cae0*/  STL.64 [R1+0x220], R138 ;  /* 0x0002208a01007387 */ /* 0x0003e20000100a00 */
[----:B------:R-:W-:Y:S02]  /*caf0*/  IADD3 R152, P3, PT, R152, UR16, RZ ;  /* 0x0000001098987c10 */ /* 0x000fe4000ff7e0ff */
[----:B------:R-:W-:Y:S01]  /*cb00*/  IADD3.X R151, PT, PT, R149, UR17, RZ, P0, !PT ;  /* 0x0000001195977c10 */ /* 0x000fe200087fe4ff */
[----:B-1----:R0:W5:Y:S04]  /*cb10*/  LDL.LU.64 R138, [R1+0x2d8] ;  /* 0x0002d800018a7983 */ /* 0x0021680000300a00 */
[----:B------:R1:W-:Y:S01]  /*cb20*/  STL.64 [R1+0x228], R140 ;  /* 0x0002288c01007387 */ /* 0x0003e20000100a00 */
[----:B------:R-:W-:Y:S02]  /*cb30*/  IADD3.X R153, PT, PT, R156, UR17, RZ, P3, !PT ;  /* 0x000000119c997c10 */ /* 0x000fe40009ffe4ff */
[----:B------:R-:W-:Y:S01]  /*cb40*/  IADD3 R154, P2, PT, R154, UR16, RZ ;  /* 0x000000109a9a7c10 */ /* 0x000fe2000ff5e0ff */
[----:B-1----:R0:W5:Y:S04]  /*cb50*/  LDL.LU.64 R140, [R1+0x2d0] ;  /* 0x0002d000018c7983 */ /* 0x0021680000300a00 */
[----:B------:R1:W-:Y:S01]  /*cb60*/  STL.64 [R1+0x1a8], R142 ;  /* 0x0001a88e01007387 */ /* 0x0003e20000100a00 */
[----:B------:R-:W-:-:S03]  /*cb70*/  IADD3.X R155, PT, PT, R165, UR17, RZ, P2, !PT ;  /* 0x00000011a59b7c10 */ /* 0x000fc600097fe4ff */
[----:B-1----:R0:W5:Y:S04]  /*cb80*/  LDL.LU.64 R142, [R1+0x2c8] ;  /* 0x0002c800018e7983 */ /* 0x0021680000300a00 */
[----:B------:R1:W-:Y:S04]  /*cb90*/  STL.64 [R1+0x1b0], R144 ;  /* 0x0001b09001007387 */ /* 0x0003e80000100a00 */
[----:B-1----:R0:W5:Y:S04]  /*cba0*/  LDL.LU.64 R144, [R1+0x2c0] ;  /* 0x0002c00001907983 */ /* 0x0021680000300a00 */
[----:B------:R1:W-:Y:S04]  /*cbb0*/  STL.64 [R1+0x1b8], R146 ;  /* 0x0001b89201007387 */ /* 0x0003e80000100a00 */
[----:B-1----:R0:W5:Y:S04]  /*cbc0*/  LDL.LU.64 R146, [R1+0x2b8] ;  /* 0x0002b80001927983 */ /* 0x0021680000300a00 */
[----:B------:R0:W5:Y:S04]  /*cbd0*/  LDL.LU R149, [R1+0x2b0] ;  /* 0x0002b00001957983 */ /* 0x0001680000300800 */
[----:B------:R1:W-:Y:S04]  /*cbe0*/  STL.64 [R1+0x1c0], R150 ;  /* 0x0001c09601007387 */ /* 0x0003e80000100a00 */
[----:B-1----:R0:W5:Y:S04]  /*cbf0*/  LDL.LU.64 R150, [R1+0x2a8] ;  /* 0x0002a80001967983 */ /* 0x0021680000300a00 */
[----:B------:R0:W5:Y:S04]  /*cc00*/  LDL.LU R156, [R1+0x2a0] ;  /* 0x0002a000019c7983 */ /* 0x0001680000300800 */
[----:B------:R1:W-:Y:S04]  /*cc10*/  STL.64 [R1+0x1c8], R152 ;  /* 0x0001c89801007387 */ /* 0x0003e80000100a00 */
[----:B-1----:R0:W5:Y:S04]  /*cc20*/  LDL.LU.64 R152, [R1+0x298] ;  /* 0x0002980001987983 */ /* 0x0021680000300a00 */
[----:B------:R-:W3:Y:S01]  /*cc30*/  LDL.LU R165, [R1+0x290] ;  /* 0x0002900001a57983 */ /* 0x000ee20000300800 */
[----:B------:R-:W-:-:S02]  /*cc40*/  IADD3 R158, P6, PT, R158, UR16, RZ ;  /* 0x000000109e9e7c10 */ /* 0x000fc4000ffde0ff */
[----:B------:R-:W-:Y:S02]  /*cc50*/  IADD3 R160, P4, PT, R160, UR16, RZ ;  /* 0x00000010a0a07c10 */ /* 0x000fe4000ff9e0ff */
[----:B------:R-:W-:Y:S01]  /*cc60*/  IADD3.X R159, PT, PT, R157, UR17, RZ, P6, !PT ;  /* 0x000000119d9f7c10 */ /* 0x000fe2000b7fe4ff */
[----:B------:R1:W-:Y:S01]  /*cc70*/  STL.64 [R1+0x1d0], R154 ;  /* 0x0001d09a01007387 */ /* 0x0003e20000100a00 */
[----:B------:R-:W-:Y:S01]  /*cc80*/  IADD3.X R161, PT, PT, R162, UR17, RZ, P4, !PT ;  /* 0x00000011a2a17c10 */ /* 0x000fe2000a7fe4ff */
[----:B------:R-:W-:Y:S02]  /*cc90*/  UIADD3 UR4, UPT, UPT, UR11, 0x8000, URZ ;  /* 0x000080000b047890 */ /* 0x000fe4000fffe0ff */
[----:B-1----:R0:W5:Y:S04]  /*cca0*/  LDL.LU.64 R154, [R1+0x288] ;  /* 0x00028800019a7983 */ /* 0x0021680000300a00 */
[----:B------:R0:W5:Y:S04]  /*ccb0*/  LDL.LU R157, [R1+0x280] ;  /* 0x00028000019d7983 */ /* 0x0001680000300800 */
[----:B------:R1:W-:Y:S01]  /*ccc0*/  STL.64 [R1+0x200], R158 ;  /* 0x0002009e01007387 */ /* 0x0003e20000100a00 */
[----:B------:R-:W-:-:S03]  /*ccd0*/  USHF.R.U32.HI UR4, URZ, 0x4, UR4 ;  /* 0x00000004ff047899 */ /* 0x000fc60008011604 */
[----:B-1----:R0:W5:Y:S04]  /*cce0*/  LDL.LU.64 R158, [R1+0x278] ;  /* 0x00027800019e7983 */ /* 0x0021680000300a00 */
[----:B------:R0:W5:Y:S04]  /*ccf0*/  LDL.LU R162, [R1+0x270] ;  /* 0x0002700001a27983 */ /* 0x0001680000300800 */
[----:B------:R1:W-:Y:S01]  /*cd00*/  STL.64 [R1+0x208], R160 ;  /* 0x000208a001007387 */ /* 0x0003e20000100a00 */
[----:B--2---:R-:W-:-:S03]  /*cd10*/  SHF.R.S32.HI R3, RZ, 0x1f, R163 ;  /* 0x0000001fff037819 */ /* 0x004fc600000114a3 */
[----:B-1----:R0:W5:Y:S01]  /*cd20*/  LDL.LU.64 R160, [R1+0x268] ;  /* 0x0002680001a07983 */ /* 0x0021620000300a00 */
[----:B------:R-:W-:Y:S02]  /*cd30*/  LEA.HI R3, R3, R163, RZ, 0x5 ;  /* 0x000000a303037211 */ /* 0x000fe400078f28ff */
[----:B------:R-:W-:Y:S01]  /*cd40*/  ISETP.LT.OR P0, PT, R163, 0x20, P5 ;  /* 0x00000020a300780c */ /* 0x000fe20002f01670 */
[----:B------:R-:W-:-:S04]  /*cd50*/  USGXT.U32 UR14, UR4, 0xe ;  /* 0x0000000e040e789a */ /* 0x000fc80008000000 */
[----:B------:R-:W-:Y:S01]  /*cd60*/  UIADD3 UR22, UP1, UPT, UR14, 0x2, URZ ;  /* 0x000000020e167890 */ /* 0x000fe2000ff3e0ff */
[----:B------:R-:W-:Y:S01]  /*cd70*/  UMOV UR4, URZ ;  /* 0x000000ff00047c82 */ /* 0x000fe20008000000 */
[----:B------:R-:W-:Y:S02]  /*cd80*/  UMOV UR6, URZ ;  /* 0x000000ff00067c82 */ /* 0x000fe40008000000 */
[----:B------:R-:W-:Y:S01]  /*cd90*/  UIADD3.X UR23, UPT, UPT, UR4, -0x7fffbfe0, URZ, UP1, !UPT ;  /* 0x8000402004177890 */ /* 0x000fe20008ffe4ff */
[----:B------:R-:W-:Y:S02]  /*cda0*/  IMAD.SHL.U32 R164, R164, 0x20, RZ ;  /* 0x00000020a4a47824 */ /* 0x000fe400078e00ff */
[----:B---3--:R-:W-:Y:S01]  /*cdb0*/  IMAD.SHL.U32 R3, R165, 0x20, RZ ;  /* 0x00000020a5037824 */ /* 0x008fe200078e00ff */
[----:B------:R-:W-:-:S04]  /*cdc0*/  SHF.R.S32.HI R165, RZ, 0x1f, R163 ;  /* 0x0000001fffa57819 */ /* 0x000fc800000114a3 */
[----:B------:R-:W-:Y:S02]  /*cdd0*/  LEA.HI R165, R165, R163, RZ, 0x5 ;  /* 0x000000a3a5a57211 */ /* 0x000fe400078f28ff */
[----:B------:R0:W5:Y:S02]  /*cde0*/  LDL.LU R163, [R1+0x264] ;  /* 0x0002640001a37983 */ /* 0x0001640000300800 */
[----:B------:R-:W-:-:S04]  /*cdf0*/  SHF.R.S32.HI R165, RZ, 0x5, R165 ;  /* 0x00000005ffa57819 */ /* 0x000fc800000114a5 */
[----:B------:R-:W-:-:S05]  /*ce00*/  VIMNMX R165, PT, PT, R165, 0x1, !PT ;  /* 0x00000001a5a57848 */ /* 0x000fca0007fe0100 */
[----:B------:R-:W-:-:S05]  /*ce10*/  VIADD R165, R165, 0xffffffff ;  /* 0xffffffffa5a57836 */ /* 0x000fca0000000000 */
[----:B------:R0:W-:Y:S01]  /*ce20*/  STL [R1+0x1a4], R165 ;  /* 0x0001a4a501007387 */ /* 0x0001e20000100800 */
[----:B------:R-:W-:Y:S01]  /*ce30*/  ISETP.NE.U32.AND P2, PT, R165, RZ, PT ;  /* 0x000000ffa500720c */ /* 0x000fe20003f45070 */
[----:B------:R-:W-:-:S12]  /*ce40*/  @P0 BRA `(.L_x_6) ;  /* 0x00000000008c0947 */ /* 0x000fd80003800000 */
[----:B------:R-:W-:Y:S02]  /*ce50*/  USHF.R.U32.HI UR18, URZ, 0x4, UR11 ;  /* 0x00000004ff127899 */ /* 0x000fe4000801160b */
[----:B------:R-:W-:Y:S02]  /*ce60*/  UIADD3 UR5, UPT, UPT, UR11, 0x10000, URZ ;  /* 0x000100000b057890 */ /* 0x000fe4000fffe0ff */
[----:B------:R-:W-:Y:S02]  /*ce70*/  USGXT.U32 UR18, UR18, 0xe ;  /* 0x0000000e1212789a */ /* 0x000fe40008000000 */
[----:B------:R-:W-:Y:S02]  /*ce80*/  USHF.R.U32.HI UR5, URZ, 0x4, UR5 ;  /* 0x00000004ff057899 */ /* 0x000fe40008011605 */
[----:B------:R-:W-:Y:S01]  /*ce90*/  UIADD3 UR28, UP1, UPT, UR18, 0x2, URZ ;  /* 0x00000002121c7890 */ /* 0x000fe2000ff3e0ff */
[----:B------:R-:W-:Y:S01]  /*cea0*/  UMOV UR4, URZ ;  /* 0x000000ff00047c82 */ /* 0x000fe20008000000 */
[----:B------:R-:W-:-:S02]  /*ceb0*/  USGXT.U32 UR8, UR5, 0xe ;  /* 0x0000000e0508789a */ /* 0x000fc40008000000 */
[----:B------:R-:W-:Y:S01]  /*cec0*/  UIADD3.X UR29, UPT, UPT, UR4, -0x7fffbfe0, URZ, UP1, !UPT ;  /* 0x80004020041d7890 */ /* 0x000fe20008ffe4ff */
[----:B------:R-:W-:Y:S01]  /*ced0*/  UMOV UR16, 0x80 ;  /* 0x0000008000107882 */ /* 0x000fe20000000000 */
[----:B------:R-:W-:Y:S01]  /*cee0*/  UMOV UR17, 0x40004040 ;  /* 0x4000404000117882 */ /* 0x000fe20000000000 */
[----:B------:R-:W-:Y:S01]  /*cef0*/  UMOV UR9, URZ ;  /* 0x000000ff00097c82 */ /* 0x000fe20008000000 */
[----:B------:R-:W-:Y:S02]  /*cf00*/  UIADD3 UR7, UPT, UPT, UR10, 0x100000, URZ ;  /* 0x001000000a077890 */ /* 0x000fe4000fffe0ff */
[----:B------:R-:W-:Y:S02]  /*cf10*/  UIADD3.64 UR16, UPT, UPT, UR8, UR16, URZ ;  /* 0x0000001008107297 */ /* 0x000fe4000fffe0ff */
[----:B------:R-:W-:Y:S02]  /*cf20*/  UIADD3.64 UR24, UPT, UPT, UR28, 0x3fe, URZ ;  /* 0x000003fe1c187897 */ /* 0x000fe4000fffe0ff */
[----:B------:R-:W-:-:S02]  /*cf30*/  UIADD3 UR15, UPT, UPT, UR10, 0x100000, URZ ;  /* 0x001000000a0f7890 */ /* 0x000fc4000fffe0ff */
[----:B------:R-:W-:Y:S01]  /*cf40*/  UIADD3.64 UR26, UPT, UPT, UR28, 0x400, URZ ;  /* 0x000004001c1a7897 */ /* 0x000fe2000fffe0ff */
[----:B------:R-:W-:Y:S01]  /*cf50*/  UMOV UR30, 0x0 ;  /* 0x00000000001e7882 */ /* 0x000fe20000000000 */
[----:B------:R-:W-:Y:S01]  /*cf60*/  UMOV UR31, 0x4408490 ;  /* 0x04408490001f7882 */ /* 0x000fe20000000000 */
[----:B------:R-:W-:Y:S01]  /*cf70*/  UMOV UR19, 0x80004020 ;  /* 0x8000402000137882 */ /* 0x000fe20000000000 */
[----:B------:R-:W-:Y:S01]  /*cf80*/  UMOV UR9, 0x40004040 ;  /* 0x4000404000097882 */ /* 0x000fe20000000000 */
[----:B------:R-:W-:Y:S01]  /*cf90*/  UMOV UR32, 0x0 ;  /* 0x0000000000207882 */ /* 0x000fe20000000000 */
[----:B------:R-:W-:Y:S01]  /*cfa0*/  UMOV UR33, 0x4408490 ;  /* 0x0440849000217882 */ /* 0x000fe20000000000 */
[----:B------:R-:W-:Y:S01]  /*cfb0*/  UMOV UR34, 0x0 ;  /* 0x0000000000227882 */ /* 0x000fe20000000000 */
[----:B------:R-:W-:Y:S01]  /*cfc0*/  UMOV UR35, 0x4408490 ;  /* 0x0440849000237882 */ /* 0x000fe20000000000 */
[----:B------:R-:W-:Y:S01]  /*cfd0*/  UMOV UR4, UR13 ;  /* 0x0000000d00047c82 */ /* 0x000fe20008000000 */
[----:B------:R-:W-:Y:S01]  /*cfe0*/  UMOV UR5, URZ ;  /* 0x000000ff00057c82 */ /* 0x000fe20008000000 */
[----:B------:R1:W-:Y:S01]  /*cff0*/  UTCHMMA gdesc[UR8], gdesc[UR18], tmem[UR10], tmem[UR30], idesc[UR31], !UPT ;  /* 0x00ff1e12080075ea */ /* 0x0003e2000f80000a */
[----:B------:R-:W-:Y:S01]  /*d000*/  UMOV UR36, 0x0 ;  /* 0x0000000000247882 */ /* 0x000fe20000000000 */
[----:B------:R-:W-:Y:S01]  /*d010*/  UMOV UR37, 0x4408490 ;  /* 0x0440849000257882 */ /* 0x000fe20000000000 */
[----:B------:R1:W-:Y:S01]  /*d020*/  UTCHMMA gdesc[UR16], gdesc[UR28], tmem[UR10], tmem[UR32], idesc[UR33], UPT ;  /* 0x00ff201c100075ea */ /* 0x0003e2000b80000a */
[----:B------:R-:W-:Y:S01]  /*d030*/  UMOV UR4, UR4 ;  /* 0x0000000400047c82 */ /* 0x000fe20008000000 */
[----:B------:R1:W-:Y:S01]  /*d040*/  UTCHMMA gdesc[UR8], gdesc[UR24], tmem[UR7], tmem[UR34], idesc[UR35], !UPT ;  /* 0x00ff2218080075ea */ /* 0x0003e2000f800007 */
[----:B------:R1:W-:Y:S01]  /*d050*/  UTCHMMA gdesc[UR16], gdesc[UR26], tmem[UR15], tmem[UR36], idesc[UR37], UPT ;  /* 0x00ff241a100075ea */ /* 0x0003e2000b80000f */
[----:B------:R1:W-:Y:S01]  /*d060*/  UTCBAR [UR4], URZ ;  /* 0x000000ff040073e9 */ /* 0x0003e200080000ff */
[----:B------:R-:W-:Y:S01]  /*d070*/  NOP ;  /* 0x0000000000007918 */ /* 0x000fe20000000000 */
.L_x_6:
[----:B------:R-:W-:Y:S05]  /*d080*/  @!P2 BRA `(.L_x_7) ;  /* 0x00000044003ca947 */ /* 0x000fea0003800000 */
[----:B0-----:R-:W2:Y:S01]  /*d090*/  LDL.LU R165, [R1+0x1a0] ;  /* 0x0001a00001a57983 */ /* 0x001ea20000300800 */
[----:B-1----:R-:W-:Y:S01]  /*d0a0*/  UIADD3 UR4, UPT, UPT, UR11, 0x11000, URZ ;  /* 0x000110000b047890 */ /* 0x002fe2000fffe0ff */
[----:B------:R-:W-:Y:S02]  /*d0b0*/  UMOV UR16, 0x80 ;  /* 0x0000008000107882 */ /* 0x000fe40000000000 */
[----:B------:R0:W-:Y:S01]  /*d0c0*/  STL.64 [R1+0x268], R2 ;  /* 0x0002680201007387 */ /* 0x0001e20000100a00 */
[----:B------:R-:W-:Y:S01]  /*d0d0*/  USHF.R.U32.HI UR4, URZ, 0x4, UR4 ;  /* 0x00000004ff047899 */ /* 0x000fe20008011604 */
[----:B------:R-:W-:Y:S01]  /*d0e0*/  UMOV UR17, 0x40004040 ;  /* 0x4000404000117882 */ /* 0x000fe20000000000 */
[----:B------:R-:W-:Y:S02]  /*d0f0*/  UIADD3.64 UR24, UPT, UPT, UR22, 0x3fe, URZ ;  /* 0x000003fe16187897 */ /* 0x000fe4000fffe0ff */
[----:B------:R-:W-:Y:S01]  /*d100*/  UIADD3.64 UR26, UPT, UPT, UR22, 0x400, URZ ;  /* 0x00000400161a7897 */ /* 0x000fe2000fffe0ff */
[----:B0-----:R-:W3:Y:S01]  /*d110*/  LDL.LU R3, [R1+0x1a4] ;  /* 0x0001a40001037983 */ /* 0x001ee20000300800 */
[----:B------:R-:W-:Y:S01]  /*d120*/  UMOV UR9, URZ ;  /* 0x000000ff00097c82 */ /* 0x000fe20008000000 */
[----:B------:R-:W-:Y:S01]  /*d130*/  UMOV UR5, 0x1 ;  /* 0x0000000100057882 */ /* 0x000fe20000000000 */
[----:B--2---:R-:W-:Y:S01]  /*d140*/  VIADD R165, R165, 0xffffffe0 ;  /* 0xffffffe0a5a57836 */ /* 0x004fe20000000000 */
[----:B---3--:R0:W-:Y:S04]  /*d150*/  STL [R1+0x24c], R3 ;  /* 0x00024c0301007387 */ /* 0x0081e80000100800 */
[----:B0-----:R-:W2:Y:S04]  /*d160*/  LDL.LU.64 R2, [R1+0x1a8] ;  /* 0x0001a80001027983 */ /* 0x001ea80000300a00 */
[----:B--2---:R0:W-:Y:S04]  /*d170*/  STL.64 [R1+0x1f8], R2 ;  /* 0x0001f80201007387 */ /* 0x0041e80000100a00 */
        /* <DEDUP_REMOVED lines=20> */
[----:B0-----:R-:W2:Y:S01]  /*d2c0*/  LDL.LU.64 R2, [R1+0x228] ;  /* 0x0002280001027983 */ /* 0x001ea20000300a00 */
[----:B------:R-:W-:-:S03]  /*d2d0*/  USGXT.U32 UR8, UR4, 0xe ;  /* 0x0000000e0408789a */ /* 0x000fc60008000000 */
[----:B--2---:R0:W-:Y:S04]  /*d2e0*/  STL.64 [R1+0x1a0], R2 ;  /* 0x0001a00201007387 */ /* 0x0041e80000100a00 */
[----:B0-----:R0:W5:Y:S01]  /*d2f0*/  LDL.LU.64 R2, [R1+0x268] ;  /* 0x0002680001027983 */ /* 0x0011620000300a00 */
[----:B------:R-:W-:Y:S01]  /*d300*/  UIADD3.64 UR16, UPT, UPT, UR8, UR16, URZ ;  /* 0x0000001008107297 */ /* 0x000fe2000fffe0ff */
[----:B------:R-:W-:Y:S02]  /*d310*/  UMOV UR4, URZ ;  /* 0x000000ff00047c82 */ /* 0x000fe40008000000 */
[----:B------:R-:W-:-:S09]  /*d320*/  UMOV UR9, 0x40004040 ;  /* 0x4000404000097882 */ /* 0x000fd20000000000 */
.L_x_10:
[----:B------:R1:W-:Y:S04]  /*d330*/  STL [R1+0x274], R4 ;  /* 0x0002740401007387 */ /* 0x0003e80000100800 */
[----:B------:R-:W-:Y:S04]  /*d340*/  STL [R1+0x270], R0 ;  /* 0x0002700001007387 */ /* 0x000fe80000100800 */
[----:B-----5:R2:W-:Y:S01]  /*d350*/  STL.64 [R1+0x268], R2 ;  /* 0x0002680201007387 */ /* 0x0205e20000100a00 */
[----:B-1----:R-:W1:Y:S03]  /*d360*/  S2R R4, SR_TID.X ;  /* 0x0000000000047919 */ /* 0x002e660000002100 */
[----:B--2---:R-:W2:Y:S01]  /*d370*/  LDL.LU.64 R2, [R1+0x1b8] ;  /* 0x0001b80001027983 */ /* 0x004ea20000300a00 */
[----:B------:R-:W-:Y:S01]  /*d380*/  USHF.L.U32 UR6, UR6, 0x1f, URZ ;  /* 0x0000001f06067899 */ /* 0x000fe200080006ff */
[----:B-1----:R-:W-:-:S05]  /*d390*/  SHF.R.U32.HI R0, RZ, 0x6, R4 ;  /* 0x00000006ff007819 */ /* 0x002fca0000011604 */
[----:B------:R-:W-:Y:S01]  /*d3a0*/  IMAD.U32 R4, RZ, RZ, UR6 ;  /* 0x00000006ff047e24 */ /* 0x000fe2000f8e00ff */
[----:B------:R-:W-:-:S03]  /*d3b0*/  SGXT.U32 R0, R0, 0x1 ;  /* 0x000000010000781a */ /* 0x000fc60000000000 */
[----:B------:R1:W3:Y:S01]  /*d3c0*/  SYNCS.PHASECHK.TRANS64.TRYWAIT P2, [UR13], R4 ;  /* 0x00000004ff0075a7 */ /* 0x0002e2000804110d */
[----:B------:R1:W-:Y:S01]  /*d3d0*/  STL [R1+0x200], R4 ;  /* 0x0002000401007387 */ /* 0x0003e20000100800 */
[----:B------:R-:W-:-:S03]  /*d3e0*/  ISETP.GE.AND P0, PT, R0, R165, PT ;  /* 0x000000a50000720c */ /* 0x000fc60003f06270 */
[----:B-1----:R1:W5:Y:S04]  /*d3f0*/  LDL.LU R4, [R1+0x274] ;  /* 0x0002740001047983 */ /* 0x0023680000300800 */
[----:B------:R1:W5:Y:S01]  /*d400*/  LDL.LU R0, [R1+0x270] ;  /* 0x0002700001007983 */ /* 0x0003620000300800 */
[----:B--2---:R-:W-:-:S05]  /*d410*/  IMAD.WIDE R2, R164, 0x2, R2 ;  /* 0x00000002a4027825 */ /* 0x004fca00078e0202 */
[----:B------:R2:W-:Y:S04]  /*d420*/  STL.64 [R1+0x1b8], R2 ;  /* 0x0001b80201007387 */ /* 0x0005e80000100a00 */
[----:B--2---:R1:W5:Y:S01]  /*d430*/  LDL.LU.64 R2, [R1+0x268] ;  /* 0x0002680001027983 */ /* 0x0043620000300a00 */
[----:B---3--:R-:W-:Y:S05]  /*d440*/  @!P2 BRA `(.L_x_8) ;  /* 0x000000d400b4a947 */ /* 0x008fea0003800000 */
.L_x_16:
[----:B------:R2:W-:Y:S04]  /*d450*/  STL.64 [R1+0x500], R160 ;  /* 0x000500a001007387 */ /* 0x0005e80000100a00 */
[----:B--2---:R-:W2:Y:S04]  /*d460*/  LDL.LU.64 R160, [R1+0x1f0] ;  /* 0x0001f00001a07983 */ /* 0x004ea80000300a00 */
[----:B------:R3:W-:Y:S04]  /*d470*/  STL.64 [R1+0x4f8], R162 ;  /* 0x0004f8a201007387 */ /* 0x0007e80000100a00 */
[----:B---3--:R-:W3:Y:S04]  /*d480*/  LDL.LU.64 R162, [R1+0x1f8] ;  /* 0x0001f80001a27983 */ /* 0x008ee80000300a00 */
[----:B------:R-:W-:Y:S04]  /*d490*/  STL.64 [R1+0x4f0], R92 ;  /* 0x0004f05c01007387 */ /* 0x000fe80000100a00 */
[----:B------:R-:W-:Y:S04]  /*d4a0*/  STL.64 [R1+0x4e8], R94 ;  /* 0x0004e85e01007387 */ /* 0x000fe80000100a00 */
[----:B------:R-:W-:Y:S04]  /*d4b0*/  STL.64 [R1+0x4e0], R96 ;  /* 0x0004e06001007387 */ /* 0x000fe80000100a00 */
[----:B------:R-:W-:Y:S04]  /*d4c0*/  STL.64 [R1+0x4d8], R98 ;  /* 0x0004d86201007387 */ /* 0x000fe80000100a00 */
[----:B------:R4:W-:Y:S04]  /*d4d0*/  STL.64 [R1+0x4d0], R100 ;  /* 0x0004d06401007387 */ /* 0x0009e80000100a00 */
[----:B----4-:R-:W4:Y:S04]  /*d4e0*/  LDL.LU.64 R100, [R1+0x198] ;  /* 0x0001980001647983 */ /* 0x010f280000300a00 */
[----:B------:R-:W-:Y:S04]  /*d4f0*/  STL.64 [R1+0x4c8], R102 ;  /* 0x0004c86601007387 */ /* 0x000fe80000100a00 */
[----:B------:R0:W-:Y:S04]  /*d500*/  STL.64 [R1+0x4c0], R106 ;  /* 0x0004c06a01007387 */ /* 0x0001e80000100a00 */
[----:B0-----:R-:W2:Y:S04]  /*d510*/  LDL.LU.64 R106, [R1+0x1d8] ;  /* 0x0001d800016a7983 */ /* 0x001ea80000300a00 */
[----:B------:R-:W-:Y:S04]  /*d520*/  STL.64 [R1+0x4b8], R108 ;  /* 0x0004b86c01007387 */ /* 0x000fe80000100a00 */
[----:B------:R-:W-:Y:S04]  /*d530*/  STL.64 [R1+0x4b0], R110 ;  /* 0x0004b06e01007387 */ /* 0x000fe80000100a00 */
[----:B------:R0:W-:Y:S04]  /*d540*/  STL.64 [R1+0x4a8], R112 ;  /* 0x0004a87001007387 */ /* 0x0001e80000100a00 */
[----:B0-----:R-:W2:Y:S01]  /*d550*/  LDL.LU.64 R112, [R1+0x190] ;  /* 0x0001900001707983 */ /* 0x001ea20000300a00 */
[----:B------:R-:W-:Y:S01]  /*d560*/  PRMT R97, RZ, 0x7610, R97 ;  /* 0x00007610ff617816 */ /* 0x000fe20000000061 */
[----:B------:R-:W0:Y:S01]  /*d570*/  S2R R99, SR_TID.X ;  /* 0x0000000000637919 */ /* 0x000e220000002100 */
[----:B------:R-:W1:Y:S01]  /*d580*/  S2R R98, SR_TID.X ;  /* 0x0000000000627919 */ /* 0x000e620000002100 */
[----:B------:R-:W-:Y:S04]  /*d590*/  STL.64 [R1+0x4a0], R114 ;  /* 0x0004a07201007387 */ /* 0x000fe80000100a00 */
[----:B------:R-:W-:Y:S04]  /*d5a0*/  STL [R1+0x49c], R116 ;  /* 0x00049c7401007387 */ /* 0x000fe80000100800 */
[----:B------:R-:W-:Y:S04]  /*d5b0*/  STL [R1+0x498], R117 ;  /* 0x0004987501007387 */ /* 0x000fe80000100800 */
[----:B------:R-:W-:Y:S04]  /*d5c0*/  STL.64 [R1+0x490], R118 ;  /* 0x0004907601007387 */ /* 0x000fe80000100a00 */
[----:B------:R-:W-:Y:S04]  /*d5d0*/  STL.64 [R1+0x488], R120 ;  /* 0x0004887801007387 */ /* 0x000fe80000100a00 */
[----:B------:R-:W-:Y:S04]  /*d5e0*/  STL.64 [R1+0x480], R122 ;  /* 0x0004807a01007387 */ /* 0x000fe80000100a00 */
[----:B------:R-:W-:Y:S01]  /*d5f0*/  STL.64 [R1+0x478], R124 ;  /* 0x0004787c01007387 */ /* 0x000fe20000100a00 */
[----:B0-----:R-:W-:-:S03]  /*d600*/  SHF.R.U32.HI R99, RZ, 0x6, R99 ;  /* 0x00000006ff637819 */ /* 0x001fc60000011663 */
[----:B------:R-:W-:Y:S01]  /*d610*/  STL.64 [R1+0x470], R126 ;  /* 0x0004707e01007387 */ /* 0x000fe20000100a00 */
[----:B------:R-:W-:-:S03]  /*d620*/  SGXT.U32 R99, R99, 0x1 ;  /* 0x000000016363781a */ /* 0x000fc60000000000 */
[----:B------:R-:W-:Y:S01]  /*d630*/  STL.64 [R1+0x468], R128 ;  /* 0x0004688001007387 */ /* 0x000fe20000100a00 */
[----:B------:R-:W-:Y:S02]  /*d640*/  LOP3.LUT R103, R99, 0x8, RZ, 0xfc, !PT ;  /* 0x0000000863677812 */ /* 0x000fe400078efcff */
[--C-:B-1----:R-:W-:Y:S01]  /*d650*/  SHF.R.U32.HI R99, RZ, 0x6, R98.reuse ;  /* 0x00000006ff637819 */ /* 0x102fe20000011662 */
[----:B------:R-:W-:Y:S01]  /*d660*/  STL.64 [R1+0x460], R130 ;  /* 0x0004608201007387 */ /* 0x000fe20000100a00 */
[----:B------:R-:W-:Y:S02]  /*d670*/  SHF.R.U32.HI R98, RZ, 0x6, R98 ;  /* 0x00000006ff627819 */ /* 0x000fe40000011662 */
[----:B------:R-:W-:Y:S01]  /*d680*/  SGXT.U32 R99, R99, 0x1 ;  /* 0x000000016363781a */ /* 0x000fe20000000000 */
[----:B------:R-:W-:Y:S01]  /*d690*/  STL.64 [R1+0x458], R134 ;  /* 0x0004588601007387 */ /* 0x000fe20000100a00 */
[----:B------:R-:W-:Y:S02]  /*d6a0*/  SGXT.U32 R98, R98, 0x1 ;  /* 0x000000016262781a */ /* 0x000fe40000000000 */
[----:B------:R-:W-:Y:S01]  /*d6b0*/  LOP3.LUT R99, R99, 0x2, RZ, 0xfc, !PT ;  /* 0x0000000263637812 */ /* 0x000fe200078efcff */
[----:B------:R-:W-:Y:S01]  /*d6c0*/  STL.64 [R1+0x450], R136 ;  /* 0x0004508801007387 */ /* 0x000fe20000100a00 */
[----:B------:R-:W-:-:S02]  /*d6d0*/  ISETP.GE.AND P6, PT, R103, R165, PT ;  /* 0x000000a56700720c */ /* 0x000fc40003fc6270 */
[-C--:B------:R-:W-:Y:S01]  /*d6e0*/  ISETP.GE.AND P2, PT, R99, R165.reuse, PT ;  /* 0x000000a56300720c */ /* 0x080fe20003f46270 */
[----:B------:R-:W-:Y:S01]  /*d6f0*/  STL.64 [R1+0x448], R138 ;  /* 0x0004488a01007387 */ /* 0x000fe20000100a00 */
[C---:B------:R-:W-:Y:S02]  /*d700*/  LOP3.LUT R103, R98.reuse, 0x10, RZ, 0xfc, !PT ;  /* 0x0000001062677812 */ /* 0x040fe400078efcff */
[----:B------:R-:W-:Y:S01]  /*d710*/  LOP3.LUT R98, R98, 0x18, RZ, 0xfc, !PT ;  /* 0x0000001862627812 */ /* 0x000fe200078efcff */
[----:B------:R-:W-:Y:S01]  /*d720*/  STL.64 [R1+0x440], R132 ;  /* 0x0004408401007387 */ /* 0x000fe20000100a00 */
[-C--:B------:R-:W-:Y:S02]  /*d730*/  ISETP.GE.AND P4, PT, R103, R165.reuse, PT ;  /* 0x000000a56700720c */ /* 0x080fe40003f86270 */
[----:B------:R-:W-:Y:S01]  /*d740*/  ISETP.GE.AND P3, PT, R98, R165, PT ;  /* 0x000000a56200720c */ /* 0x000fe20003f66270 */
        /* <DEDUP_REMOVED lines=27> */
[----:B-----5:R-:W-:Y:S04]  /*d900*/  STL [R1+0x378], R4 ;  /* 0x0003780401007387 */ /* 0x020fe80000100800 */
[----:B------:R-:W-:Y:S01]  /*d910*/  STL [R1+0x374], R5 ;  /* 0x0003740501007387 */ /* 0x000fe20000100800 */
[----:B------:R-:W0:Y:S03]  /*d920*/  S2R R99, SR_TID.X ;  /* 0x0000000000637919 */ /* 0x000e260000002100 */
[----:B------:R-:W-:Y:S04]  /*d930*/  STL [R1+0x370], R6 ;  /* 0x0003700601007387 */ /* 0x000fe80000100800 */
[----:B------:R-:W-:Y:S04]  /*d940*/  STL [R1+0x36c], R7 ;  /* 0x00036c0701007387 */ /* 0x000fe80000100800 */
[----:B------:R-:W-:Y:S04]  /*d950*/  STL [R1+0x368], R8 ;  /* 0x0003680801007387 */ /* 0x000fe80000100800 */
[----:B------:R-:W-:Y:S04]  /*d960*/  STL [R1+0x364], R9 ;  /* 0x0003640901007387 */ /* 0x000fe80000100800 */
[----:B------:R-:W-:Y:S04]  /*d970*/  STL [R1+0x360], R10 ;  /* 0x0003600a01007387 */ /* 0x000fe80000100800 */
[----:B------:R-:W-:Y:S04]  /*d980*/  STL [R1+0x35c], R11 ;  /* 0x00035c0b01007387 */ /* 0x000fe80000100800 */
[----:B------:R-:W-:Y:S04]  /*d990*/  STL [R1+0x358], R12 ;  /* 0x0003580c01007387 */ /* 0x000fe80000100800 */
[----:B------:R-:W-:Y:S01]  /*d9a0*/  STL [R1+0x354], R13 ;  /* 0x0003540d01007387 */ /* 0x000fe20000100800 */
[----:B0-----:R-:W-:-:S03]  /*d9b0*/  SHF.R.U32.HI R99, RZ, 0x6, R99 ;  /* 0x00000006ff637819 */ /* 0x001fc60000011663 */
[----:B------:R-:W-:Y:S01]  /*d9c0*/  STL.64 [R1+0x410], R12 ;  /* 0x0004100c01007387 */ /* 0x000fe20000100a00 */
[----:B------:R-:W-:-:S03]  /*d9d0*/  SGXT.U32 R99, R99, 0x1 ;  /* 0x000000016363781a */ /* 0x000fc60000000000 */
[----:B------:R-:W-:Y:S01]  /*d9e0*/  STL [R1+0x350], R26 ;  /* 0x0003501a01007387 */ /* 0x000fe20000100800 */
[----:B---3--:R-:W-:-:S03]  /*d9f0*/  IMAD.WIDE R162, R164, 0x2, R162 ;  /* 0x00000002a4a27825 */ /* 0x008fc600078e02a2 */
[----:B------:R-:W-:Y:S04]  /*da00*/  STL.64 [R1+0x348], R14 ;  /* 0x0003480e01007387 */ /* 0x000fe80000100a00 */
[----:B------:R-:W-:Y:S04]  /*da10*/  STL.64 [R1+0x340], R16 ;  /* 0x0003401001007387 */ /* 0x000fe80000100a00 */
[----:B------:R-:W-:Y:S04]  /*da20*/  STL.64 [R1+0x338], R18 ;  /* 0x0003381201007387 */ /* 0x000fe80000100a00 */
[----:B------:R-:W-:Y:S04]  /*da30*/  STL.64 [R1+0x330], R20 ;  /* 0x0003301401007387 */ /* 0x000fe80000100a00 */
[----:B------:R-:W-:Y:S04]  /*da40*/  STL.64 [R1+0x328], R22 ;  /* 0x0003281601007387 */ /* 0x000fe80000100a00 */
[----:B------:R-:W-:Y:S04]  /*da50*/  STL.64 [R1+0x320], R24 ;  /* 0x0003201801007387 */ /* 0x000fe80000100a00 */
[----:B------:R-:W-:Y:S04]  /*da60*/  STL [R1+0x318], R27 ;  /* 0x0003181b01007387 */ /* 0x000fe80000100800 */
[----:B------:R-:W-:Y:S01]  /*da70*/  STL [R1+0x314], R28 ;  /* 0x0003141c01007387 */ /* 0x000fe20000100800 */
[----:B----4-:R-:W-:-:S03]  /*da80*/  IMAD.WIDE R100, R164, 0x2, R100 ;  /* 0x00000002a4647825 */ /* 0x010fc600078e0264 */
        /* <DEDUP_REMOVED lines=21> */
[----:B------:R0:W-:Y:S04]  /*dbe0*/  STL.64 [R1+0x198], R100 ;  /* 0x0001986401007387 */ /* 0x0001e80000100a00 */
[----:B------:R0:W3:Y:S04]  /*dbf0*/  @!P0 LDG.E.U16 R97, desc[UR20][R100.64] ;  /* 0x0000001464618981 */ /* 0x0000e8000c1e1500 */
[----:B------:R-:W-:Y:S01]  /*dc00*/  STL.64 [R1+0x1f8], R162 ;  /* 0x0001f8a201007387 */ /* 0x000fe20000100a00 */
[----:B0-----:R-:W-:-:S03]  /*dc10*/  LOP3.LUT R101, R99, 0xa, RZ, 0xfc, !PT ;  /* 0x0000000a63657812 */ /* 0x001fc600078efcff */
[----:B------:R-:W4:Y:S01]  /*dc20*/  LDL.64 R98, [R1+0x1b8] ;  /* 0x0001b80001627983 */ /* 0x000f220000100a00 */
[C---:B--2---:R-:W-:Y:S01]  /*dc30*/  IMAD.WIDE R106, R164.reuse, 0x2, R106 ;  /* 0x00000002a46a7825 */ /* 0x044fe200078e026a */
[----:B------:R-:W-:Y:S02]  /*dc40*/  ISETP.GE.AND P0, PT, R101, R165, PT ;  /* 0x000000a56500720c */ /* 0x000fe40003f06270 */
[----:B------:R-:W2:Y:S01]  /*dc50*/  LDL.LU.64 R110, [R1+0x1c8] ;  /* 0x0001c800016e7983 */ /* 0x000ea20000300a00 */
[C---:B------:R-:W-:Y:S01]  /*dc60*/  IMAD.WIDE R160, R164.reuse, 0x2, R160 ;  /* 0x00000002a4a07825 */ /* 0x040fe200078e02a0 */
[----:B------:R-:W-:Y:S02]  /*dc70*/  PRMT R95, RZ, 0x7610, R95 ;  /* 0x00007610ff5f7816 */ /* 0x000fe4000000005f */
[----:B------:R-:W2:Y:S01]  /*dc80*/  LDL.LU.64 R100, [R1+0x180] ;  /* 0x0001800001647983 */ /* 0x000ea20000300a00 */
[----:B------:R-:W-:-:S03]  /*dc90*/  IMAD.WIDE R112, R164, 0x2, R112 ;  /* 0x00000002a4707825 */ /* 0x000fc600078e0270 */
[----:B------:R-:W2:Y:S04]  /*dca0*/  LDL.LU.64 R108, [R1+0x1e0] ;  /* 0x0001e000016c7983 */ /* 0x000ea80000300a00 */
[----:B------:R0:W-:Y:S04]  /*dcb0*/  STL.64 [R1+0x1d8], R106 ;  /* 0x0001d86a01007387 */ /* 0x0001e80000100a00 */
[----:B------:R-:W2:Y:S04]  /*dcc0*/  LDL.LU.64 R102, [R1+0x188] ;  /* 0x0001880001667983 */ /* 0x000ea80000300a00 */
[----:B------:R1:W-:Y:S04]  /*dcd0*/  STL.64 [R1+0x1f0], R160 ;  /* 0x0001f0a001007387 */ /* 0x0003e80000100a00 */
[----:B------:R0:W-:Y:S04]  /*dce0*/  STL.64 [R1+0x190], R112 ;  /* 0x0001907001007387 */ /* 0x0001e80000100a00 */
[----:B------:R-:W3:Y:S04]  /*dcf0*/  @!P4 LDG.E.U16 R95, desc[UR20][R106.64] ;  /* 0x000000146a5fc981 */ /* 0x000ee8000c1e1500 */
[----:B0-----:R-:W3:Y:S01]  /*dd00*/  LDL.LU.64 R106, [R1+0x1e8] ;  /* 0x0001e800016a7983 */ /* 0x001ee20000300a00 */
[----:B------:R-:W-:-:S02]  /*dd10*/  PRMT R96, RZ, 0x7610, R96 ;  /* 0x00007610ff607816 */ /* 0x000fc40000000060 */
[----:B------:R-:W-:-:S04]  /*dd20*/  PRMT R92, RZ, 0x7610, R92 ;  /* 0x00007610ff5c7816 */ /* 0x000fc8000000005c */
[----:B------:R0:W3:Y:S04]  /*dd30*/  @!P6 LDG.E.U16 R96, desc[UR20][R162.64] ;  /* 0x00000014a260e981 */ /* 0x0000e8000c1e1500 */
[----:B------:R1:W3:Y:S01]  /*dd40*/  @!P0 LDG.E.U16 R92, desc[UR20][R160.64] ;  /* 0x00000014a05c8981 */ /* 0x0002e2000c1e1500 */
[----:B0-----:R-:W0:Y:S01]  /*dd50*/  S2R R163, SR_TID.X ;  /* 0x0000000000a37919 */ /* 0x001e220000002100 */
[----:B-1----:R-:W1:Y:S01]  /*dd60*/  S2R R160, SR_TID.X ;  /* 0x0000000000a07919 */ /* 0x002e620000002100 */
[----:B------:R-:W-:Y:S02]  /*dd70*/  PRMT R94, RZ, 0x7610, R94 ;  /* 0x00007610ff5e7816 */ /* 0x000fe4000000005e */
[----:B0-----:R-:W-:-:S04]  /*dd80*/  SHF.R.U32.HI R163, RZ, 0x6, R163 ;  /* 0x00000006ffa37819 */ /* 0x001fc800000116a3 */
[----:B------:R-:W-:Y:S02]  /*dd90*/  SGXT.U32 R163, R163, 0x1 ;  /* 0x00000001a3a3781a */ /* 0x000fe40000000000 */
[----:B-1----:R-:W-:-:S04]  /*dda0*/  SHF.R.U32.HI R161, RZ, 0x6, R160 ;  /* 0x00000006ffa17819 */ /* 0x002fc800000116a0 */
[----:B------:R-:W-:Y:S02]  /*ddb0*/  SGXT.U32 R161, R161, 0x1 ;  /* 0x00000001a1a1781a */ /* 0x000fe40000000000 */
[----:B------:R-:W-:Y:S02]  /*ddc0*/  PRMT R93, RZ, 0x7610, R93 ;  /* 0x00007610ff5d7816 */ /* 0x000fe4000000005d */
[----:B------:R-:W-:-:S04]  /*ddd0*/  SHF.R.U32.HI R160, RZ, 0x6, R160 ;  /* 0x00000006ffa07819 */ /* 0x000fc800000116a0 */
[----:B------:R-:W-:Y:S01]  /*dde0*/  SGXT.U32 R160, R160, 0x1 ;  /* 0x00000001a0a0781a */ /* 0x000fe20000000000 */
[----:B------:R-:W3:Y:S01]  /*ddf0*/  @!P2 LDG.E.U16 R93, desc[UR20][R112.64] ;  /* 0x00000014705da981 */ /* 0x000ee2000c1e1500 */
[----:B------:R-:W-:Y:S02]  /*de00*/  PRMT R132, RZ, 0x7610, R132 ;  /* 0x00007610ff847816 */ /* 0x000fe40000000084 */
[----:B------:R-:W-:Y:S01]  /*de10*/  PRMT R135, RZ, 0x7610, R135 ;  /* 0x00007610ff877816 */ /* 0x000fe20000000087 */
[----:B------:R-:W3:Y:S01]  /*de20*/  LDL.LU.64 R112, [R1+0x1d0] ;  /* 0x0001d00001707983 */ /* 0x000ee20000300a00 */
[----:B------:R-:W-:-:S03]  /*de30*/  PRMT R139, RZ, 0x7610, R139 ;  /* 0x00007610ff8b7816 */ /* 0x000fc6000000008b */
[----:B----4-:R0:W4:Y:S02]  /*de40*/  @!P3 LDG.E.U16 R94, desc[UR20][R98.64] ;  /* 0x00000014625eb981 */ /* 0x010124000c1e1500 */
[----:B0-----:R-:W-:-:S04]  /*de50*/  LOP3.LUT R98, R163, 0x6, RZ, 0xfc, !PT ;  /* 0x00000006a3627812 */ /* 0x001fc800078efcff */
[----:B------:R-:W-:Y:S02]  /*de60*/  ISETP.GE.AND P6, PT, R98, R165, PT ;  /* 0x000000a56200720c */ /* 0x000fe40003fc6270 */
[----:B------:R-:W-:Y:S02]  /*de70*/  LOP3.LUT R98, R161, 0xc, RZ, 0xfc, !PT ;  /* 0x0000000ca1627812 */ /* 0x000fe400078efcff */
[----:B------:R-:W0:Y:S01]  /*de80*/  S2R R161, SR_TID.X ;  /* 0x0000000000a17919 */ /* 0x000e220000002100 */
[----:B------:R-:W-:-:S04]  /*de90*/  LOP3.LUT R99, R163, 0x4, RZ, 0xfc, !PT ;  /* 0x00000004a3637812 */ /* 0x000fc800078efcff */
[-C--:B------:R-:W-:Y:S01]  /*dea0*/  ISETP.GE.AND P0, PT, R99, R165.reuse, PT ;  /* 0x000000a56300720c */ /* 0x080fe20003f06270 */
[----:B--2---:R-:W-:Y:S01]  /*deb0*/  IMAD.WIDE R110, R164, 0x2, R110 ;  /* 0x00000002a46e7825 */ /* 0x004fe200078e026e */
[-C--:B------:R-:W-:Y:S02]  /*dec0*/  ISETP.GE.AND P4, PT, R98, R165.reuse, PT ;  /* 0x000000a56200720c */ /* 0x080fe40003f86270 */
[----:B------:R-:W-:Y:S01]  /*ded0*/  LOP3.LUT R98, R160, 0xe, RZ, 0xfc, !PT ;  /* 0x0000000ea0627812 */ /* 0x000fe200078efcff */
[C---:B------:R-:W-:Y:S01]  /*dee0*/  IMAD.WIDE R108, R164.reuse, 0x2, R108 ;  /* 0x00000002a46c7825 */ /* 0x040fe200078e026c */
[----:B------:R-:W-:Y:S03]  /*def0*/  STL.64 [R1+0x1c8], R110 ;  /* 0x0001c86e01007387 */ /* 0x000fe60000100a00 */
[----:B------:R-:W-:Y:S01]  /*df00*/  IMAD.WIDE R100, R164, 0x2, R100 ;  /* 0x00000002a4647825 */ /* 0x000fe200078e0264 */
[----:B------:R-:W-:-:S03]  /*df10*/  ISETP.GE.AND P3, PT, R98, R165, PT ;  /* 0x000000a56200720c */ /* 0x000fc60003f66270 */
[C---:B------:R-:W-:Y:S01]  /*df20*/  IMAD.WIDE R102, R164.reuse, 0x2, R102 ;  /* 0x00000002a4667825 */ /* 0x040fe200078e0266 */
[----:B------:R-:W-:Y:S03]  /*df30*/  STL.64 [R1+0x1e0], R108 ;  /* 0x0001e06c01007387 */ /* 0x000fe60000100a00 */
[----:B---3--:R-:W-:Y:S01]  /*df40*/  IMAD.WIDE R106, R164, 0x2, R106 ;  /* 0x00000002a46a7825 */ /* 0x008fe200078e026a */
[----:B0-----:R-:W-:Y:S01]  /*df50*/  SHF.R.U32.HI R161, RZ, 0x6, R161 ;  /* 0x00000006ffa17819 */ /* 0x001fe200000116a1 */
[----:B------:R-:W-:Y:S03]  /*df60*/  STL.64 [R1+0x180], R100 ;  /* 0x0001806401007387 */ /* 0x000fe60000100a00 */
[----:B------:R-:W-:Y:S01]  /*df70*/  SGXT.U32 R161, R161, 0x1 ;  /* 0x00000001a1a1781a */ /* 0x000fe20000000000 */
[----:B------:R0:W-:Y:S03]  /*df80*/  STL.64 [R1+0x188], R102 ;  /* 0x0001886601007387 */ /* 0x0001e60000100a00 */
[C---:B------:R-:W-:Y:S01]  /*df90*/  LOP3.LUT R99, R161.reuse, 0x12, RZ, 0xfc, !PT ;  /* 0x00000012a1637812 */ /* 0x040fe200078efcff */
[----:B------:R-:W2:Y:S01]  /*dfa0*/  @!P0 LDG.E.U16 R132, desc[UR20][R102.64] ;  /* 0x0000001466848981 */ /* 0x000ea2000c1e1500 */
[----:B------:R-:W-:-:S03]  /*dfb0*/  LOP3.LUT R98, R161, 0x14, RZ, 0xfc, !PT ;  /* 0x00000014a1627812 */ /* 0x000fc600078efcff */
[----:B------:R1:W-:Y:S01]  /*dfc0*/  STL.64 [R1+0x1e8], R106 ;  /* 0x0001e86a01007387 */ /* 0x0003e20000100a00 */
[-C--:B------:R-:W-:Y:S02]  /*dfd0*/  ISETP.GE.AND P2, PT, R99, R165.reuse, PT ;  /* 0x000000a56300720c */ /* 0x080fe40003f46270 */
[----:B------:R-:W-:Y:S01]  /*dfe0*/  ISETP.GE.AND P0, PT, R98, R165, PT ;  /* 0x000000a56200720c */ /* 0x000fe20003f06270 */
[----:B------:R-:W3:Y:S04]  /*dff0*/  @!P6 LDG.E.U16 R135, desc[UR20][R100.64] ;  /* 0x000000146487e981 */ /* 0x000ee8000c1e1500 */
[----:B0-----:R-:W2:Y:S04]  /*e000*/  LDL.LU.64 R102, [R1+0x1b0] ;  /* 0x0001b00001667983 */ /* 0x001ea80000300a00 */
[----:B------:R-:W3:Y:S04]  /*e010*/  @!P4 LDG.E.U16 R139, desc[UR20][R106.64] ;  /* 0x000000146a8bc981 */ /* 0x000ee8000c1e1500 */
[----:B------:R-:W3:Y:S04]  /*e020*/  LDL.LU.64 R100, [R1+0x1a8] ;  /* 0x0001a80001647983 */ /* 0x000ee80000300a00 */
[----:B------:R-:W4:Y:S04]  /*e030*/  LDL.LU.64 R98, [R1+0x1a0] ;  /* 0x0001a00001627983 */ /* 0x000f280000300a00 */
[----:B-1----:R-:W4:Y:S01]  /*e040*/  LDL.LU.64 R106, [R1+0x1c0] ;  /* 0x0001c000016a7983 */ /* 0x002f220000300a00 */
[----:B------:R-:W0:Y:S02]  /*e050*/  S2R R161, SR_TID.X ;  /* 0x0000000000a17919 */ /* 0x000e240000002100 */
[----:B0-----:R-:W-:-:S04]  /*e060*/  SHF.R.U32.HI R161, RZ, 0x6, R161 ;  /* 0x00000006ffa17819 */ /* 0x001fc800000116a1 */
[----:B------:R-:W-:-:S04]  /*e070*/  SGXT.U32 R161, R161, 0x1 ;  /* 0x00000001a1a1781a */ /* 0x000fc80000000000 */
[----:B------:R-:W-:Y:S02]  /*e080*/  LOP3.LUT R114, R161, 0x16, RZ, 0xfc, !PT ;  /* 0x00000016a1727812 */ /* 0x000fe400078efcff */
[----:B------:R-:W0:Y:S01]  /*e090*/  S2R R161, SR_TID.X ;  /* 0x0000000000a17919 */ /* 0x000e220000002100 */
[----:B------:R-:W-:Y:S01]  /*e0a0*/  PRMT R134, RZ, 0x7610, R134 ;  /* 0x00007610ff867816 */ /* 0x000fe20000000086 */
[----:B------:R-:W-:Y:S01]  /*e0b0*/  IMAD.WIDE R112, R164, 0x2, R112 ;  /* 0x00000002a4707825 */ /* 0x000fe200078e0270 */
[----:B------:R-:W-:-:S04]  /*e0c0*/  PRMT R116, RZ, 0x7610, R116 ;  /* 0x00007610ff747816 */ /* 0x000fc80000000074 */
[----:B------:R1:W4:Y:S01]  /*e0d0*/  @!P3 LDG.E.U16 R134, desc[UR20][R108.64] ;  /* 0x000000146c86b981 */ /* 0x000322000c1e1500 */
[----:B------:R-:W-:Y:S02]  /*e0e0*/  PRMT R138, RZ, 0x7610, R138 ;  /* 0x00007610ff8a7816 */ /* 0x000fe4000000008a */
[----:B------:R-:W-:Y:S01]  /*e0f0*/  ISETP.GE.AND P4, PT, R114, R165, PT ;  /* 0x000000a57200720c */ /* 0x000fe20003f86270 */
[----:B------:R-:W4:Y:S04]  /*e100*/  @!P2 LDG.E.U16 R116, desc[UR20][R112.64] ;  /* 0x000000147074a981 */ /* 0x000f28000c1e1500 */
[----:B------:R0:W4:Y:S02]  /*e110*/  @!P0 LDG.E.U16 R138, desc[UR20][R110.64] ;  /* 0x000000146e8a8981 */ /* 0x000124000c1e1500 */
[----:B0-----:R-:W-:-:S02]  /*e120*/  SHF.R.U32.HI R160, RZ, 0x6, R161 ;  /* 0x00000006ffa07819 */ /* 0x001fc400000116a1 */
[----:B------:R-:W-:Y:S02]  /*e130*/  SHF.R.U32.HI R161, RZ, 0x6, R161 ;  /* 0x00000006ffa17819 */ /* 0x000fe400000116a1 */
[----:B------:R-:W-:Y:S02]  /*e140*/  SGXT.U32 R160, R160, 0x1 ;  /* 0x00000001a0a0781a */ /* 0x000fe40000000000 */
[----:B------:R-:W-:Y:S02]  /*e150*/  SGXT.U32 R161, R161, 0x1 ;  /* 0x00000001a1a1781a */ /* 0x000fe40000000000 */
[----:B-1----:R-:W-:Y:S02]  /*e160*/  LOP3.LUT R108, R160, 0x1a, RZ, 0xfc, !PT ;  /* 0x0000001aa06c7812 */ /* 0x002fe400078efcff */
[----:B------:R-:W-:Y:S02]  /*e170*/  LOP3.LUT R109, R161, 0x1c, RZ, 0xfc, !PT ;  /* 0x0000001ca16d7812 */ /* 0x000fe400078efcff */
[----:B------:R-:W-:-:S02]  /*e180*/  ISETP.GE.AND P3, PT, R108, R165, PT ;  /* 0x000000a56c00720c */ /* 0x000fc40003f66270 */
[----:B------:R-:W-:Y:S02]  /*e190*/  LOP3.LUT R108, R161, 0x1e, RZ, 0xfc, !PT ;  /* 0x0000001ea16c7812 */ /* 0x000fe400078efcff */
[-C--:B------:R-:W-:Y:S02]  /*e1a0*/  ISETP.GE.AND P2, PT, R109, R165.reuse, PT ;  /* 0x000000a56d00720c */ /* 0x080fe40003f46270 */
[----:B------:R-:W-:Y:S01]  /*e1b0*/  ISETP.GE.AND P0, PT, R108, R165, PT ;  /* 0x000000a56c00720c */ /* 0x000fe20003f06270 */
[----:B------:R-:W0:Y:S01]  /*e1c0*/  S2R R163, SR_TID.X ;  /* 0x0000000000a37919 */ /* 0x000e220000002100 */
[----:B------:R-:W-:Y:S02]  /*e1d0*/  PRMT R133, RZ, 0x7610, R133 ;  /* 0x00007610ff857816 */ /* 0x000fe40000000085 */
[----:B------:R-:W-:Y:S02]  /*e1e0*/  PRMT R117, RZ, 0x7610, R117 ;  /* 0x00007610ff757816 */ /* 0x000fe40000000075 */
[----:B------:R-:W-:-:S02]  /*e1f0*/  PRMT R136, RZ, 0x7610, R136 ;  /* 0x00007610ff887816 */ /* 0x000fc40000000088 */
[----:B------:R-:W-:Y:S01]  /*e200*/  PRMT R131, RZ, 0x7610, R131 ;  /* 0x00007610ff837816 */ /* 0x000fe20000000083 */
[----:B------:R1:W-:Y:S04]  /*e210*/  STL.64 [R1+0x1d0], R112 ;  /* 0x0001d07001007387 */ /* 0x0003e80000100a00 */
[----:B------:R-:W4:Y:S04]  /*e220*/  LDL.LU.64 R110, [R1+0xd8] ;  /* 0x0000d800016e7983 */ /* 0x000f280000300a00 */
[----:B-1----:R-:W4:Y:S04]  /*e230*/  LDL.LU.64 R112, [R1+0xc8] ;  /* 0x0000c80001707983 */ /* 0x002f280000300a00 */
[----:B------:R-:W4:Y:S01]  /*e240*/  LDL.LU.64 R114, [R1+0xb8] ;  /* 0x0000b80001727983 */ /* 0x000f220000300a00 */
[----:B--2---:R-:W-:-:S05]  /*e250*/  IMAD.WIDE R102, R164, 0x2, R102 ;  /* 0x00000002a4667825 */ /* 0x004fca00078e0266 */
[----:B------:R-:W2:Y:S01]  /*e260*/  @!P3 LDG.E.U16 R117, desc[UR20][R102.64] ;  /* 0x000000146675b981 */ /* 0x000ea2000c1e1500 */
[----:B---3--:R-:W-:-:S04]  /*e270*/  IMAD.WIDE R100, R164, 0x2, R100 ;  /* 0x00000002a4647825 */ /* 0x008fc800078e0264 */
[C---:B----4-:R-:W-:Y:S01]  /*e280*/  IMAD.WIDE R98, R164.reuse, 0x2, R98 ;  /* 0x00000002a4627825 */ /* 0x050fe200078e0262 */
[----:B------:R-:W3:Y:S03]  /*e290*/  @!P2 LDG.E.U16 R136, desc[UR20][R100.64] ;  /* 0x000000146488a981 */ /* 0x000ee6000c1e1500 */
[----:B------:R-:W-:Y:S01]  /*e2a0*/  IMAD.WIDE R106, R164, 0x2, R106 ;  /* 0x00000002a46a7825 */ /* 0x000fe200078e026a */
[----:B------:R-:W4:Y:S04]  /*e2b0*/  @!P0 LDG.E.U16 R131, desc[UR20][R98.64] ;  /* 0x0000001462838981 */ /* 0x000f28000c1e1500 */
[----:B------:R1:W2:Y:S01]  /*e2c0*/  @!P4 LDG.E.U16 R133, desc[UR20][R106.64] ;  /* 0x000000146a85c981 */ /* 0x0002a2000c1e1500 */
[----:B------:R-:W-:Y:S06]  /*e2d0*/  BAR.SYNC.DEFER_BLOCKING 0x0 ;  /* 0x0000000000007b1d */ /* 0x000fec0000010000 */
[----:B------:R-:W-:Y:S04]  /*e2e0*/  STL.64 [R1+0x1a0], R98 ;  /* 0x0001a06201007387 */ /* 0x000fe80000100a00 */
[----:B------:R-:W-:Y:S04]  /*e2f0*/  STL.64 [R1+0x1a8], R100 ;  /* 0x0001a86401007387 */ /* 0x000fe80000100a00 */
[----:B------:R-:W-:Y:S04]  /*e300*/  STL.64 [R1+0x1b0], R102 ;  /* 0x0001b06601007387 */ /* 0x000fe80000100a00 */
[----:B------:R0:W-:Y:S04]  /*e310*/  STL.64 [R1+0x1c0], R106 ;  /* 0x0001c06a01007387 */ /* 0x0001e80000100a00 */
[----:B------:R-:W-:Y:S04]  /*e320*/  STL [R1+0x264], R164 ;  /* 0x000264a401007387 */ /* 0x000fe80000100800 */
[----:B------:R-:W-:Y:S04]  /*e330*/  STS.U16 [R2+UR11+0x11000], R97 ;  /* 0x0110006102007988 */ /* 0x000fe8000800040b */
[----:B0-----:R-:W1:Y:S04]  /*e340*/  LDL.LU.64 R106, [R1+0xf8] ;  /* 0x0000f800016a7983 */ /* 0x001e680000300a00 */
[----:B------:R-:W-:Y:S04]  /*e350*/  STS.U16 [R2+UR11+0x11400], R96 ;  /* 0x0114006002007988 */ /* 0x000fe8000800040b */
[----:B------:R-:W-:Y:S04]  /*e360*/  STS.U16 [R2+UR11+0x11800], R95 ;  /* 0x0118005f02007988 */ /* 0x000fe8000800040b */
[----:B------:R-:W-:Y:S04]  /*e370*/  STS.U16 [R2+UR11+0x11c00], R94 ;  /* 0x011c005e02007988 */ /* 0x000fe8000800040b */
[----:B------:R-:W2:Y:S04]  /*e380*/  LDL.LU.64 R108, [R1+0xe8] ;  /* 0x0000e800016c7983 */ /* 0x000ea80000300a00 */
[----:B------:R0:W-:Y:S04]  /*e390*/  STS.U16 [R0+UR11+0x11500], R92 ;  /* 0x0115005c00007988 */ /* 0x0001e8000800040b */
[----:B------:R-:W3:Y:S04]  /*e3a0*/  LDL.LU.64 R102, [R1+0x108] ;  /* 0x0001080001667983 */ /* 0x000ee80000300a00 */
[----:B------:R-:W4:Y:S01]  /*e3b0*/  LDL.LU.64 R100, [R1+0x118] ;  /* 0x0001180001647983 */ /* 0x000f220000300a00 */
[----:B0-----:R-:W-:-:S03]  /*e3c0*/  LOP3.LUT R92, R163, 0x1f, RZ, 0xc0, !PT ;  /* 0x0000001fa35c7812 */ /* 0x001fc600078ec0ff */
[----:B------:R-:W4:Y:S01]  /*e3d0*/  LDL.LU.64 R160, [R1+0x178] ;  /* 0x0001780001a07983 */ /* 0x000f220000300a00 */
[----:B------:R-:W-:-:S03]  /*e3e0*/  ISETP.GE.AND P0, PT, R92, R165, PT ;  /* 0x000000a55c00720c */ /* 0x000fc60003f06270 */
[----:B------:R-:W4:Y:S04]  /*e3f0*/  LDL.LU.64 R96, [R1+0x138] ;  /* 0x0001380001607983 */ /* 0x000f280000300a00 */
[----:B------:R-:W4:Y:S04]  /*e400*/  LDL.LU.64 R98, [R1+0x128] ;  /* 0x0001280001627983 */ /* 0x000f280000300a00 */
[----:B------:R0:W-:Y:S04]  /*e410*/  STS.U16 [R0+UR11+0x11100], R93 ;  /* 0x0111005d00007988 */ /* 0x0001e8000800040b */
[----:B------:R-:W4:Y:S04]  /*e420*/  LDL.LU.64 R162, [R1+0x168] ;  /* 0x0001680001a27983 */ /* 0x000f280000300a00 */
[----:B0-----:R-:W4:Y:S04]  /*e430*/  LDL.LU.64 R92, [R1+0x158] ;  /* 0x00015800015c7983 */ /* 0x001f280000300a00 */
[----:B------:R-:W4:Y:S01]  /*e440*/  LDL.LU.64 R94, [R1+0x148] ;  /* 0x00014800015e7983 */ /* 0x000f220000300a00 */
[----:B------:R-:W-:-:S02]  /*e450*/  PRMT R119, RZ, 0x7610, R119 ;  /* 0x00007610ff777816 */ /* 0x000fc40000000077 */
[----:B------:R-:W-:Y:S02]  /*e460*/  PRMT R118, RZ, 0x7610, R118 ;  /* 0x00007610ff767816 */ /* 0x000fe40000000076 */
[----:B------:R-:W-:Y:S02]  /*e470*/  PRMT R121, RZ, 0x7610, R121 ;  /* 0x00007610ff797816 */ /* 0x000fe40000000079 */
[----:B------:R-:W-:Y:S02]  /*e480*/  PRMT R120, RZ, 0x7610, R120 ;  /* 0x00007610ff787816 */ /* 0x000fe40000000078 */
[----:B------:R-:W-:Y:S01]  /*e490*/  PRMT R123, RZ, 0x7610, R123 ;  /* 0x00007610ff7b7816 */ /* 0x000fe2000000007b */
[----:B------:R-:W-:Y:S01]  /*e4a0*/  IMAD.WIDE R110, R3, 0x2, R110 ;  /* 0x00000002036e7825 */ /* 0x000fe200078e026e */
[----:B------:R-:W-:Y:S02]  /*e4b0*/  PRMT R122, RZ, 0x7610, R122 ;  /* 0x00007610ff7a7816 */ /* 0x000fe4000000007a */
[----:B------:R-:W-:-:S02]  /*e4c0*/  PRMT R125, RZ, 0x7610, R125 ;  /* 0x00007610ff7d7816 */ /* 0x000fc4000000007d */
[----:B------:R-:W-:Y:S01]  /*e4d0*/  PRMT R124, RZ, 0x7610, R124 ;  /* 0x00007610ff7c7816 */ /* 0x000fe2000000007c */
[----:B------:R-:W4:Y:S01]  /*e4e0*/  @!P0 LDG.E.U16 R120, desc[UR20][R110.64] ;  /* 0x000000146e788981 */ /* 0x000f22000c1e1500 */
[----:B------:R-:W-:Y:S01]  /*e4f0*/  IMAD.WIDE R112, R3, 0x2, R112 ;  /* 0x0000000203707825 */ /* 0x000fe200078e0270 */
[----:B------:R-:W-:-:S03]  /*e500*/  PRMT R127, RZ, 0x7610, R127 ;  /* 0x00007610ff7f7816 */ /* 0x000fc6000000007f */
[C---:B------:R-:W-:Y:S01]  /*e510*/  IMAD.WIDE R114, R3.reuse, 0x2, R114 ;  /* 0x0000000203727825 */ /* 0x040fe200078e0272 */
[----:B------:R-:W-:Y:S01]  /*e520*/  PRMT R126, RZ, 0x7610, R126 ;  /* 0x00007610ff7e7816 */ /* 0x000fe2000000007e */
[----:B------:R-:W4:Y:S01]  /*e530*/  @!P0 LDG.E.U16 R119, desc[UR20][R112.64] ;  /* 0x0000001470778981 */ /* 0x000f22000c1e1500 */
[----:B------:R-:W-:Y:S02]  /*e540*/  PRMT R129, RZ, 0x7610, R129 ;  /* 0x00007610ff817816 */ /* 0x000fe40000000081 */
[----:B------:R-:W-:Y:S01]  /*e550*/  PRMT R128, RZ, 0x7610, R128 ;  /* 0x00007610ff807816 */ /* 0x000fe20000000080 */
[----:B------:R-:W4:Y:S01]  /*e560*/  @!P0 LDG.E.U16 R118, desc[UR20][R114.64] ;  /* 0x0000001472768981 */ /* 0x000f22000c1e1500 */
[----:B------:R-:W-:Y:S01]  /*e570*/  PRMT R130, RZ, 0x7610, R130 ;  /* 0x00007610ff827816 */ /* 0x000fe20000000082 */
[----:B-1----:R-:W-:-:S05]  /*e580*/  IMAD.WIDE R106, R3, 0x2, R106 ;  /* 0x00000002036a7825 */ /* 0x002fca00078e026a */
[----:B------:R-:W4:Y:S01]  /*e590*/  @!P0 LDG.E.U16 R122, desc[UR20][R106.64] ;  /* 0x000000146a7a8981 */ /* 0x000f22000c1e1500 */
[----:B--2---:R-:W-:-:S05]  /*e5a0*/  IMAD.WIDE R108, R3, 0x2, R108 ;  /* 0x00000002036c7825 */ /* 0x004fca00078e026c */
[----:B------:R-:W2:Y:S01]  /*e5b0*/  @!P0 LDG.E.U16 R121, desc[UR20][R108.64] ;  /* 0x000000146c798981 */ /* 0x000ea2000c1e1500 */
[----:B---3--:R-:W-:-:S04]  /*e5c0*/  IMAD.WIDE R102, R3, 0x2, R102 ;  /* 0x0000000203667825 */ /* 0x008fc800078e0266 */
[C---:B----4-:R-:W-:Y:S01]  /*e5d0*/  IMAD.WIDE R100, R3.reuse, 0x2, R100 ;  /* 0x0000000203647825 */ /* 0x050fe200078e0264 */
[----:B------:R-:W3:Y:S03]  /*e5e0*/  @!P0 LDG.E.U16 R123, desc[UR20][R102.64] ;  /* 0x00000014667b8981 */ /* 0x000ee6000c1e1500 */
[C---:B------:R-:W-:Y:S01]  /*e5f0*/  IMAD.WIDE R160, R3.reuse, 0x2, R160 ;  /* 0x0000000203a07825 */ /* 0x040fe200078e02a0 */
[----:B------:R-:W4:Y:S03]  /*e600*/  @!P0 LDG.E.U16 R124, desc[UR20][R100.64] ;  /* 0x00000014647c8981 */ /* 0x000f26000c1e1500 */
[C---:B------:R-:W-:Y:S01]  /*e610*/  IMAD.WIDE R96, R3.reuse, 0x2, R96 ;  /* 0x0000000203607825 */ /* 0x040fe200078e0260 */
[----:B------:R-:W4:Y:S03]  /*e620*/  @!P0 LDG.E.U16 R130, desc[UR20][R160.64] ;  /* 0x00000014a0828981 */ /* 0x000f26000c1e1500 */
[C---:B------:R-:W-:Y:S01]  /*e630*/  IMAD.WIDE R98, R3.reuse, 0x2, R98 ;  /* 0x0000000203627825 */ /* 0x040fe200078e0262 */
[----:B------:R-:W4:Y:S04]  /*e640*/  @!P0 LDG.E.U16 R126, desc[UR20][R96.64] ;  /* 0x00000014607e8981 */ /* 0x000f28000c1e1500 */
[----:B------:R-:W4:Y:S01]  /*e650*/  @!P0 LDG.E.U16 R125, desc[UR20][R98.64] ;  /* 0x00000014627d8981 */ /* 0x000f22000c1e1500 */
[----:B------:R-:W-:-:S05]  /*e660*/  IMAD.WIDE R162, R3, 0x2, R162 ;  /* 0x0000000203a27825 */ /* 0x000fca00078e02a2 */
[----:B------:R-:W4:Y:S01]  /*e670*/  @!P0 LDG.E.U16 R129, desc[UR20][R162.64] ;  /* 0x00000014a2818981 */ /* 0x000f22000c1e1500 */
[----:B------:R-:W-:-:S04]  /*e680*/  IMAD.WIDE R92, R3, 0x2, R92 ;  /* 0x00000002035c7825 */ /* 0x000fc800078e025c */
[----:B------:R-:W-:Y:S01]  /*e690*/  IMAD.WIDE R94, R3, 0x2, R94 ;  /* 0x00000002035e7825 */ /* 0x000fe200078e025e */
[----:B------:R-:W4:Y:S04]  /*e6a0*/  @!P0 LDG.E.U16 R128, desc[UR20][R92.64] ;  /* 0x000000145c808981 */ /* 0x000f28000c1e1500 */
[----:B------:R-:W4:Y:S04]  /*e6b0*/  @!P0 LDG.E.U16 R127, desc[UR20][R94.64] ;  /* 0x000000145e7f8981 */ /* 0x000f28000c1e1500 */
[----:B------:R-:W-:Y:S04]  /*e6c0*/  STL.64 [R1+0xb8], R114 ;  /* 0x0000b87201007387 */ /* 0x000fe80000100a00 */
[----:B------:R-:W-:Y:S04]  /*e6d0*/  STL.64 [R1+0xc8], R112 ;  /* 0x0000c87001007387 */ /* 0x000fe80000100a00 */
[----:B------:R-:W-:Y:S04]  /*e6e0*/  STL.64 [R1+0xd8], R110 ;  /* 0x0000d86e01007387 */ /* 0x000fe80000100a00 */
[----:B------:R-:W-:Y:S04]  /*e6f0*/  STL [R1+0x268], R165 ;  /* 0x000268a501007387 */ /* 0x000fe80000100800 */
[----:B------:R-:W-:Y:S04]  /*e700*/  STL.64 [R1+0xe8], R108 ;  /* 0x0000e86c01007387 */ /* 0x000fe80000100a00 */
[----:B------:R-:W-:Y:S04]  /*e710*/  STL.64 [R1+0xf8], R106 ;  /* 0x0000f86a01007387 */ /* 0x000fe80000100a00 */
[----:B------:R-:W-:Y:S04]  /*e720*/  STL.64 [R1+0x108], R102 ;  /* 0x0001086601007387 */ /* 0x000fe80000100a00 */
[----:B------:R-:W-:Y:S04]  /*e730*/  STL.64 [R1+0x118], R100 ;  /* 0x0001186401007387 */ /* 0x000fe80000100a00 */
[----:B------:R-:W-:Y:S04]  /*e740*/  STL.64 [R1+0x128], R98 ;  /* 0x0001286201007387 */ /* 0x000fe80000100a00 */
[----:B------:R-:W-:Y:S04]  /*e750*/  STL.64 [R1+0x138], R96 ;  /* 0x0001386001007387 */ /* 0x000fe80000100a00 */
[----:B------:R0:W-:Y:S01]  /*e760*/  STL.64 [R1+0x178], R160 ;  /* 0x000178a001007387 */ /* 0x0001e20000100a00 */
[----:B------:R-:W-:-:S03]  /*e770*/  LOP3.LUT R137, R2, 0x40, RZ, 0x3c, !PT ;  /* 0x0000004002897812 */ /* 0x000fc600078e3cff */
[----:B------:R-:W-:Y:S04]  /*e780*/  STS.U16 [R0+UR11+0x11900], R116 ;  /* 0x0119007400007988 */ /* 0x000fe8000800040b */
[----:B0-----:R-:W4:Y:S04]  /*e790*/  LDL.LU.64 R160, [R1+0x500] ;  /* 0x0005000001a07983 */ /* 0x001f280000300a00 */
[----:B------:R-:W-:Y:S04]  /*e7a0*/  STL.64 [R1+0x148], R94 ;  /* 0x0001485e01007387 */ /* 0x000fe80000100a00 */
[----:B------:R-:W-:Y:S04]  /*e7b0*/  STL.64 [R1+0x158], R92 ;  /* 0x0001585c01007387 */ /* 0x000fe80000100a00 */
[----:B------:R0:W-:Y:S04]  /*e7c0*/  STL.64 [R1+0x168], R162 ;  /* 0x000168a201007387 */ /* 0x0001e80000100a00 */
[----:B------:R-:W-:Y:S04]  /*e7d0*/  STS.U16 [R0+UR11+0x11d00], R117 ;  /* 0x011d007500007988 */ /* 0x000fe8000800040b */
[----:B------:R1:W-:Y:S04]  /*e7e0*/  STS.U16 [R137+UR11+0x11200], R132 ;  /* 0x0112008489007988 */ /* 0x0003e8000800040b */
[----:B0-----:R-:W4:Y:S04]  /*e7f0*/  LDL.LU.64 R162, [R1+0x4f8] ;  /* 0x0004f80001a27983 */ /* 0x001f280000300a00 */
[----:B------:R-:W4:Y:S04]  /*e800*/  LDL.LU.64 R92, [R1+0x4f0] ;  /* 0x0004f000015c7983 */ /* 0x000f280000300a00 */
[----:B------:R-:W4:Y:S01]  /*e810*/  LDL.LU.64 R94, [R1+0x4e8] ;  /* 0x0004e800015e7983 */ /* 0x000f220000300a00 */
[----:B-1----:R-:W-:-:S03]  /*e820*/  LOP3.LUT R132, R2, 0x60, RZ, 0x3c, !PT ;  /* 0x0000006002847812 */ /* 0x002fc600078e3cff */
[----:B------:R-:W4:Y:S04]  /*e830*/  LDL.LU.64 R96, [R1+0x4e0] ;  /* 0x0004e00001607983 */ /* 0x000f280000300a00 */
[----:B------:R-:W4:Y:S04]  /*e840*/  LDL.LU.64 R98, [R1+0x4d8] ;  /* 0x0004d80001627983 */ /* 0x000f280000300a00 */
[----:B------:R-:W4:Y:S04]  /*e850*/  LDL.LU.64 R100, [R1+0x4d0] ;  /* 0x0004d00001647983 */ /* 0x000f280000300a00 */
[----:B------:R-:W4:Y:S04]  /*e860*/  LDL.LU.64 R102, [R1+0x4c8] ;  /* 0x0004c80001667983 */ /* 0x000f280000300a00 */
[----:B------:R-:W4:Y:S04]  /*e870*/  LDL.LU.64 R106, [R1+0x4c0] ;  /* 0x0004c000016a7983 */ /* 0x000f280000300a00 */
[----:B------:R-:W-:Y:S04]  /*e880*/  STS.U16 [R137+UR11+0x11600], R139 ;  /* 0x0116008b89007988 */ /* 0x000fe8000800040b */
        /* <DEDUP_REMOVED lines=8> */
[----:B------:R-:W4:Y:S04]  /*e910*/  LDL.LU R116, [R1+0x49c] ;  /* 0x00049c0001747983 */ /* 0x000f280000300800 */
[----:B------:R-:W-:Y:S04]  /*e920*/  STS.U16 [R132+UR11+0x11b00], R133 ;  /* 0x011b008584007988 */ /* 0x000fe8000800040b */
[----:B------:R-:W4:Y:S04]  /*e930*/  LDL.LU R117, [R1+0x498] ;  /* 0x0004980001757983 */ /* 0x000f280000300800 */
[----:B------:R0:W-:Y:S04]  /*e940*/  STS.U16 [R132+UR11+0x11f00], R131 ;  /* 0x011f008384007988 */ /* 0x0001e8000800040b */
[----:B------:R-:W-:Y:S04]  /*e950*/  STS.U16 [R2+UR11+0x9600], R119 ;  /* 0x0096007702007988 */ /* 0x000fe8000800040b */
[----:B------:R1:W-:Y:S04]  /*e960*/  STS.U16 [R2+UR11+0x9800], R118 ;  /* 0x0098007602007988 */ /* 0x0003e8000800040b */
[----:B0-----:R-:W4:Y:S04]  /*e970*/  LDL.LU.64 R132, [R1+0x8] ;  /* 0x0000080001847983 */ /* 0x001f280000300a00 */
[----:B------:R-:W4:Y:S04]  /*e980*/  LDL.LU.64 R138, [R1+0x18] ;  /* 0x00001800018a7983 */ /* 0x000f280000300a00 */
[----:B------:R-:W4:Y:S04]  /*e990*/  LDL.LU.64 R136, [R1+0x28] ;  /* 0x0000280001887983 */ /* 0x000f280000300a00 */
[----:B------:R-:W-:Y:S04]  /*e9a0*/  STS.U16 [R2+UR11+0x9400], R120 ;  /* 0x0094007802007988 */ /* 0x000fe8000800040b */
[----:B-1----:R-:W4:Y:S04]  /*e9b0*/  LDL.LU.64 R118, [R1+0xa8] ;  /* 0x0000a80001767983 */ /* 0x002f280000300a00 */
[----:B------:R-:W-:Y:S04]  /*e9c0*/  STS.U16 [R2+UR11+0x9000], R122 ;  /* 0x0090007a02007988 */ /* 0x000fe8000800040b */
[----:B--2---:R0:W-:Y:S04]  /*e9d0*/  STS.U16 [R2+UR11+0x9200], R121 ;  /* 0x0092007902007988 */ /* 0x0041e8000800040b */
[----:B---3--:R1:W-:Y:S04]  /*e9e0*/  STS.U16 [R2+UR11+0x8e00], R123 ;  /* 0x008e007b02007988 */ /* 0x0083e8000800040b */
[----:B0-----:R-:W2:Y:S04]  /*e9f0*/  LDL.LU.64 R120, [R1+0x98] ;  /* 0x0000980001787983 */ /* 0x001ea80000300a00 */
[----:B----4-:R-:W-:Y:S04]  /*ea00*/  STS.U16 [R2+UR11+0x8c00], R124 ;  /* 0x008c007c02007988 */ /* 0x010fe8000800040b */
[----:B-1----:R-:W3:Y:S04]  /*ea10*/  LDL.LU.64 R122, [R1+0x88] ;  /* 0x00008800017a7983 */ /* 0x002ee80000300a00 */
[----:B------:R0:W-:Y:S04]  /*ea20*/  STS.U16 [R2+UR11+0x8a00], R125 ;  /* 0x008a007d02007988 */ /* 0x0001e8000800040b */
[----:B------:R-:W-:Y:S04]  /*ea30*/  STS.U16 [R2+UR11+0x8800], R126 ;  /* 0x0088007e02007988 */ /* 0x000fe8000800040b */
[----:B------:R-:W-:Y:S04]  /*ea40*/  STS.U16 [R2+UR11+0x8200], R129 ;  /* 0x0082008102007988 */ /* 0x000fe8000800040b */
[----:B0-----:R-:W4:Y:S04]  /*ea50*/  LDL.LU.64 R124, [R1+0x78] ;  /* 0x00007800017c7983 */ /* 0x001f280000300a00 */
[----:B------:R-:W-:Y:S04]  /*ea60*/  STS.U16 [R2+UR11+0x8400], R128 ;  /* 0x0084008002007988 */ /* 0x000fe8000800040b */
[----:B------:R0:W-:Y:S04]  /*ea70*/  STS.U16 [R2+UR11+0x8600], R127 ;  /* 0x0086007f02007988 */ /* 0x0001e8000800040b */
[----:B------:R1:W-:Y:S04]  /*ea80*/  STS.U16 [R2+UR11+0x8000], R130 ;  /* 0x0080008202007988 */ /* 0x0003e8000800040b */
[----:B0-----:R-:W4:Y:S04]  /*ea90*/  LDL.LU.64 R126, [R1+0x68] ;  /* 0x00006800017e7983 */ /* 0x001f280000300a00 */
[----:B------:R-:W4:Y:S04]  /*eaa0*/  LDL.LU.64 R128, [R1+0x58] ;  /* 0x0000580001807983 */ /* 0x000f280000300a00 */
[----:B-1----:R-:W4:Y:S04]  /*eab0*/  LDL.LU.64 R130, [R1+0x48] ;  /* 0x0000480001827983 */ /* 0x002f280000300a00 */
        /* <DEDUP_REMOVED lines=8> */
[----:B------:R-:W-:Y:S02]  /*eb40*/  PRMT R89, RZ, 0x7610, R89 ;  /* 0x00007610ff597816 */ /* 0x000fe40000000059 */
[----:B------:R-:W-:Y:S02]  /*eb50*/  PRMT R90, RZ, 0x7610, R90 ;  /* 0x00007610ff5a7816 */ /* 0x000fe4000000005a */
[----:B------:R-:W-:Y:S02]  /*eb60*/  PRMT R91, RZ, 0x7610, R91 ;  /* 0x00007610ff5b7816 */ /* 0x000fe4000000005b */
[----:B------:R-:W-:Y:S01]  /*eb70*/  PRMT R81, RZ, 0x7610, R81 ;  /* 0x00007610ff517816 */ /* 0x000fe20000000051 */
[----:B------:R-:W-:-:S04]  /*eb80*/  IMAD.WIDE R132, R3, 0x2, R132 ;  /* 0x0000000203847825 */ /* 0x000fc800078e0284 */
[C---:B------:R-:W-:Y:S01]  /*eb90*/  IMAD.WIDE R138, R3.reuse, 0x2, R138 ;  /* 0x00000002038a7825 */ /* 0x040fe200078e028a */
[----:B------:R-:W-:Y:S03]  /*eba0*/  STL.64 [R1+0x8], R132 ;  /* 0x0000088401007387 */ /* 0x000fe60000100a00 */
[C---:B------:R-:W-:Y:S01]  /*ebb0*/  IMAD.WIDE R136, R3.reuse, 0x2, R136 ;  /* 0x0000000203887825 */ /* 0x040fe200078e0288 */
[----:B------:R-:W-:Y:S04]  /*ebc0*/  STL.64 [R1+0x18], R138 ;  /* 0x0000188a01007387 */ /* 0x000fe80000100a00 */
[----:B------:R-:W-:Y:S01]  /*ebd0*/  STL.64 [R1+0x28], R136 ;  /* 0x0000288801007387 */ /* 0x000fe20000100a00 */
[----:B------:R-:W-:-:S03]  /*ebe0*/  IMAD.WIDE R118, R3, 0x2, R118 ;  /* 0x0000000203767825 */ /* 0x000fc600078e0276 */
[----:B------:R-:W4:Y:S04]  /*ebf0*/  @!P0 LDG.E.U16 R90, desc[UR20][R136.64] ;  /* 0x00000014885a8981 */ /* 0x000f28000c1e1500 */
[----:B------:R0:W4:Y:S04]  /*ec00*/  @!P0 LDG.E.U16 R82, desc[UR20][R118.64] ;  /* 0x0000001476528981 */ /* 0x000128000c1e1500 */
[----:B------:R-:W4:Y:S04]  /*ec10*/  @!P0 LDG.E.U16 R91, desc[UR20][R138.64] ;  /* 0x000000148a5b8981 */ /* 0x000f28000c1e1500 */
[----:B------:R-:W4:Y:S01]  /*ec20*/  @!P0 LDG.E.U16 R81, desc[UR20][R132.64] ;  /* 0x0000001484518981 */ /* 0x000f22000c1e1500 */
[----:B--2---:R-:W-:-:S05]  /*ec30*/  IMAD.WIDE R120, R3, 0x2, R120 ;  /* 0x0000000203787825 */ /* 0x004fca00078e0278 */
[----:B------:R1:W2:Y:S01]  /*ec40*/  @!P0 LDG.E.U16 R83, desc[UR20][R120.64] ;  /* 0x0000001478538981 */ /* 0x0002a2000c1e1500 */
[----:B---3--:R-:W-:-:S05]  /*ec50*/  IMAD.WIDE R122, R3, 0x2, R122 ;  /* 0x00000002037a7825 */ /* 0x008fca00078e027a */
[----:B------:R3:W2:Y:S01]  /*ec60*/  @!P0 LDG.E.U16 R84, desc[UR20][R122.64] ;  /* 0x000000147a548981 */ /* 0x0006a2000c1e1500 */
[----:B----4-:R-:W-:-:S05]  /*ec70*/  IMAD.WIDE R124, R3, 0x2, R124 ;  /* 0x00000002037c7825 */ /* 0x010fca00078e027c */
[----:B------:R4:W2:Y:S01]  /*ec80*/  @!P0 LDG.E.U16 R85, desc[UR20][R124.64] ;  /* 0x000000147c558981 */ /* 0x0008a2000c1e1500 */
[----:B------:R-:W-:-:S04]  /*ec90*/  IMAD.WIDE R126, R3, 0x2, R126 ;  /* 0x00000002037e7825 */ /* 0x000fc800078e027e */
[C---:B------:R-:W-:Y:S01]  /*eca0*/  IMAD.WIDE R128, R3.reuse, 0x2, R128 ;  /* 0x0000000203807825 */ /* 0x040fe200078e0280 */
[----:B------:R0:W2:Y:S03]  /*ecb0*/  @!P0 LDG.E.U16 R86, desc[UR20][R126.64] ;  /* 0x000000147e568981 */ /* 0x0000a6000c1e1500 */
[C---:B------:R-:W-:Y:S01]  /*ecc0*/  IMAD.WIDE R130, R3.reuse, 0x2, R130 ;  /* 0x0000000203827825 */ /* 0x040fe200078e0282 */
[----:B------:R0:W2:Y:S03]  /*ecd0*/  @!P0 LDG.E.U16 R87, desc[UR20][R128.64] ;  /* 0x0000001480578981 */ /* 0x0000a6000c1e1500 */
[C---:B------:R-:W-:Y:S01]  /*ece0*/  IMAD.WIDE R134, R3.reuse, 0x2, R134 ;  /* 0x0000000203867825 */ /* 0x040fe200078e0286 */
[----:B------:R0:W2:Y:S04]  /*ecf0*/  @!P0 LDG.E.U16 R88, desc[UR20][R130.64] ;  /* 0x0000001482588981 */ /* 0x0000a8000c1e1500 */
[----:B------:R-:W-:Y:S04]  /*ed00*/  STL.64 [R1+0x38], R134 ;  /* 0x0000388601007387 */ /* 0x000fe80000100a00 */
[----:B------:R-:W-:Y:S04]  /*ed10*/  STL.64 [R1+0x48], R130 ;  /* 0x0000488201007387 */ /* 0x000fe80000100a00 */
[----:B------:R-:W-:Y:S04]  /*ed20*/  STL.64 [R1+0x58], R128 ;  /* 0x0000588001007387 */ /* 0x000fe80000100a00 */
[----:B------:R-:W-:Y:S04]  /*ed30*/  STL.64 [R1+0x68], R126 ;  /* 0x0000687e01007387 */ /* 0x000fe80000100a00 */
[----:B------:R-:W-:Y:S04]  /*ed40*/  STL.64 [R1+0x88], R122 ;  /* 0x0000887a01007387 */ /* 0x000fe80000100a00 */
[----:B------:R-:W-:Y:S04]  /*ed50*/  STL.64 [R1+0x98], R120 ;  /* 0x0000987801007387 */ /* 0x000fe80000100a00 */
[----:B------:R0:W-:Y:S04]  /*ed60*/  STL.64 [R1+0xa8], R118 ;  /* 0x0000a87601007387 */ /* 0x0001e80000100a00 */
[----:B------:R1:W2:Y:S04]  /*ed70*/  @!P0 LDG.E.U16 R89, desc[UR20][R134.64] ;  /* 0x0000001486598981 */ /* 0x0002a8000c1e1500 */
[----:B0-----:R-:W2:Y:S04]  /*ed80*/  LDL.LU.64 R118, [R1+0x490] ;  /* 0x0004900001767983 */ /* 0x001ea80000300a00 */
[----:B------:R-:W1:Y:S04]  /*ed90*/  LDL.LU.64 R120, [R1+0x488] ;  /* 0x0004880001787983 */ /* 0x000e680000300a00 */
[----:B------:R-:W3:Y:S04]  /*eda0*/  LDL.LU.64 R122, [R1+0x480] ;  /* 0x00048000017a7983 */ /* 0x000ee80000300a00 */
[----:B------:R0:W-:Y:S04]  /*edb0*/  STL.64 [R1+0x78], R124 ;  /* 0x0000787c01007387 */ /* 0x0001e80000100a00 */
[----:B0-----:R-:W4:Y:S04]  /*edc0*/  LDL.LU.64 R124, [R1+0x478] ;  /* 0x00047800017c7983 */ /* 0x001f280000300a00 */
[----:B------:R-:W4:Y:S04]  /*edd0*/  LDL.LU.64 R126, [R1+0x470] ;  /* 0x00047000017e7983 */ /* 0x000f280000300a00 */
[----:B------:R-:W4:Y:S04]  /*ede0*/  LDL.LU.64 R128, [R1+0x468] ;  /* 0x0004680001807983 */ /* 0x000f280000300a00 */
[----:B------:R-:W4:Y:S04]  /*edf0*/  LDL.LU.64 R130, [R1+0x460] ;  /* 0x0004600001827983 */ /* 0x000f280000300a00 */
[----:B------:R-:W4:Y:S04]  /*ee00*/  LDL.LU.64 R134, [R1+0x458] ;  /* 0x0004580001867983 */ /* 0x000f280000300a00 */
[----:B------:R-:W4:Y:S04]  /*ee10*/  LDL.LU.64 R136, [R1+0x450] ;  /* 0x0004500001887983 */ /* 0x000f280000300a00 */
[----:B------:R-:W4:Y:S04]  /*ee20*/  LDL.LU.64 R138, [R1+0x448] ;  /* 0x00044800018a7983 */ /* 0x000f280000300a00 */
[----:B------:R-:W4:Y:S01]  /*ee30*/  LDL.LU.64 R132, [R1+0x440] ;  /* 0x0004400001847983 */ /* 0x000f220000300a00 */
[----:B------:R-:W-:Y:S01]  /*ee40*/  PRMT R80, RZ, 0x7610, R80 ;  /* 0x00007610ff507816 */ /* 0x000fe20000000050 */
[----:B------:R-:W-:Y:S01]  /*ee50*/  IMAD.WIDE R162, R3, 0x2, R162 ;  /* 0x0000000203a27825 */ /* 0x000fe200078e02a2 */
[----:B------:R-:W-:-:S02]  /*ee60*/  PRMT R79, RZ, 0x7610, R79 ;  /* 0x00007610ff4f7816 */ /* 0x000fc4000000004f */
[----:B------:R-:W-:Y:S01]  /*ee70*/  PRMT R78, RZ, 0x7610, R78 ;  /* 0x00007610ff4e7816 */ /* 0x000fe2000000004e */
[C---:B------:R-:W-:Y:S01]  /*ee80*/  IMAD.WIDE R158, R3.reuse, 0x2, R158 ;  /* 0x00000002039e7825 */ /* 0x040fe200078e029e */
[----:B------:R-:W-:Y:S01]  /*ee90*/  PRMT R77, RZ, 0x7610, R77 ;  /* 0x00007610ff4d7816 */ /* 0x000fe2000000004d */
[----:B------:R-:W4:Y:S01]  /*eea0*/  @!P0 LDG.E.U16 R80, desc[UR20][R162.64] ;  /* 0x00000014a2508981 */ /* 0x000f22000c1e1500 */
        /* <DEDUP_REMOVED lines=15> */
[----:B------:R-:W4:Y:S02]  /*efa0*/  @!P0 LDG.E.U16 R77, desc[UR20][R156.64] ;  /* 0x000000149c4d8981 */ /* 0x000f24000c1e1500 */
        /* <DEDUP_REMOVED lines=48> */
[----:B------:R-:W-:Y:S01]  /*f2b0*/  IMAD.WIDE R116, R3, 0x2, R116 ;  /* 0x0000000203747825 */ /* 0x000fe200078e0274 */
[----:B------:R-:W-:Y:S01]  /*f2c0*/  PRMT R62, RZ, 0x7610, R62 ;  /* 0x00007610ff3e7816 */ /* 0x000fe2000000003e */
[----:B------:R-:W4:Y:S01]  /*f2d0*/  @!P0 LDG.E.U16 R56, desc[UR20][R114.64] ;  /* 0x0000001472388981 */ /* 0x000f22000c1e1500 */
[----:B------:R-:W-:-:S02]  /*f2e0*/  PRMT R65, RZ, 0x7610, R65 ;  /* 0x00007610ff417816 */ /* 0x000fc40000000041 */
[----:B------:R-:W-:Y:S01]  /*f2f0*/  PRMT R64, RZ, 0x7610, R64 ;  /* 0x00007610ff407816 */ /* 0x000fe20000000040 */
[----:B------:R-:W4:Y:S01]  /*f300*/  @!P0 LDG.E.U16 R57, desc[UR20][R116.64] ;  /* 0x0000001474398981 */ /* 0x000f22000c1e1500 */
[----:B------:R-:W-:Y:S02]  /*f310*/  PRMT R67, RZ, 0x7610, R67 ;  /* 0x00007610ff437816 */ /* 0x000fe40000000043 */
[----:B------:R-:W-:Y:S01]  /*f320*/  PRMT R66, RZ, 0x7610, R66 ;  /* 0x00007610ff427816 */ /* 0x000fe20000000042 */
[----:B------:R-:W-:Y:S01]  /*f330*/  IMAD.WIDE R140, R3, 0x2, R140 ;  /* 0x00000002038c7825 */ /* 0x000fe200078e028c */
[----:B------:R-:W-:Y:S02]  /*f340*/  PRMT R69, RZ, 0x7610, R69 ;  /* 0x00007610ff457816 */ /* 0x000fe40000000045 */
[----:B------:R-:W-:-:S04]  /*f350*/  PRMT R68, RZ, 0x7610, R68 ;  /* 0x00007610ff447816 */ /* 0x000fc80000000044 */
[----:B------:R-:W4:Y:S01]  /*f360*/  @!P0 LDG.E.U16 R69, desc[UR20][R140.64] ;  /* 0x000000148c458981 */ /* 0x000f22000c1e1500 */
[----:B--2---:R-:W-:-:S04]  /*f370*/  IMAD.WIDE R118, R3, 0x2, R118 ;  /* 0x0000000203767825 */ /* 0x004fc800078e0276 */
[C---:B-1----:R-:W-:Y:S01]  /*f380*/  IMAD.WIDE R120, R3.reuse, 0x2, R120 ;  /* 0x0000000203787825 */ /* 0x042fe200078e0278 */
[----:B------:R-:W2:Y:S03]  /*f390*/  @!P0 LDG.E.U16 R58, desc[UR20][R118.64] ;  /* 0x00000014763a8981 */ /* 0x000ea6000c1e1500 */
[C---:B---3--:R-:W-:Y:S01]  /*f3a0*/  IMAD.WIDE R122, R3.reuse, 0x2, R122 ;  /* 0x00000002037a7825 */ /* 0x048fe200078e027a */
[----:B------:R-:W3:Y:S04]  /*f3b0*/  @!P0 LDG.E.U16 R59, desc[UR20][R120.64] ;  /* 0x00000014783b8981 */ /* 0x000ee8000c1e1500 */
[----:B------:R-:W2:Y:S01]  /*f3c0*/  @!P0 LDG.E.U16 R60, desc[UR20][R122.64] ;  /* 0x000000147a3c8981 */ /* 0x000ea2000c1e1500 */
[----:B----4-:R-:W-:-:S04]  /*f3d0*/  IMAD.WIDE R124, R3, 0x2, R124 ;  /* 0x00000002037c7825 */ /* 0x010fc800078e027c */
[C---:B------:R-:W-:Y:S01]  /*f3e0*/  IMAD.WIDE R126, R3.reuse, 0x2, R126 ;  /* 0x00000002037e7825 */ /* 0x040fe200078e027e */
[----:B------:R-:W4:Y:S03]  /*f3f0*/  @!P0 LDG.E.U16 R61, desc[UR20][R124.64] ;  /* 0x000000147c3d8981 */ /* 0x000f26000c1e1500 */
[C---:B------:R-:W-:Y:S01]  /*f400*/  IMAD.WIDE R128, R3.reuse, 0x2, R128 ;  /* 0x0000000203807825 */ /* 0x040fe200078e0280 */
[----:B------:R-:W2:Y:S03]  /*f410*/  @!P0 LDG.E.U16 R62, desc[UR20][R126.64] ;  /* 0x000000147e3e8981 */ /* 0x000ea6000c1e1500 */
        /* <DEDUP_REMOVED lines=9> */
[----:B------:R-:W2:Y:S04]  /*f4b0*/  @!P0 LDG.E.U16 R68, desc[UR20][R138.64] ;  /* 0x000000148a448981 */ /* 0x000ea8000c1e1500 */
[----:B------:R-:W2:Y:S04]  /*f4c0*/  @!P0 LDG.E.U16 R65, desc[UR20][R132.64] ;  /* 0x0000001484418981 */ /* 0x000ea8000c1e1500 */
        /* <DEDUP_REMOVED lines=21> */
[----:B------:R0:W-:Y:S04]  /*f620*/  STS.U16 [R2+UR11+0x9a00], R82 ;  /* 0x009a005202007988 */ /* 0x0001e8000800040b */
[----:B------:R1:W-:Y:S04]  /*f630*/  STS.U16 [R2+UR11+0x9c00], R83 ;  /* 0x009c005302007988 */ /* 0x0003e8000800040b */
[----:B------:R1:W-:Y:S04]  /*f640*/  STS.U16 [R2+UR11+0x9e00], R84 ;  /* 0x009e005402007988 */ /* 0x0003e8000800040b */
[----:B0-----:R-:W4:Y:S04]  /*f650*/  LDL.LU R82, [R1+0x43c] ;  /* 0x00043c0001527983 */ /* 0x001f280000300800 */
[----:B-1----:R-:W4:Y:S04]  /*f660*/  LDL.LU R83, [R1+0x438] ;  /* 0x0004380001537983 */ /* 0x002f280000300800 */
[----:B------:R-:W4:Y:S04]  /*f670*/  LDL.LU R84, [R1+0x434] ;  /* 0x0004340001547983 */ /* 0x000f280000300800 */
        /* <DEDUP_REMOVED lines=13> */
[----:B------:R-:W-:Y:S04]  /*f750*/  STS.U16 [R2+UR11+0xae00], R81 ;  /* 0x00ae005102007988 */ /* 0x000fe8000800040b */
[----:B------:R1:W-:Y:S04]  /*f760*/  STS.U16 [R2+UR11+0xb000], R80 ;  /* 0x00b0005002007988 */ /* 0x0003e8000800040b */
[----:B0-----:R-:W4:Y:S04]  /*f770*/  LDL.LU R91, [R1+0x418] ;  /* 0x00041800015b7983 */ /* 0x001f280000300800 */
[----:B------:R-:W-:Y:S04]  /*f780*/  STS.U16 [R2+UR11+0xb200], R79 ;  /* 0x00b2004f02007988 */ /* 0x000fe8000800040b */
[----:B------:R0:W-:Y:S04]  /*f790*/  STS.U16 [R2+UR11+0xb400], R78 ;  /* 0x00b4004e02007988 */ /* 0x0001e8000800040b */
[----:B-1----:R-:W4:Y:S04]  /*f7a0*/  LDL.LU.64 R80, [R1+0x60] ;  /* 0x0000600001507983 */ /* 0x002f280000300a00 */
[----:B------:R-:W-:Y:S04]  /*f7b0*/  STS.U16 [R2+UR11+0xb600], R77 ;  /* 0x00b6004d02007988 */ /* 0x000fe8000800040b */
[----:B------:R1:W-:Y:S04]  /*f7c0*/  STS.U16 [R2+UR11+0xb800], R76 ;  /* 0x00b8004c02007988 */ /* 0x0003e8000800040b */
[----:B0-----:R-:W4:Y:S04]  /*f7d0*/  LDL.LU.64 R78, [R1+0x70] ;  /* 0x00007000014e7983 */ /* 0x001f280000300a00 */
        /* <DEDUP_REMOVED lines=10> */
[----:B0-----:R-:W4:Y:S04]  /*f880*/  LDL.LU.64 R70, [R1+0xb0] ;  /* 0x0000b00001467983 */ /* 0x001f280000300a00 */
[----:B------:R0:W-:Y:S04]  /*f890*/  STS.U16 [R2+UR11+0xf400], R12 ;  /* 0x00f4000c02007988 */ /* 0x0001e8000800040b */
        /* <DEDUP_REMOVED lines=15> */
[----:B---3--:R-:W-:Y:S04]  /*f990*/  STS.U16 [R2+UR11+0xda00], R59 ;  /* 0x00da003b02007988 */ /* 0x008fe8000800040b */
[----:B--2---:R0:W-:Y:S04]  /*f9a0*/  STS.U16 [R2+UR11+0xdc00], R58 ;  /* 0x00dc003a02007988 */ /* 0x0041e8000800040b */
[----:B-1----:R-:W2:Y:S04]  /*f9b0*/  LDL.LU.64 R56, [R1+0x120] ;  /* 0x0001200001387983 */ /* 0x002ea80000300a00 */
[----:B----4-:R-:W-:Y:S04]  /*f9c0*/  STS.U16 [R2+UR11+0xd600], R61 ;  /* 0x00d6003d02007988 */ /* 0x010fe8000800040b */
[----:B------:R1:W-:Y:S04]  /*f9d0*/  STS.U16 [R2+UR11+0xd800], R60 ;  /* 0x00d8003c02007988 */ /* 0x0003e8000800040b */
[----:B0-----:R-:W3:Y:S04]  /*f9e0*/  LDL.LU.64 R58, [R1+0x110] ;  /* 0x00011000013a7983 */ /* 0x001ee80000300a00 */
        /* <DEDUP_REMOVED lines=12> */
[----:B-1----:R-:W4:Y:S01]  /*fab0*/  LDL.LU.64 R68, [R1+0xc0] ;  /* 0x0000c00001447983 */ /* 0x002f220000300a00 */
[----:B------:R-:W-:Y:S01]  /*fac0*/  PRMT R9, RZ, 0x7610, R9 ;  /* 0x00007610ff097816 */ /* 0x000fe20000000009 */
[----:B------:R-:W-:-:S05]  /*fad0*/  IMAD.WIDE R80, R3, 0x2, R80 ;  /* 0x0000000203507825 */ /* 0x000fca00078e0250 */
[----:B------:R-:W-:Y:S01]  /*fae0*/  STL.64 [R1+0x60], R80 ;  /* 0x0000605001007387 */ /* 0x000fe20000100a00 */
[----:B------:R-:W-:-:S05]  /*faf0*/  IMAD.WIDE R78, R3, 0x2, R78 ;  /* 0x00000002034e7825 */ /* 0x000fca00078e024e */
[----:B------:R-:W-:Y:S01]  /*fb00*/  STL.64 [R1+0x70], R78 ;  /* 0x0000704e01007387 */ /* 0x000fe20000100a00 */
[----:B------:R-:W-:-:S05]  /*fb10*/  IMAD.WIDE R76, R3, 0x2, R76 ;  /* 0x00000002034c7825 */ /* 0x000fca00078e024c */
[----:B------:R-:W-:Y:S01]  /*fb20*/  STL.64 [R1+0x80], R76 ;  /* 0x0000804c01007387 */ /* 0x000fe20000100a00 */
[----:B------:R-:W-:-:S05]  /*fb30*/  IMAD.WIDE R74, R3, 0x2, R74 ;  /* 0x00000002034a7825 */ /* 0x000fca00078e024a */
[----:B------:R-:W-:Y:S01]  /*fb40*/  STL.64 [R1+0x90], R74 ;  /* 0x0000904a01007387 */ /* 0x000fe20000100a00 */
[----:B------:R-:W-:-:S04]  /*fb50*/  IMAD.WIDE R72, R3, 0x2, R72 ;  /* 0x0000000203487825 */ /* 0x000fc800078e0248 */
[C---:B------:R-:W-:Y:S01]  /*fb60*/  IMAD.WIDE R70, R3.reuse, 0x2, R70 ;  /* 0x0000000203467825 */ /* 0x040fe200078e0246 */
[----:B------:R-:W-:Y:S04]  /*fb70*/  STL.64 [R1+0xa0], R72 ;  /* 0x0000a04801007387 */ /* 0x000fe80000100a00 */
[----:B------:R-:W-:Y:S01]  /*fb80*/  STL.64 [R1+0xb0], R70 ;  /* 0x0000b04601007387 */ /* 0x000fe20000100a00 */
[----:B------:R-:W-:-:S05]  /*fb90*/  IMAD.WIDE R12, R3, 0x2, R12 ;  /* 0x00000002030c7825 */ /* 0x000fca00078e020c */
[----:B------:R0:W4:Y:S01]  /*fba0*/  @!P0 LDG.E.U16 R9, desc[UR20][R12.64] ;  /* 0x000000140c098981 */ /* 0x000122000c1e1500 */
[----:B------:R-:W-:-:S04]  /*fbb0*/  IMAD.WIDE R48, R3, 0x2, R48 ;  /* 0x0000000203307825 */ /* 0x000fc800078e0230 */
[----:B------:R-:W-:-:S04]  /*fbc0*/  IMAD.WIDE R50, R3, 0x2, R50 ;  /* 0x0000000203327825 */ /* 0x000fc800078e0232 */
[----:B------:R-:W-:-:S04]  /*fbd0*/  IMAD.WIDE R52, R3, 0x2, R52 ;  /* 0x0000000203347825 */ /* 0x000fc800078e0234 */
[----:B------:R-:W-:-:S04]  /*fbe0*/  IMAD.WIDE R54, R3, 0x2, R54 ;  /* 0x0000000203367825 */ /* 0x000fc800078e0236 */
[----:B--2---:R-:W-:-:S04]  /*fbf0*/  IMAD.WIDE R56, R3, 0x2, R56 ;  /* 0x0000000203387825 */ /* 0x004fc800078e0238 */
[----:B---3--:R-:W-:-:S04]  /*fc00*/  IMAD.WIDE R58, R3, 0x2, R58 ;  /* 0x00000002033a7825 */ /* 0x008fc800078e023a */
[----:B----4-:R-:W-:-:S04]  /*fc10*/  IMAD.WIDE R60, R3, 0x2, R60 ;  /* 0x00000002033c7825 */ /* 0x010fc800078e023c */
[----:B------:R-:W-:-:S04]  /*fc20*/  IMAD.WIDE R62, R3, 0x2, R62 ;  /* 0x00000002033e7825 */ /* 0x000fc800078e023e */
[----:B------:R-:W-:-:S04]  /*fc30*/  IMAD.WIDE R64, R3, 0x2, R64 ;  /* 0x0000000203407825 */ /* 0x000fc800078e0240 */
[----:B------:R-:W-:-:S04]  /*fc40*/  IMAD.WIDE R66, R3, 0x2, R66 ;  /* 0x0000000203427825 */ /* 0x000fc800078e0242 */
[----:B------:R-:W-:-:S05]  /*fc50*/  IMAD.WIDE R68, R3, 0x2, R68 ;  /* 0x0000000203447825 */ /* 0x000fca00078e0244 */
        /* <DEDUP_REMOVED lines=11> */
[----:B------:R1:W-:Y:S04]  /*fd10*/  STL.64 [R1+0x170], R12 ;  /* 0x0001700c01007387 */ /* 0x0003e80000100a00 */
[----:B-1----:R-:W0:Y:S01]  /*fd20*/  LDL.LU.64 R12, [R1+0x410] ;  /* 0x00041000010c7983 */ /* 0x002e220000300a00 */
[----:B------:R-:W-:Y:S01]  /*fd30*/  PRMT R4, RZ, 0x7610, R4 ;  /* 0x00007610ff047816 */ /* 0x000fe20000000004 */
[----:B------:R-:W-:Y:S01]  /*fd40*/  IMAD.WIDE R90, R3, 0x2, R90 ;  /* 0x00000002035a7825 */ /* 0x000fe200078e025a */
[----:B------:R-:W-:-:S02]  /*fd50*/  PRMT R5, RZ, 0x7610, R5 ;  /* 0x00007610ff057816 */ /* 0x000fc40000000005 */
[----:B------:R-:W-:Y:S01]  /*fd60*/  PRMT R6, RZ, 0x7610, R6 ;  /* 0x00007610ff067816 */ /* 0x000fe20000000006 */
[C---:B------:R-:W-:Y:S01]  /*fd70*/  IMAD.WIDE R88, R3.reuse, 0x2, R88 ;  /* 0x0000000203587825 */ /* 0x040fe200078e0258 */
[----:B------:R-:W-:Y:S01]  /*fd80*/  PRMT R7, RZ, 0x7610, R7 ;  /* 0x00007610ff077816 */ /* 0x000fe20000000007 */
[----:B------:R-:W2:Y:S01]  /*fd90*/  @!P0 LDG.E.U16 R4, desc[UR20][R90.64] ;  /* 0x000000145a048981 */ /* 0x000ea2000c1e1500 */
[----:B------:R-:W-:Y:S01]  /*fda0*/  PRMT R8, RZ, 0x7610, R8 ;  /* 0x00007610ff087816 */ /* 0x000fe20000000008 */
[C---:B------:R-:W-:Y:S01]  /*fdb0*/  IMAD.WIDE R86, R3.reuse, 0x2, R86 ;  /* 0x0000000203567825 */ /* 0x040fe200078e0256 */
[----:B------:R-:W-:Y:S01]  /*fdc0*/  PRMT R10, RZ, 0x7610, R10 ;  /* 0x00007610ff0a7816 */ /* 0x000fe2000000000a */
[----:B------:R-:W3:Y:S02]  /*fdd0*/  @!P0 LDG.E.U16 R5, desc[UR20][R88.64] ;  /* 0x0000001458058981 */ /* 0x000ee4000c1e1500 */
[C---:B------:R-:W-:Y:S01]  /*fde0*/  IMAD.WIDE R84, R3.reuse, 0x2, R84 ;  /* 0x0000000203547825 */ /* 0x040fe200078e0254 */
[----:B------:R-:W-:Y:S01]  /*fdf0*/  PRMT R11, RZ, 0x7610, R11 ;  /* 0x00007610ff0b7816 */ /* 0x000fe2000000000b */
[----:B------:R-:W4:Y:S02]  /*fe00*/  @!P0 LDG.E.U16 R6, desc[UR20][R86.64] ;  /* 0x0000001456068981 */ /* 0x000f24000c1e1500 */
[----:B------:R-:W-:Y:S01]  /*fe10*/  IMAD.WIDE R82, R3, 0x2, R82 ;  /* 0x0000000203527825 */ /* 0x000fe200078e0252 */
[----:B------:R-:W-:Y:S01]  /*fe20*/  PRMT R26, RZ, 0x7610, R26 ;  /* 0x00007610ff1a7816 */ /* 0x000fe2000000001a */
[----:B------:R-:W2:Y:S01]  /*fe30*/  @!P0 LDG.E.U16 R7, desc[UR20][R84.64] ;  /* 0x0000001454078981 */ /* 0x000ea2000c1e1500 */
[----:B------:R-:W-:-:S02]  /*fe40*/  PRMT R15, RZ, 0x7610, R15 ;  /* 0x00007610ff0f7816 */ /* 0x000fc4000000000f */
[----:B------:R-:W-:Y:S01]  /*fe50*/  PRMT R14, RZ, 0x7610, R14 ;  /* 0x00007610ff0e7816 */ /* 0x000fe2000000000e */
[----:B------:R-:W2:Y:S01]  /*fe60*/  @!P0 LDG.E.U16 R8, desc[UR20][R82.64] ;  /* 0x0000001452088981 */ /* 0x000ea2000c1e1500 */
[----:B------:R-:W-:Y:S02]  /*fe70*/  PRMT R17, RZ, 0x7610, R17 ;  /* 0x00007610ff117816 */ /* 0x000fe40000000011 */
[----:B------:R-:W-:Y:S01]  /*fe80*/  PRMT R16, RZ, 0x7610, R16 ;  /* 0x00007610ff107816 */ /* 0x000fe20000000010 */
[----:B------:R-:W2:Y:S01]  /*fe90*/  @!P0 LDG.E.U16 R10, desc[UR20][R48.64] ;  /* 0x00000014300a8981 */ /* 0x000ea2000c1e1500 */
[----:B------:R-:W-:Y:S02]  /*fea0*/  PRMT R19, RZ, 0x7610, R19 ;  /* 0x00007610ff137816 */ /* 0x000fe40000000013 */
        /* <DEDUP_REMOVED lines=10> */
[----:B------:R-:W2:Y:S04]  /*ff50*/  @!P0 LDG.E.U16 R14, desc[UR20][R80.64] ;  /* 0x00000014500e8981 */ /* 0x000ea8000c1e1500 */
        /* <DEDUP_REMOVED lines=8> */
[----:B------:R-:W3:Y:S04]  /*ffe0*/  @!P0 LDG.E.U16 R25, desc[UR20][R58.64] ;  /* 0x000000143a198981 */ /* 0x000ee8000c1e1500 */
[----:B------:R-:W4:Y:S04]  /*fff0*/  @!P0 LDG.E.U16 R24, desc[UR20][R60.64] ;  /* 0x000000143c188981 */ /* 0x000f28000c1e1500 */
[----:B------:R-:W4:Y:S04]  /*10000*/  LDL.LU.64 R48, [R1+0x408] ;  /* 0x0004080001307983 */ /* 0x000f280000300a00 */
[----:B------:R-:W4:Y:S01]  /*10010*/  LDL.LU.64 R50, [R1+0x400] ;  /* 0x0004000001327983 */ /* 0x000f220000300a00 */
[----:B0-----:R-:W-:-:S02]  /*10020*/  PRMT R12, RZ, 0x7610, R12 ;  /* 0x00007610ff0c7816 */ /* 0x001fc4000000000c */
[----:B------:R-:W-:-:S04]  /*10030*/  PRMT R13, RZ, 0x7610, R13 ;  /* 0x00007610ff0d7816 */ /* 0x000fc8000000000d */
[----:B------:R-:W4:Y:S04]  /*10040*/  @!P0 LDG.E.U16 R12, desc[UR20][R52.64] ;  /* 0x00000014340c8981 */ /* 0x000f28000c1e1500 */
[----:B------:R-:W4:Y:S04]  /*10050*/  @!P0 LDG.E.U16 R13, desc[UR20][R54.64] ;  /* 0x00000014360d8981 */ /* 0x000f28000c1e1500 */
[----:B------:R-:W4:Y:S04]  /*10060*/  LDL.LU.64 R52, [R1+0x3f8] ;  /* 0x0003f80001347983 */ /* 0x000f280000300a00 */
        /* <DEDUP_REMOVED lines=14> */
[----:B--2---:R0:W-:Y:S04]  /*10150*/  STS.U16 [R2+UR11+0xf600], R4 ;  /* 0x00f6000402007988 */ /* 0x0041e8000800040b */
[----:B---3--:R1:W-:Y:S04]  /*10160*/  STS.U16 [R2+UR11+0xf800], R5 ;  /* 0x00f8000502007988 */ /* 0x0083e8000800040b */
[----:B----4-:R2:W-:Y:S04]  /*10170*/  STS.U16 [R2+UR11+0xfa00], R6 ;  /* 0x00fa000602007988 */ /* 0x0105e8000800040b */
[----:B0-----:R-:W3:Y:S04]  /*10180*/  LDL.LU R4, [R1+0x378] ;  /* 0x0003780001047983 */ /* 0x001ee80000300800 */
[----:B-1----:R-:W3:Y:S04]  /*10190*/  LDL.LU R5, [R1+0x374] ;  /* 0x0003740001057983 */ /* 0x002ee80000300800 */
[----:B--2---:R-:W2:Y:S04]  /*101a0*/  LDL.LU R6, [R1+0x370] ;  /* 0x0003700001067983 */ /* 0x004ea80000300800 */
[----:B------:R0:W-:Y:S04]  /*101b0*/  STS.U16 [R2+UR11+0xfc00], R7 ;  /* 0x00fc000702007988 */ /* 0x0001e8000800040b */
[----:B------:R1:W-:Y:S04]  /*101c0*/  STS.U16 [R2+UR11+0xfe00], R8 ;  /* 0x00fe000802007988 */ /* 0x0003e8000800040b */
[----:B------:R4:W-:Y:S04]  /*101d0*/  STS.U16 [R0+UR11+0x8100], R9 ;  /* 0x0081000900007988 */ /* 0x0009e8000800040b */
[----:B0-----:R-:W2:Y:S04]  /*101e0*/  LDL.LU R7, [R1+0x36c] ;  /* 0x00036c0001077983 */ /* 0x001ea80000300800 */
[----:B-1----:R-:W2:Y:S04]  /*101f0*/  LDL.LU R8, [R1+0x368] ;  /* 0x0003680001087983 */ /* 0x002ea80000300800 */
[----:B----4-:R-:W2:Y:S04]  /*10200*/  LDL.LU R9, [R1+0x364] ;  /* 0x0003640001097983 */ /* 0x010ea80000300800 */
[----:B------:R0:W-:Y:S04]  /*10210*/  STS.U16 [R0+UR11+0x8300], R10 ;  /* 0x0083000a00007988 */ /* 0x0001e8000800040b */
[----:B------:R1:W-:Y:S04]  /*10220*/  STS.U16 [R0+UR11+0x8500], R11 ;  /* 0x0085000b00007988 */ /* 0x0003e8000800040b */
[----:B0-----:R-:W4:Y:S04]  /*10230*/  LDL.LU R10, [R1+0x360] ;  /* 0x00036000010a7983 */ /* 0x001f280000300800 */
[----:B-1----:R-:W4:Y:S04]  /*10240*/  LDL.LU R11, [R1+0x35c] ;  /* 0x00035c00010b7983 */ /* 0x002f280000300800 */
[----:B------:R-:W-:Y:S04]  /*10250*/  STS.U16 [R0+UR11+0x8b00], R26 ;  /* 0x008b001a00007988 */ /* 0x000fe8000800040b */
        /* <DEDUP_REMOVED lines=12> */
[----:B------:R0:W-:Y:S04]  /*10320*/  STS.U16 [R0+UR11+0x8700], R12 ;  /* 0x0087000c00007988 */ /* 0x0001e8000800040b */
[----:B------:R1:W-:Y:S04]  /*10330*/  STS.U16 [R0+UR11+0x8900], R13 ;  /* 0x0089000d00007988 */ /* 0x0003e8000800040b */
[----:B0-----:R-:W2:Y:S04]  /*10340*/  LDL.LU R12, [R1+0x358] ;  /* 0x00035800010c7983 */ /* 0x001ea80000300800 */
[----:B-1----:R-:W2:Y:S04]  /*10350*/  LDL.LU R13, [R1+0x354] ;  /* 0x00035400010d7983 */ /* 0x002ea80000300800 */
[----:B------:R-:W2:Y:S04]  /*10360*/  LDL.LU R26, [R1+0x350] ;  /* 0x00035000011a7983 */ /* 0x000ea80000300800 */
[----:B------:R-:W2:Y:S04]  /*10370*/  LDL.LU.64 R14, [R1+0x50] ;  /* 0x00005000010e7983 */ /* 0x000ea80000300a00 */
[----:B------:R-:W3:Y:S04]  /*10380*/  LDL.LU.64 R16, [R1+0x40] ;  /* 0x0000400001107983 */ /* 0x000ee80000300a00 */
[----:B------:R-:W4:Y:S04]  /*10390*/  LDL.LU.64 R18, [R1+0x30] ;  /* 0x0000300001127983 */ /* 0x000f280000300a00 */
[----:B------:R-:W4:Y:S04]  /*103a0*/  LDL.LU.64 R20, [R1+0x20] ;  /* 0x0000200001147983 */ /* 0x000f280000300a00 */
[----:B------:R-:W4:Y:S04]  /*103b0*/  LDL.LU.64 R22, [R1+0x10] ;  /* 0x0000100001167983 */ /* 0x000f280000300a00 */
[----:B------:R-:W4:Y:S01]  /*103c0*/  LDL.LU.64 R24, [R1] ;  /* 0x0000000001187983 */ /* 0x000f220000300a00 */
[----:B------:R-:W-:-:S02]  /*103d0*/  PRMT R27, RZ, 0x7610, R27 ;  /* 0x00007610ff1b7816 */ /* 0x000fc4000000001b */
[----:B------:R-:W-:Y:S02]  /*103e0*/  PRMT R28, RZ, 0x7610, R28 ;  /* 0x00007610ff1c7816 */ /* 0x000fe4000000001c */
[----:B------:R-:W-:Y:S02]  /*103f0*/  PRMT R29, RZ, 0x7610, R29 ;  /* 0x00007610ff1d7816 */ /* 0x000fe4000000001d */
[----:B------:R-:W-:Y:S02]  /*10400*/  PRMT R30, RZ, 0x7610, R30 ;  /* 0x00007610ff1e7816 */ /* 0x000fe4000000001e */
[----:B------:R-:W-:Y:S02]  /*10410*/  PRMT R31, RZ, 0x7610, R31 ;  /* 0x00007610ff1f7816 */ /* 0x000fe4000000001f */
[----:B------:R-:W-:Y:S02]  /*10420*/  PRMT R32, RZ, 0x7610, R32 ;  /* 0x00007610ff207816 */ /* 0x000fe40000000020 */
[----:B------:R-:W-:-:S02]  /*10430*/  PRMT R33, RZ, 0x7610, R33 ;  /* 0x00007610ff217816 */ /* 0x000fc40000000021 */
[----:B------:R-:W-:Y:S01]  /*10440*/  PRMT R34, RZ, 0x7610, R34 ;  /* 0x00007610ff227816 */ /* 0x000fe20000000022 */
[C---:B------:R-:W-:Y:S01]  /*10450*/  IMAD.WIDE R76, R3.reuse, 0x2, R76 ;  /* 0x00000002034c7825 */ /* 0x040fe200078e024c */
[----:B------:R-:W-:Y:S02]  /*10460*/  PRMT R35, RZ, 0x7610, R35 ;  /* 0x00007610ff237816 */ /* 0x000fe40000000023 */
[----:B------:R-:W-:Y:S01]  /*10470*/  PRMT R36, RZ, 0x7610, R36 ;  /* 0x00007610ff247816 */ /* 0x000fe20000000024 */
[C---:B------:R-:W-:Y:S01]  /*10480*/  IMAD.WIDE R78, R3.reuse, 0x2, R78 ;  /* 0x00000002034e7825 */ /* 0x040fe200078e024e */
[----:B------:R-:W-:Y:S02]  /*10490*/  PRMT R37, RZ, 0x7610, R37 ;  /* 0x00007610ff257816 */ /* 0x000fe40000000025 */
        /* <DEDUP_REMOVED lines=28> */
[----:B------:R-:W-:-:S02]  /*10660*/  IMAD.WIDE R58, R3, 0x2, R58 ;  /* 0x00000002033a7825 */ /* 0x000fc400078e023a */
[----:B------:R-:W4:Y:S02]  /*10670*/  @!P0 LDG.E.U16 R42, desc[UR20][R62.64] ;  /* 0x000000143e2a8981 */ /* 0x000f24000c1e1500 */
[C---:B------:R-:W-:Y:S02]  /*10680*/  IMAD.WIDE R56, R3.reuse, 0x2, R56 ;  /* 0x0000000203387825 */ /* 0x040fe400078e0238 */
[----:B------:R-:W4:Y:S02]  /*10690*/  @!P0 LDG.E.U16 R43, desc[UR20][R60.64] ;  /* 0x000000143c2b8981 */ /* 0x000f24000c1e1500 */
[C---:B------:R-:W-:Y:S02]  /*106a0*/  IMAD.WIDE R54, R3.reuse, 0x2, R54 ;  /* 0x0000000203367825 */ /* 0x040fe400078e0236 */
[----:B------:R-:W4:Y:S02]  /*106b0*/  @!P0 LDG.E.U16 R44, desc[UR20][R58.64] ;  /* 0x000000143a2c8981 */ /* 0x000f24000c1e1500 */
[----:B------:R-:W-:-:S02]  /*106c0*/  IMAD.WIDE R52, R3, 0x2, R52 ;  /* 0x0000000203347825 */ /* 0x000fc400078e0234 */
[----:B------:R-:W4:Y:S04]  /*106d0*/  @!P0 LDG.E.U16 R45, desc[UR20][R56.64] ;  /* 0x00000014382d8981 */ /* 0x000f28000c1e1500 */
[----:B------:R-:W4:Y:S04]  /*106e0*/  @!P0 LDG.E.U16 R46, desc[UR20][R54.64] ;  /* 0x00000014362e8981 */ /* 0x000f28000c1e1500 */
[----:B------:R-:W4:Y:S01]  /*106f0*/  @!P0 LDG.E.U16 R47, desc[UR20][R52.64] ;  /* 0x00000014342f8981 */ /* 0x000f22000c1e1500 */
[----:B------:R-:W-:Y:S01]  /*10700*/  PRMT R104, RZ, 0x7610, R104 ;  /* 0x00007610ff687816 */ /* 0x000fe20000000068 */
[----:B------:R-:W-:Y:S01]  /*10710*/  IMAD.WIDE R50, R3, 0x2, R50 ;  /* 0x0000000203327825 */ /* 0x000fe200078e0232 */
[----:B------:R-:W-:-:S03]  /*10720*/  PRMT R105, RZ, 0x7610, R105 ;  /* 0x00007610ff697816 */ /* 0x000fc60000000069 */
[C---:B------:R-:W-:Y:S01]  /*10730*/  IMAD.WIDE R48, R3.reuse, 0x2, R48 ;  /* 0x0000000203307825 */ /* 0x040fe200078e0230 */
[----:B------:R-:W4:Y:S04]  /*10740*/  @!P0 LDG.E.U16 R104, desc[UR20][R50.64] ;  /* 0x0000001432688981 */ /* 0x000f28000c1e1500 */
[----:B------:R-:W4:Y:S01]  /*10750*/  @!P0 LDG.E.U16 R105, desc[UR20][R48.64] ;  /* 0x0000001430698981 */ /* 0x000f22000c1e1500 */
[----:B--2---:R-:W-:-:S04]  /*10760*/  IMAD.WIDE R14, R3, 0x2, R14 ;  /* 0x00000002030e7825 */ /* 0x004fc800078e020e */
[C---:B---3--:R-:W-:Y:S01]  /*10770*/  IMAD.WIDE R16, R3.reuse, 0x2, R16 ;  /* 0x0000000203107825 */ /* 0x048fe200078e0210 */
[----:B------:R-:W2:Y:S03]  /*10780*/  @!P0 LDG.E.U16 R27, desc[UR20][R14.64] ;  /* 0x000000140e1b8981 */ /* 0x000ea6000c1e1500 */
[C---:B----4-:R-:W-:Y:S01]  /*10790*/  IMAD.WIDE R18, R3.reuse, 0x2, R18 ;  /* 0x0000000203127825 */ /* 0x050fe200078e0212 */
[----:B------:R-:W3:Y:S03]  /*107a0*/  @!P0 LDG.E.U16 R28, desc[UR20][R16.64] ;  /* 0x00000014101c8981 */ /* 0x000ee6000c1e1500 */
[C---:B------:R-:W-:Y:S01]  /*107b0*/  IMAD.WIDE R20, R3.reuse, 0x2, R20 ;  /* 0x0000000203147825 */ /* 0x040fe200078e0214 */
[----:B------:R-:W4:Y:S03]  /*107c0*/  @!P0 LDG.E.U16 R29, desc[UR20][R18.64] ;  /* 0x00000014121d8981 */ /* 0x000f26000c1e1500 */
[C---:B------:R-:W-:Y:S01]  /*107d0*/  IMAD.WIDE R22, R3.reuse, 0x2, R22 ;  /* 0x0000000203167825 */ /* 0x040fe200078e0216 */
[----:B------:R-:W4:Y:S03]  /*107e0*/  @!P0 LDG.E.U16 R30, desc[UR20][R20.64] ;  /* 0x00000014141e8981 */ /* 0x000f26000c1e1500 */
[----:B------:R-:W-:Y:S01]  /*107f0*/  IMAD.WIDE R24, R3, 0x2, R24 ;  /* 0x0000000203187825 */ /* 0x000fe200078e0218 */
[----:B------:R-:W4:Y:S04]  /*10800*/  @!P0 LDG.E.U16 R31, desc[UR20][R22.64] ;  /* 0x00000014161f8981 */ /* 0x000f28000c1e1500 */
[----:B------:R-:W4:Y:S04]  /*10810*/  @!P0 LDG.E.U16 R32, desc[UR20][R24.64] ;  /* 0x0000001418208981 */ /* 0x000f28000c1e1500 */
[----:B------:R-:W-:Y:S04]  /*10820*/  STL.64 [R1], R24 ;  /* 0x0000001801007387 */ /* 0x000fe80000100a00 */
[----:B------:R-:W-:Y:S04]  /*10830*/  STL.64 [R1+0x10], R22 ;  /* 0x0000101601007387 */ /* 0x000fe80000100a00 */
[----:B------:R-:W-:Y:S04]  /*10840*/  STL.64 [R1+0x30], R18 ;  /* 0x0000301201007387 */ /* 0x000fe80000100a00 */
[----:B------:R-:W-:Y:S04]  /*10850*/  STL.64 [R1+0x40], R16 ;  /* 0x0000401001007387 */ /* 0x000fe80000100a00 */
[----:B------:R0:W-:Y:S04]  /*10860*/  STL.64 [R1+0x50], R14 ;  /* 0x0000500e01007387 */ /* 0x0001e80000100a00 */
[----:B0-----:R-:W4:Y:S04]  /*10870*/  LDL.LU.64 R14, [R1+0x348] ;  /* 0x00034800010e7983 */ /* 0x001f280000300a00 */
[----:B------:R-:W4:Y:S04]  /*10880*/  LDL.LU.64 R16, [R1+0x340] ;  /* 0x0003400001107983 */ /* 0x000f280000300a00 */
[----:B------:R-:W4:Y:S04]  /*10890*/  LDL.LU.64 R18, [R1+0x338] ;  /* 0x0003380001127983 */ /* 0x000f280000300a00 */
[----:B------:R0:W-:Y:S04]  /*108a0*/  STL.64 [R1+0x20], R20 ;  /* 0x0000201401007387 */ /* 0x0001e80000100a00 */
[----:B------:R-:W-:Y:S04]  /*108b0*/  STS.U16 [R0+UR11+0xb100], R33 ;  /* 0x00b1002100007988 */ /* 0x000fe8000800040b */
[----:B0-----:R-:W4:Y:S04]  /*108c0*/  LDL.LU.64 R20, [R1+0x330] ;  /* 0x0003300001147983 */ /* 0x001f280000300a00 */
[----:B------:R-:W4:Y:S04]  /*108d0*/  LDL.LU.64 R22, [R1+0x328] ;  /* 0x0003280001167983 */ /* 0x000f280000300a00 */
[----:B------:R-:W4:Y:S04]  /*108e0*/  LDL.LU.64 R24, [R1+0x320] ;  /* 0x0003200001187983 */ /* 0x000f280000300a00 */
        /* <DEDUP_REMOVED lines=17> */
[----:B---3--:R1:W-:Y:S04]  /*10a00*/  STS.U16 [R0+UR11+0xa700], R28 ;  /* 0x00a7001c00007988 */ /* 0x0083e8000800040b */
[----:B----4-:R2:W-:Y:S04]  /*10a10*/  STS.U16 [R0+UR11+0xa900], R29 ;  /* 0x00a9001d00007988 */ /* 0x0105e8000800040b */
[----:B0-----:R-:W3:Y:S04]  /*10a20*/  LDL.LU R27, [R1+0x318] ;  /* 0x00031800011b7983 */ /* 0x001ee80000300800 */
[----:B-1----:R-:W4:Y:S04]  /*10a30*/  LDL.LU R28, [R1+0x314] ;  /* 0x00031400011c7983 */ /* 0x002f280000300800 */
[----:B--2---:R-:W4:Y:S04]  /*10a40*/  LDL.LU R29, [R1+0x310] ;  /* 0x00031000011d7983 */ /* 0x004f280000300800 */
[----:B------:R0:W-:Y:S04]  /*10a50*/  STS.U16 [R0+UR11+0xab00], R30 ;  /* 0x00ab001e00007988 */ /* 0x0001e8000800040b */
[----:B------:R1:W-:Y:S04]  /*10a60*/  STS.U16 [R0+UR11+0xad00], R31 ;  /* 0x00ad001f00007988 */ /* 0x0003e8000800040b */
[----:B------:R2:W-:Y:S04]  /*10a70*/  STS.U16 [R0+UR11+0xaf00], R32 ;  /* 0x00af002000007988 */ /* 0x0005e8000800040b */
[----:B0-----:R-:W4:Y:S04]  /*10a80*/  LDL.LU R30, [R1+0x30c] ;  /* 0x00030c00011e7983 */ /* 0x001f280000300800 */
[----:B-1----:R-:W4:Y:S04]  /*10a90*/  LDL.LU R31, [R1+0x308] ;  /* 0x00030800011f7983 */ /* 0x002f280000300800 */
[----:B--2---:R-:W2:Y:S04]  /*10aa0*/  LDL.LU R32, [R1+0x304] ;  /* 0x0003040001207983 */ /* 0x004ea80000300800 */
[----:B------:R-:W2:Y:S04]  /*10ab0*/  LDL.LU R33, [R1+0x300] ;  /* 0x0003000001217983 */ /* 0x000ea80000300800 */
        /* <DEDUP_REMOVED lines=15> */
[----:B------:R-:W2:Y:S01]  /*10bb0*/  LDL.LU R105, [R1+0x2c0] ;  /* 0x0002c00001697983 */ /* 0x000ea20000300800 */
        /* <DEDUP_REMOVED lines=11> */
[C---:B------:R-:W-:Y:S01]  /*10c70*/  IMAD.WIDE R24, R3.reuse, 0x2, R24 ;  /* 0x0000000203187825 */ /* 0x040fe200078e0218 */
[----:B------:R-:W-:Y:S02]  /*10c80*/  PRMT R154, RZ, 0x7610, R154 ;  /* 0x00007610ff9a7816 */ /* 0x000fe4000000009a */
        /* <DEDUP_REMOVED lines=10> */
[----:B------:R-:W2:Y:S02]  /*10d30*/  @!P0 LDG.E.U16 R155, desc[UR20][R22.64] ;  /* 0x00000014169b8981 */ /* 0x000ea4000c1e1500 */
        /* <DEDUP_REMOVED lines=15> */
[----:B------:R-:W-:-:S02]  /*10e30*/  IMAD.WIDE R6, R3, 0x2, R6 ;  /* 0x0000000203067825 */ /* 0x000fc400078e0206 */
[----:B------:R-:W2:Y:S02]  /*10e40*/  @!P0 LDG.E.U16 R161, desc[UR20][R10.64] ;  /* 0x000000140aa18981 */ /* 0x000ea4000c1e1500 */
[C---:B------:R-:W-:Y:S02]  /*10e50*/  IMAD.WIDE R4, R3.reuse, 0x2, R4 ;  /* 0x0000000203047825 */ /* 0x040fe400078e0204 */
[----:B------:R-:W2:Y:S04]  /*10e60*/  @!P0 LDG.E.U16 R162, desc[UR20][R8.64] ;  /* 0x0000001408a28981 */ /* 0x000ea8000c1e1500 */
[----:B------:R-:W2:Y:S04]  /*10e70*/  @!P0 LDG.E.U16 R163, desc[UR20][R6.64] ;  /* 0x0000001406a38981 */ /* 0x000ea8000c1e1500 */
[----:B------:R-:W2:Y:S01]  /*10e80*/  @!P0 LDG.E.U16 R165, desc[UR20][R4.64] ;  /* 0x0000001404a58981 */ /* 0x000ea2000c1e1500 */
[----:B---3--:R-:W-:-:S05]  /*10e90*/  IMAD.WIDE R26, R3, 0x2, R26 ;  /* 0x00000002031a7825 */ /* 0x008fca00078e021a */
[----:B------:R-:W3:Y:S01]  /*10ea0*/  @!P0 LDG.E.U16 R153, desc[UR20][R26.64] ;  /* 0x000000141a998981 */ /* 0x000ee2000c1e1500 */
[----:B----4-:R-:W-:-:S05]  /*10eb0*/  IMAD.WIDE R28, R3, 0x2, R28 ;  /* 0x00000002031c7825 */ /* 0x010fca00078e021c */
[----:B------:R-:W4:Y:S01]  /*10ec0*/  @!P0 LDG.E.U16 R152, desc[UR20][R28.64] ;  /* 0x000000141c988981 */ /* 0x000f22000c1e1500 */
[----:B------:R-:W-:-:S05]  /*10ed0*/  IMAD.WIDE R30, R3, 0x2, R30 ;  /* 0x00000002031e7825 */ /* 0x000fca00078e021e */
[----:B------:R-:W4:Y:S01]  /*10ee0*/  @!P0 LDG.E.U16 R151, desc[UR20][R30.64] ;  /* 0x000000141e978981 */ /* 0x000f22000c1e1500 */
[----:B--2---:R-:W-:-:S05]  /*10ef0*/  IMAD.WIDE R32, R3, 0x2, R32 ;  /* 0x0000000203207825 */ /* 0x004fca00078e0220 */
[----:B------:R-:W2:Y:S01]  /*10f00*/  @!P0 LDG.E.U16 R150, desc[UR20][R32.64] ;  /* 0x0000001420968981 */ /* 0x000ea2000c1e1500 */
[----:B------:R-:W-:-:S05]  /*10f10*/  IMAD.WIDE R34, R3, 0x2, R34 ;  /* 0x0000000203227825 */ /* 0x000fca00078e0222 */
        /* <DEDUP_REMOVED lines=14> */
[----:B------:R-:W2:Y:S04]  /*11000*/  @!P0 LDG.E.U16 R164, desc[UR20][R104.64] ;  /* 0x0000001468a48981 */ /* 0x000ea8000c1e1500 */
        /* <DEDUP_REMOVED lines=11> */
[----:B---3--:R-:W-:Y:S04]  /*110c0*/  STS.U16 [R0+UR11+0xe700], R153 ;  /* 0x00e7009900007988 */ /* 0x008fe8000800040b */
[----:B----4-:R-:W-:Y:S04]  /*110d0*/  STS.U16 [R0+UR11+0xe500], R152 ;  /* 0x00e5009800007988 */ /* 0x010fe8000800040b */
[----:B------:R-:W-:Y:S04]  /*110e0*/  STS.U16 [R0+UR11+0xe300], R151 ;  /* 0x00e3009700007988 */ /* 0x000fe8000800040b */
[----:B--2---:R-:W-:Y:S04]  /*110f0*/  STS.U16 [R0+UR11+0xe100], R150 ;  /* 0x00e1009600007988 */ /* 0x004fe8000800040b */
[----:B------:R-:W-:Y:S04]  /*11100*/  STS.U16 [R0+UR11+0xdf00], R149 ;  /* 0x00df009500007988 */ /* 0x000fe8000800040b */
[----:B------:R-:W-:Y:S04]  /*11110*/  STS.U16 [R0+UR11+0xdd00], R148 ;  /* 0x00dd009400007988 */ /* 0x000fe8000800040b */
[----:B------:R-:W-:Y:S04]  /*11120*/  STS.U16 [R0+UR11+0xdb00], R147 ;  /* 0x00db009300007988 */ /* 0x000fe8000800040b */
[----:B------:R-:W-:Y:S04]  /*11130*/  STS.U16 [R0+UR11+0xd900], R146 ;  /* 0x00d9009200007988 */ /* 0x000fe8000800040b */
[----:B------:R-:W-:Y:S04]  /*11140*/  STS.U16 [R0+UR11+0xd700], R145 ;  /* 0x00d7009100007988 */ /* 0x000fe8000800040b */
[----:B------:R-:W-:Y:S04]  /*11150*/  STS.U16 [R0+UR11+0xd500], R144 ;  /* 0x00d5009000007988 */ /* 0x000fe8000800040b */
[----:B------:R0:W-:Y:S04]  /*11160*/  STS.U16 [R0+UR11+0xd300], R143 ;  /* 0x00d3008f00007988 */ /* 0x0001e8000800040b */
[----:B0-----:R0:W5:Y:S04]  /*11170*/  LDL.LU R143, [R1+0x2bc] ;  /* 0x0002bc00018f7983 */ /* 0x0011680000300800 */
[----:B------:R0:W5:Y:S04]  /*11180*/  LDL.LU R144, [R1+0x2b8] ;  /* 0x0002b80001907983 */ /* 0x0001680000300800 */
        /* <DEDUP_REMOVED lines=20> */
[----:B------:R1:W-:Y:S01]  /*112d0*/  STS.U16 [R0+UR11+0xff00], R164 ;  /* 0x00ff00a400007988 */ /* 0x0003e2000800040b */
[----:B------:R2:W-:Y:S06]  /*112e0*/  MEMBAR.ALL.CTA ;  /* 0x0000000000007992 */ /* 0x0005ec0000008000 */
[----:B--2---:R-:W2:Y:S04]  /*112f0*/  FENCE.VIEW.ASYNC.S ;  /* 0x00000000000073c6 */ /* 0x004ea80000000000 */
[----:B-1----:R0:W5:Y:S01]  /*11300*/  LDL.LU R164, [R1+0x264] ;  /* 0x0002640001a47983 */ /* 0x0021620000300800 */
[----:B------:R-:W-:-:S04]  /*11310*/  ULEA UR13, UR5, UR11, 0x3 ;  /* 0x0000000b050d7291 */ /* 0x000fc8000f8e18ff */
[----:B------:R-:W-:Y:S01]  /*11320*/  UIADD3 UR13, UPT, UPT, UR13, 0x12000, URZ ;  /* 0x000120000d0d7890 */ /* 0x000fe2000fffe0ff */
[----:B--2---:R-:W-:Y:S06]  /*11330*/  BAR.SYNC.DEFER_BLOCKING 0x0 ;  /* 0x0000000000007b1d */ /* 0x004fec0000010000 */
[----:B------:R-:W-:Y:S05]  /*11340*/  @P5 BRA `(.L_x_9) ;  /* 0x0000000000505947 */ /* 0x000fea0003800000 */
[----:B------:R-:W-:Y:S02]  /*11350*/  UIADD3 UR30, UPT, UPT, UR10, 0x100000, URZ ;  /* 0x001000000a1e7890 */ /* 0x000fe4000fffe0ff */
[----:B------:R-:W-:Y:S01]  /*11360*/  UIADD3 UR31, UPT, UPT, UR10, 0x100000, URZ ;  /* 0x001000000a1f7890 */ /* 0x000fe2000fffe0ff */
        /* <DEDUP_REMOVED lines=9> */
[----:B------:R1:W-:Y:S01]  /*11400*/  UTCHMMA gdesc[UR8], gdesc[UR14], tmem[UR10], tmem[UR18], idesc[UR19], UPT ;  /* 0x00ff120e080075ea */ /* 0x0003e2000b80000a */
[----:B------:R-:W-:Y:S01]  /*11410*/  UMOV UR34, 0x0 ;  /* 0x0000000000227882 */ /* 0x000fe20000000000 */
[----:B------:R-:W-:Y:S01]  /*11420*/  UMOV UR35, 0x4408490 ;  /* 0x0440849000237882 */ /* 0x000fe20000000000 */
[----:B------:R1:W-:Y:S01]  /*11430*/  UTCHMMA gdesc[UR16], gdesc[UR22], tmem[UR10], tmem[UR28], idesc[UR29], UPT ;  /* 0x00ff1c16100075ea */ /* 0x0003e2000b80000a */
[----:B------:R-:W-:Y:S01]  /*11440*/  UMOV UR6, UR6 ;  /* 0x0000000600067c82 */ /* 0x000fe20008000000 */
[----:B------:R1:W-:Y:S01]  /*11450*/  UTCHMMA gdesc[UR8], gdesc[UR24], tmem[UR30], tmem[UR32], idesc[UR33], UPT ;  /* 0x00ff2018080075ea */ /* 0x0003e2000b80001e */
[----:B------:R1:W-:Y:S01]  /*11460*/  UTCHMMA gdesc[UR16], gdesc[UR26], tmem[UR31], tmem[UR34], idesc[UR35], UPT ;  /* 0x00ff221a100075ea */ /* 0x0003e2000b80001f */
[----:B------:R1:W-:Y:S01]  /*11470*/  UTCBAR [UR6], URZ ;  /* 0x000000ff060073e9 */ /* 0x0003e200080000ff */
[----:B------:R-:W-:Y:S01]  /*11480*/  NOP ;  /* 0x0000000000007918 */ /* 0x000fe20000000000 */
.L_x_9:
[----:B------:R2:W-:Y:S04]  /*11490*/  STL [R1+0x264], R0 ;  /* 0x0002640001007387 */ /* 0x0005e80000100800 */
[----:B--2---:R-:W2:Y:S01]  /*114a0*/  LDL.LU R0, [R1+0x24c] ;  /* 0x00024c0001007983 */ /* 0x004ea20000300800 */
[----:B------:R-:W-:-:S04]  /*114b0*/  UIADD3 UR5, UPT, UPT, UR5, 0x1, URZ ;  /* 0x0000000105057890 */ /* 0x000fc8000fffe0ff */
[----:B------:R-:W-:-:S04]  /*114c0*/  UISETP.GT.AND UP1, UPT, UR5, 0x1, UPT ;  /* 0x000000010500788c */ /* 0x000fc8000bf24270 */
[----:B-1----:R-:W-:Y:S02]  /*114d0*/  USEL UR6, URZ, 0x1, !UP1 ;  /* 0x00000001ff067887 */ /* 0x002fe4000c800000 */
[----:B------:R-:W-:Y:S01]  /*114e0*/  USEL UR5, UR5, URZ, !UP1 ;  /* 0x000000ff05057287 */ /* 0x000fe2000c800000 */
[----:B--2---:R-:W-:-:S05]  /*114f0*/  VIADD R0, R0, 0xffffffff ;  /* 0xffffffff00007836 */ /* 0x004fca0000000000 */
[----:B------:R1:W-:Y:S01]  /*11500*/  STL [R1+0x24c], R0 ;  /* 0x00024c0001007387 */ /* 0x0003e20000100800 */
[----:B------:R-:W-:-:S03]  /*11510*/  ISETP.NE.U32.AND P0, PT, R0, RZ, PT ;  /* 0x000000ff0000720c */ /* 0x000fc60003f05070 */
[----:B-1----:R2:W5:Y:S01]  /*11520*/  LDL.LU R0, [R1+0x264] ;  /* 0x0002640001007983 */ /* 0x0025620000300800 */
[----:B------:R-:W-:Y:S01]  /*11530*/  ULOP3.LUT UR7, UR4, UR6, URZ, 0x3c, !UPT ;  /* 0x0000000604077292 */ /* 0x000fe2000f8e3cff */
[----:B-----5:R-:W-:Y:S02]  /*11540*/  VIADD R165, R165, 0xffffffe0 ;  /* 0xffffffe0a5a57836 */ /* 0x020fe40000000000 */
[----:B------:R-:W-:-:S04]  /*11550*/  UMOV UR6, UR4 ;  /* 0x0000000400067c82 */ /* 0x000fc80008000000 */
[----:B------:R-:W-:Y:S02]  /*11560*/  UMOV UR4, UR7 ;  /* 0x0000000700047c82 */ /* 0x000fe40008000000 */
[----:B--2---:R-:W-:Y:S05]  /*11570*/  @P0 BRA `(.L_x_10) ;  /* 0xffffffbc006c0947 */ /* 0x004fea000383ffff */
.L_x_7:
[----:B------:R-:W2:Y:S01]  /*11580*/  LDL.LU R164, [R1+0x258] ;  /* 0x0002580001a47983 */ /* 0x000ea20000300800 */
[----:B0-----:R-:W0:Y:S02]  /*11590*/  S2R R165, SR_TID.X ;  /* 0x0000000000a57919 */ /* 0x001e240000002100 */
[----:B0-----:R-:W-:Y:S01]  /*115a0*/  IMAD.SHL.U32 R0, R165, 0x80, RZ ;  /* 0x00000080a5007824 */ /* 0x001fe200078e00ff */
[----:B--2---:R-:W-:-:S13]  /*115b0*/  ISETP.GE.AND P0, PT, R164, 0x20, PT ;  /* 0x00000020a400780c */ /* 0x004fda0003f06270 */
[----:B------:R-:W-:Y:S05]  /*115c0*/  @!P0 BRA `(.L_x_11) ;  /* 0x0000000000108947 */ /* 0x000fea0003800000 */
[----:B------:R-:W-:-:S06]  /*115d0*/  USHF.L.U32 UR6, UR6, 0x1f, URZ ;  /* 0x0000001f06067899 */ /* 0x000fcc00080006ff */
[----:B------:R-:W-:-:S04]  /*115e0*/  IMAD.U32 R2, RZ, RZ, UR6 ;  /* 0x00000006ff027e24 */ /* 0x000fc8000f8e00ff */
[----:B------:R-:W0:Y:S02]  /*115f0*/  SYNCS.PHASECHK.TRANS64.TRYWAIT P0, [UR13], R2 ;  /* 0x00000002ff0075a7 */ /* 0x000e24000800110d */
[----:B0-----:R-:W-:Y:S05]  /*11600*/  @!P0 BRA `(.L_x_12) ;  /* 0x00000094005c8947 */ /* 0x001fea0003800000 */
.L_x_11:
[----:B------:R-:W2:Y:S01]  /*11610*/  LDL.LU R68, [R1+0x250] ;  /* 0x0002500001447983 */ /* 0x000ea20000300800 */
[----:B-1----:R-:W0:Y:S01]  /*11620*/  LDCU UR4, c[0x0][0x3b4] ;  /* 0x00007680ff0477ac */ /* 0x002e220008000800 */
[----:B------:R-:W1:Y:S01]  /*11630*/  S2R R3, SR_TID.X ;  /* 0x0000000000037919 */ /* 0x000e620000002100 */
[----:B------:R-:W3:Y:S01]  /*11640*/  LDCU UR5, c[0x0][0x39c] ;  /* 0x00007380ff0577ac */ /* 0x000ee20008000800 */
[----:B------:R-:W4:Y:S01]  /*11650*/  S2R R69, SR_TID.X ;  /* 0x0000000000457919 */ /* 0x000f220000002100 */
[----:B------:R-:W0:Y:S01]  /*11660*/  LDCU UR6, c[0x0][0x39c] ;  /* 0x00007380ff0677ac */ /* 0x000e220008000800 */
[----:B------:R-:W-:Y:S06]  /*11670*/  BAR.SYNC.DEFER_BLOCKING 0x0 ;  /* 0x0000000000007b1d */ /* 0x000fec0000010000 */
[----:B------:R-:W0:Y:S01]  /*11680*/  LDCU UR7, c[0x0][0x39c] ;  /* 0x00007380ff0777ac */ /* 0x000e220008000800 */
[----:B------:R-:W0:Y:S01]  /*11690*/  LDCU UR8, c[0x0][0x39c] ;  /* 0x00007380ff0877ac */ /* 0x000e220008000800 */
[----:B-1----:R-:W-:Y:S01]  /*116a0*/  IMAD.SHL.U32 R71, R3, 0x10, RZ ;  /* 0x0000001003477824 */ /* 0x002fe200078e00ff */
[----:B------:R-:W1:Y:S02]  /*116b0*/  @!P1 SYNCS.CCTL.IV [UR11+0x12000] ;  /* 0x01200000ff0099b1 */ /* 0x000e64000800000b */
[----:B-1----:R-:W-:Y:S01]  /*116c0*/  BAR.SYNC.DEFER_BLOCKING 0x0 ;  /* 0x0000000000007b1d */ /* 0x002fe20000010000 */
[----:B------:R-:W-:-:S02]  /*116d0*/  LOP3.LUT R3, R0, 0x800, RZ, 0xc0, !PT ;  /* 0x0000080000037812 */ /* 0x000fc400078ec0ff */
[----:B----4-:R-:W-:Y:S02]  /*116e0*/  SHF.R.U32.HI R70, RZ, 0x6, R69 ;  /* 0x00000006ff467819 */ /* 0x010fe40000011645 */
[----:B------:R-:W-:Y:S02]  /*116f0*/  LOP3.LUT R0, R71, 0xf0, RZ, 0xc0, !PT ;  /* 0x000000f047007812 */ /* 0x000fe400078ec0ff */
[----:B------:R-:W-:Y:S01]  /*11700*/  SGXT.U32 R70, R70, 0x1 ;  /* 0x000000014646781a */ /* 0x000fe20000000000 */
[----:B------:R-:W1:Y:S01]  /*11710*/  LDTM.x64 R4, tmem[UR12] ;  /* 0x0000000c000479ee */ /* 0x000e620008340000 */
[----:B------:R-:W-:Y:S01]  /*11720*/  IADD3 R2, PT, PT, R0, UR11, R3 ;  /* 0x0000000b00027c10 */ /* 0x000fe2000fffe003 */
[----:B-----5:R-:W4:Y:S01]  /*11730*/  LDTM.x64 R100, tmem[UR12+0x40] ;  /* 0x0000400c006479ee */ /* 0x020f220008340000 */
[----:B------:R-:W-:-:S05]  /*11740*/  LOP3.LUT R69, R69, 0x60, RZ, 0xc0, !PT ;  /* 0x0000006045457812 */ /* 0x000fca00078ec0ff */
[----:B------:R-:W-:Y:S01]  /*11750*/  IMAD R2, R69, 0x8, R2 ;  /* 0x0000000845027824 */ /* 0x000fe200078e0202 */
[----:B------:R-:W0:Y:S01]  /*11760*/  @!P1 SYNCS.CCTL.IV [UR11+0x12008] ;  /* 0x01200800ff0099b1 */ /* 0x000e22000800000b */
[----:B-1----:R-:W-:Y:S02]  /*11770*/  F2FP.BF16.F32.PACK_AB R74, R6, R4 ;  /* 0x00000004064a723e */ /* 0x002fe400000010ff */
[----:B------:R-:W-:Y:S02]  /*11780*/  F2FP.BF16.F32.PACK_AB R4, R38, R36 ;  /* 0x000000242604723e */ /* 0x000fe400000010ff */
[----:B------:R-:W-:Y:S02]  /*11790*/  F2FP.BF16.F32.PACK_AB R6, R42, R40 ;  /* 0x000000282a06723e */ /* 0x000fe400000010ff */
[----:B------:R-:W-:Y:S02]  /*117a0*/  F2FP.BF16.F32.PACK_AB R12, R14, R12 ;  /* 0x0000000c0e0c723e */ /* 0x000fe400000010ff */
[----:B------:R-:W-:-:S02]  /*117b0*/  F2FP.BF16.F32.PACK_AB R14, R54, R52 ;  /* 0x00000034360e723e */ /* 0x000fc400000010ff */
[----:B------:R-:W-:Y:S02]  /*117c0*/  F2FP.BF16.F32.PACK_AB R13, R15, R13 ;  /* 0x0000000d0f0d723e */ /* 0x000fe400000010ff */
[----:B------:R-:W-:Y:S02]  /*117d0*/  F2FP.BF16.F32.PACK_AB R16, R18, R16 ;  /* 0x000000101210723e */ /* 0x000fe400000010ff */
[----:B------:R-:W-:Y:S01]  /*117e0*/  F2FP.BF16.F32.PACK_AB R8, R10, R8 ;  /* 0x000000080a08723e */ /* 0x000fe200000010ff */
[----:B------:R-:W-:Y:S01]  /*117f0*/  IMAD.MOV.U32 R18, RZ, RZ, R13 ;  /* 0x000000ffff127224 */ /* 0x000fe200078e000d */
[----:B------:R-:W-:Y:S01]  /*11800*/  F2FP.BF16.F32.PACK_AB R20, R22, R20 ;  /* 0x000000141614723e */ /* 0x000fe200000010ff */
[----:B------:R-:W-:Y:S01]  /*11810*/  IMAD.MOV.U32 R10, RZ, RZ, R74 ;  /* 0x000000ffff0a7224 */ /* 0x000fe200078e004a */
[----:B------:R-:W-:Y:S02]  /*11820*/  F2FP.BF16.F32.PACK_AB R17, R19, R17 ;  /* 0x000000111311723e */ /* 0x000fe400000010ff */
[----:B----4-:R-:W-:-:S02]  /*11830*/  F2FP.BF16.F32.PACK_AB R22, R118, R116 ;  /* 0x000000747616723e */ /* 0x010fc400000010ff */
[----:B------:R-:W-:Y:S02]  /*11840*/  F2FP.BF16.F32.PACK_AB R19, R119, R117 ;  /* 0x000000757713723e */ /* 0x000fe400000010ff */
[----:B------:R-:W-:Y:S02]  /*11850*/  F2FP.BF16.F32.PACK_AB R21, R23, R21 ;  /* 0x000000151715723e */ /* 0x000fe400000010ff */
[----:B------:R-:W-:Y:S02]  /*11860*/  F2FP.BF16.F32.PACK_AB R23, R122, R120 ;  /* 0x000000787a17723e */ /* 0x000fe400000010ff */
[----:B------:R-:W-:Y:S02]  /*11870*/  F2FP.BF16.F32.PACK_AB R117, R139, R137 ;  /* 0x000000898b75723e */ /* 0x000fe400000010ff */
[----:B------:R-:W-:Y:S02]  /*11880*/  F2FP.BF16.F32.PACK_AB R116, R135, R133 ;  /* 0x000000858774723e */ /* 0x000fe400000010ff */
[----:B------:R-:W-:-:S02]  /*11890*/  F2FP.BF16.F32.PACK_AB R133, R138, R136 ;  /* 0x000000888a85723e */ /* 0x000fc400000010ff */
        /* <DEDUP_REMOVED lines=9> */
[----:B------:R-:W-:Y:S01]  /*11930*/  F2FP.BF16.F32.PACK_AB R134, R142, R140 ;  /* 0x0000008c8e86723e */ /* 0x000fe200000010ff */
[----:B------:R-:W-:Y:S01]  /*11940*/  IMAD.MOV.U32 R140, RZ, RZ, R33 ;  /* 0x000000ffff8c7224 */ /* 0x000fe200078e0021 */
[----:B------:R-:W-:Y:S02]  /*11950*/  F2FP.BF16.F32.PACK_AB R118, R143, R141 ;  /* 0x0000008d8f76723e */ /* 0x000fe400000010ff */
[----:B------:R-:W-:Y:S01]  /*11960*/  F2FP.BF16.F32.PACK_AB R135, R146, R144 ;  /* 0x000000909287723e */ /* 0x000fe200000010ff */
[----:B------:R-:W-:Y:S01]  /*11970*/  IMAD.MOV.U32 R144, RZ, RZ, R21 ;  /* 0x000000ffff907224 */ /* 0x000fe200078e0015 */
        /* <DEDUP_REMOVED lines=9> */
[----:B------:R-:W-:-:S02]  /*11a10*/  IMAD.MOV.U32 R160, RZ, RZ, R12 ;  /* 0x000000ffffa07224 */ /* 0x000fc400078e000c */
[----:B------:R-:W-:Y:S02]  /*11a20*/  IMAD.MOV.U32 R162, RZ, RZ, R16 ;  /* 0x000000ffffa27224 */ /* 0x000fe400078e0010 */
[----:B------:R-:W-:Y:S02]  /*11a30*/  IMAD.MOV.U32 R145, RZ, RZ, R32 ;  /* 0x000000ffff917224 */ /* 0x000fe400078e0020 */
[----:B------:R-:W-:Y:S02]  /*11a40*/  IMAD.MOV.U32 R152, RZ, RZ, R20 ;  /* 0x000000ffff987224 */ /* 0x000fe400078e0014 */
[----:B------:R-:W-:Y:S01]  /*11a50*/  IMAD.MOV.U32 R154, RZ, RZ, R28 ;  /* 0x000000ffff9a7224 */ /* 0x000fe200078e001c */
[C-C-:B--2---:R-:W-:Y:S02]  /*11a60*/  LOP3.LUT R3, R68.reuse, 0x1e, R70.reuse, 0xfe, !PT ;  /* 0x0000001e44037812 */ /* 0x144fe400078efe46 */
[C-C-:B------:R-:W-:Y:S02]  /*11a70*/  LOP3.LUT R72, R68.reuse, 0x1c, R70.reuse, 0xfe, !PT ;  /* 0x0000001c44487812 */ /* 0x140fe400078efe46 */
[C-C-:B------:R-:W-:Y:S01]  /*11a80*/  LOP3.LUT R71, R68.reuse, 0x1a, R70.reuse, 0xfe, !PT ;  /* 0x0000001a44477812 */ /* 0x140fe200078efe46 */
[----:B------:R1:W-:Y:S01]  /*11a90*/  STL [R1+0x11c], R3 ;  /* 0x00011c0301007387 */ /* 0x0003e20000100800 */
[----:B------:R-:W-:-:S02]  /*11aa0*/  LOP3.LUT R77, R68, 0x16, R70, 0xfe, !PT ;  /* 0x00000016444d7812 */ /* 0x000fc400078efe46 */
[C-C-:B------:R-:W-:Y:S01]  /*11ab0*/  LOP3.LUT R78, R68.reuse, 0x12, R70.reuse, 0xfe, !PT ;  /* 0x00000012444e7812 */ /* 0x140fe200078efe46 */
[----:B------:R2:W-:Y:S01]  /*11ac0*/  STL [R1+0x118], R72 ;  /* 0x0001184801007387 */ /* 0x0005e20000100800 */
[C-C-:B------:R-:W-:Y:S02]  /*11ad0*/  LOP3.LUT R75, R68.reuse, 0x14, R70.reuse, 0xfe, !PT ;  /* 0x00000014444b7812 */ /* 0x140fe400078efe46 */
[C-C-:B------:R-:W-:Y:S01]  /*11ae0*/  LOP3.LUT R76, R68.reuse, 0x10, R70.reuse, 0xfe, !PT ;  /* 0x00000010444c7812 */ /* 0x140fe200078efe46 */
[----:B------:R4:W-:Y:S01]  /*11af0*/  STL [R1+0x114], R71 ;  /* 0x0001144701007387 */ /* 0x0009e20000100800 */
[C-C-:B------:R-:W-:Y:S02]  /*11b00*/  LOP3.LUT R73, R68.reuse, 0xc, R70.reuse, 0xfe, !PT ;  /* 0x0000000c44497812 */ /* 0x140fe400078efe46 */
[C---:B-1----:R-:W-:Y:S02]  /*11b10*/  LOP3.LUT R3, R68.reuse, 0x18, R70, 0xfe, !PT ;  /* 0x0000001844037812 */ /* 0x042fe400078efe46 */
[----:B------:R-:W-:-:S02]  /*11b20*/  LOP3.LUT R0, R68, R70, RZ, 0xfc, !PT ;  /* 0x0000004644007212 */ /* 0x000fc400078efcff */
[C-C-:B--2---:R-:W-:Y:S01]  /*11b30*/  LOP3.LUT R72, R68.reuse, 0xe, R70.reuse, 0xfe, !PT ;  /* 0x0000000e44487812 */ /* 0x144fe200078efe46 */
[----:B------:R1:W-:Y:S01]  /*11b40*/  STL [R1+0x110], R3 ;  /* 0x0001100301007387 */ /* 0x0003e20000100800 */
[C-C-:B------:R-:W-:Y:S02]  /*11b50*/  LOP3.LUT R165, R68.reuse, 0x6, R70.reuse, 0xfe, !PT ;  /* 0x0000000644a57812 */ /* 0x140fe400078efe46 */
[C-C-:B----4-:R-:W-:Y:S01]  /*11b60*/  LOP3.LUT R71, R68.reuse, 0xa, R70.reuse, 0xfe, !PT ;  /* 0x0000000a44477812 */ /* 0x150fe200078efe46 */
[----:B------:R-:W-:Y:S01]  /*11b70*/  STL [R1+0x10c], R77 ;  /* 0x00010c4d01007387 */ /* 0x000fe20000100800 */
[----:B------:R-:W-:-:S03]  /*11b80*/  LOP3.LUT R164, R68, 0x4, R70, 0xfe, !PT ;  /* 0x0000000444a47812 */ /* 0x000fc600078efe46 */
[----:B------:R-:W-:Y:S01]  /*11b90*/  STL [R1+0x104], R78 ;  /* 0x0001044e01007387 */ /* 0x000fe20000100800 */
[----:B-1----:R-:W-:-:S03]  /*11ba0*/  LOP3.LUT R3, R68, 0x8, R70, 0xfe, !PT ;  /* 0x0000000844037812 */ /* 0x002fc600078efe46 */
[----:B------:R-:W-:Y:S04]  /*11bb0*/  STL [R1+0x108], R75 ;  /* 0x0001084b01007387 */ /* 0x000fe80000100800 */
[----:B------:R-:W-:Y:S04]  /*11bc0*/  STL [R1+0x100], R76 ;  /* 0x0001004c01007387 */ /* 0x000fe80000100800 */
[----:B------:R-:W-:Y:S04]  /*11bd0*/  STL [R1+0xfc], R72 ;  /* 0x0000fc4801007387 */ /* 0x000fe80000100800 */
[----:B------:R-:W-:Y:S04]  /*11be0*/  STL [R1+0xf8], R73 ;  /* 0x0000f84901007387 */ /* 0x000fe80000100800 */
[----:B------:R1:W-:Y:S04]  /*11bf0*/  STL [R1+0xc0], R3 ;  /* 0x0000c00301007387 */ /* 0x0003e80000100800 */
[----:B------:R2:W-:Y:S01]  /*11c00*/  STL [R1+0x70], R4 ;  /* 0x0000700401007387 */ /* 0x0005e20000100800 */
[----:B-1----:R-:W-:-:S02]  /*11c10*/  LOP3.LUT R3, R68, 0x2, R70, 0xfe, !PT ;  /* 0x0000000244037812 */ /* 0x002fc400078efe46 */
[----:B------:R-:W-:Y:S01]  /*11c20*/  F2FP.BF16.F32.PACK_AB R68, R7, R5 ;  /* 0x000000050744723e */ /* 0x000fe200000010ff */
[----:B------:R-:W-:Y:S01]  /*11c30*/  IMAD.MOV.U32 R7, RZ, RZ, R78 ;  /* 0x000000ffff077224 */ /* 0x000fe200078e004e */
[----:B------:R-:W-:Y:S02]  /*11c40*/  F2FP.BF16.F32.PACK_AB R5, R39, R37 ;  /* 0x000000252705723e */ /* 0x000fe400000010ff */
[----:B--2---:R-:W-:Y:S01]  /*11c50*/  F2FP.BF16.F32.PACK_AB R4, R43, R41 ;  /* 0x000000292b04723e */ /* 0x004fe200000010ff */
[----:B------:R-:W-:Y:S01]  /*11c60*/  IMAD.MOV.U32 R15, RZ, RZ, R68 ;  /* 0x000000ffff0f7224 */ /* 0x000fe200078e0044 */
[----:B------:R-:W-:Y:S01]  /*11c70*/  F2FP.BF16.F32.PACK_AB R70, R11, R9 ;  /* 0x000000090b46723e */ /* 0x000fe200000010ff */
[----:B------:R1:W-:Y:S01]  /*11c80*/  STL [R1+0x60], R5 ;  /* 0x0000600501007387 */ /* 0x0003e20000100800 */
[----:B------:R-:W-:Y:S01]  /*11c90*/  F2FP.BF16.F32.PACK_AB R11, R55, R53 ;  /* 0x00000035370b723e */ /* 0x000fe200000010ff */
[----:B------:R-:W-:Y:S01]  /*11ca0*/  IMAD.MOV.U32 R156, RZ, RZ, R15 ;  /* 0x000000ffff9c7224 */ /* 0x000fe200078e000f */
[----:B------:R-:W-:Y:S01]  /*11cb0*/  F2FP.BF16.F32.PACK_AB R9, R58, R56 ;  /* 0x000000383a09723e */ /* 0x000fe200000010ff */
[----:B------:R2:W-:Y:S01]  /*11cc0*/  STL [R1+0x74], R6 ;  /* 0x0000740601007387 */ /* 0x0005e20000100800 */
[----:B------:R-:W-:-:S02]  /*11cd0*/  IMAD.MOV.U32 R13, RZ, RZ, R70 ;  /* 0x000000ffff0d7224 */ /* 0x000fc400078e0046 */
[----:B------:R-:W-:Y:S01]  /*11ce0*/  IMAD.MOV.U32 R142, RZ, RZ, R7 ;  /* 0x000000ffff8e7224 */ /* 0x000fe200078e0007 */
[----:B------:R4:W-:Y:S01]  /*11cf0*/  STL [R1+0x64], R4 ;  /* 0x0000640401007387 */ /* 0x0009e20000100800 */
[----:B------:R-:W-:Y:S01]  /*11d00*/  IMAD.MOV.U32 R157, RZ, RZ, R13 ;  /* 0x000000ffff9d7224 */ /* 0x000fe200078e000d */
[----:B-1----:R-:W-:Y:S02]  /*11d10*/  F2FP.BF16.F32.PACK_AB R5, R46, R44 ;  /* 0x0000002c2e05723e */ /* 0x002fe400000010ff */
[----:B--2---:R-:W-:-:S03]  /*11d20*/  F2FP.BF16.F32.PACK_AB R6, R47, R45 ;  /* 0x0000002d2f06723e */ /* 0x004fc600000010ff */
[----:B------:R1:W-:Y:S01]  /*11d30*/  STL [R1+0x78], R5 ;  /* 0x0000780501007387 */ /* 0x0003e20000100800 */
[----:B----4-:R-:W-:-:S03]  /*11d40*/  F2FP.BF16.F32.PACK_AB R4, R50, R48 ;  /* 0x000000303204723e */ /* 0x010fc600000010ff */
[----:B------:R2:W-:Y:S04]  /*11d50*/  STL [R1+0x68], R6 ;  /* 0x0000680601007387 */ /* 0x0005e80000100800 */
[----:B------:R4:W-:Y:S01]  /*11d60*/  STL [R1+0x7c], R4 ;  /* 0x00007c0401007387 */ /* 0x0009e20000100800 */
[----:B-1----:R-:W-:Y:S01]  /*11d70*/  F2FP.BF16.F32.PACK_AB R5, R51, R49 ;  /* 0x000000313305723e */ /* 0x002fe200000010ff */
[----:B--2---:R-:W-:-:S04]  /*11d80*/  IMAD.MOV.U32 R6, RZ, RZ, R76 ;  /* 0x000000ffff067224 */ /* 0x004fc800078e004c */
[----:B------:R1:W-:Y:S01]  /*11d90*/  STL [R1+0x6c], R5 ;  /* 0x00006c0501007387 */ /* 0x0003e20000100800 */
[----:B----4-:R-:W-:-:S03]  /*11da0*/  IMAD.MOV.U32 R4, RZ, RZ, R77 ;  /* 0x000000ffff047224 */ /* 0x010fc600078e004d */
[----:B------:R2:W-:Y:S01]  /*11db0*/  STL [R1+0x50], R14 ;  /* 0x0000500e01007387 */ /* 0x0005e20000100800 */
[----:B------:R-:W-:-:S03]  /*11dc0*/  IMAD.MOV.U32 R143, RZ, RZ, R4 ;  /* 0x000000ffff8f7224 */ /* 0x000fc600078e0004 */
[----:B------:R4:W-:Y:S01]  /*11dd0*/  STL [R1+0x40], R11 ;  /* 0x0000400b01007387 */ /* 0x0009e20000100800 */
[----:B-1----:R-:W-:-:S03]  /*11de0*/  IMAD.MOV.U32 R5, RZ, RZ, R75 ;  /* 0x000000ffff057224 */ /* 0x002fc600078e004b */
[----:B------:R1:W-:Y:S01]  /*11df0*/  STL [R1+0x54], R9 ;  /* 0x0000540901007387 */ /* 0x0003e20000100800 */
[----:B--2---:R-:W-:Y:S01]  /*11e00*/  F2FP.BF16.F32.PACK_AB R14, R59, R57 ;  /* 0x000000393b0e723e */ /* 0x004fe200000010ff */
[----:B------:R-:W-:Y:S01]  /*11e10*/  IMAD.MOV.U32 R141, RZ, RZ, R5 ;  /* 0x000000ffff8d7224 */ /* 0x000fe200078e0005 */
[----:B----4-:R-:W-:-:S03]  /*11e20*/  F2FP.BF16.F32.PACK_AB R11, R62, R60 ;  /* 0x0000003c3e0b723e */ /* 0x010fc600000010ff */
[----:B------:R2:W-:Y:S01]  /*11e30*/  STL [R1+0x44], R14 ;  /* 0x0000440e01007387 */ /* 0x0005e20000100800 */
[----:B-1----:R-:W-:-:S03]  /*11e40*/  F2FP.BF16.F32.PACK_AB R9, R63, R61 ;  /* 0x0000003d3f09723e */ /* 0x002fc600000010ff */
[----:B------:R1:W-:Y:S04]  /*11e50*/  STL [R1+0x58], R11 ;  /* 0x0000580b01007387 */ /* 0x0003e80000100800 */
[----:B------:R4:W-:Y:S01]  /*11e60*/  STL [R1+0x48], R9 ;  /* 0x0000480901007387 */ /* 0x0009e20000100800 */
[----:B--2---:R-:W-:Y:S02]  /*11e70*/  F2FP.BF16.F32.PACK_AB R14, R66, R64 ;  /* 0x00000040420e723e */ /* 0x004fe400000010ff */
[----:B-1----:R-:W-:-:S03]  /*11e80*/  F2FP.BF16.F32.PACK_AB R11, R67, R65 ;  /* 0x00000041430b723e */ /* 0x002fc600000010ff */
[----:B------:R1:W-:Y:S01]  /*11e90*/  STL [R1+0x5c], R14 ;  /* 0x00005c0e01007387 */ /* 0x0003e20000100800 */
[----:B----4-:R-:W-:-:S03]  /*11ea0*/  F2FP.BF16.F32.PACK_AB R9, R102, R100 ;  /* 0x000000646609723e */ /* 0x010fc600000010ff */
[----:B------:R2:W-:Y:S04]  /*11eb0*/  STL [R1+0x4c], R11 ;  /* 0x00004c0b01007387 */ /* 0x0005e80000100800 */
[----:B------:R4:W-:Y:S01]  /*11ec0*/  STL [R1+0x30], R9 ;  /* 0x0000300901007387 */ /* 0x0009e20000100800 */
[----:B-1----:R-:W-:Y:S02]  /*11ed0*/  F2FP.BF16.F32.PACK_AB R14, R103, R101 ;  /* 0x00000065670e723e */ /* 0x002fe400000010ff */
[----:B--2---:R-:W-:-:S03]  /*11ee0*/  F2FP.BF16.F32.PACK_AB R11, R106, R104 ;  /* 0x000000686a0b723e */ /* 0x004fc600000010ff */
        /* <DEDUP_REMOVED lines=15> */
[----:B------:R-:W-:Y:S02]  /*11fe0*/  IMAD.MOV.U32 R137, RZ, RZ, R11 ;  /* 0x000000ffff897224 */ /* 0x000fe400078e000b */
[----:B------:R-:W-:Y:S01]  /*11ff0*/  IMAD.MOV.U32 R139, RZ, RZ, R9 ;  /* 0x000000ffff8b7224 */ /* 0x000fe200078e0009 */
[----:B------:R4:W-:Y:S01]  /*12000*/  STL [R1], R19 ;  /* 0x0000001301007387 */ /* 0x0009e20000100800 */
[----:B-1----:R-:W-:Y:S02]  /*12010*/  IMAD.MOV.U32 R14, RZ, RZ, R71 ;  /* 0x000000ffff0e7224 */ /* 0x002fe400078e0047 */
[----:B------:R-:W1:Y:S01]  /*12020*/  LDTM.x64 R52, tmem[UR12+0x80] ;  /* 0x0000800c003479ee */ /* 0x000e620008340000 */
[----:B------:R0:W-:Y:S01]  /*12030*/  STL [R1+0x14], R23 ;  /* 0x0000141701007387 */ /* 0x0001e20000100800 */
[----:B--2---:R-:W-:Y:S01]  /*12040*/  F2FP.BF16.F32.PACK_AB R22, R123, R121 ;  /* 0x000000797b16723e */ /* 0x004fe200000010ff */
[----:B------:R-:W-:Y:S01]  /*12050*/  IMAD.MOV.U32 R138, RZ, RZ, R14 ;  /* 0x000000ffff8a7224 */ /* 0x000fe200078e000e */
[----:B------:R-:W-:Y:S01]  /*12060*/  F2FP.BF16.F32.PACK_AB R121, R155, R153 ;  /* 0x000000999b79723e */ /* 0x000fe200000010ff */
[----:B------:R-:W-:Y:S01]  /*12070*/  IMAD.MOV.U32 R153, RZ, RZ, R6 ;  /* 0x000000ffff997224 */ /* 0x000fe200078e0006 */
[----:B----4-:R-:W-:Y:S01]  /*12080*/  F2FP.BF16.F32.PACK_AB R19, R126, R124 ;  /* 0x0000007c7e13723e */ /* 0x010fe200000010ff */
[----:B------:R2:W-:Y:S01]  /*12090*/  STL [R1+0x4], R22 ;  /* 0x0000041601007387 */ /* 0x0005e20000100800 */
[----:B------:R-:W-:Y:S01]  /*120a0*/  F2FP.BF16.F32.PACK_AB R123, R163, R161 ;  /* 0x000000a1a37b723e */ /* 0x000fe200000010ff */
[----:B------:R-:W-:Y:S01]  /*120b0*/  IMAD.MOV.U32 R163, RZ, RZ, R8 ;  /* 0x000000ffffa37224 */ /* 0x000fe200078e0008 */
[----:B0-----:R-:W-:Y:S01]  /*120c0*/  F2FP.BF16.F32.PACK_AB R23, R127, R125 ;  /* 0x0000007d7f17723e */ /* 0x001fe200000010ff */
[----:B------:R0:W-:Y:S01]  /*120d0*/  STL [R1+0x18], R19 ;  /* 0x0000181301007387 */ /* 0x0001e20000100800 */
[----:B------:R-:W-:-:S02]  /*120e0*/  IMAD.MOV.U32 R161, RZ, RZ, R10 ;  /* 0x000000ffffa17224 */ /* 0x000fc400078e000a */
[----:B------:R-:W-:Y:S01]  /*120f0*/  IMAD.MOV.U32 R155, RZ, RZ, R24 ;  /* 0x000000ffff9b7224 */ /* 0x000fe200078e0018 */
[----:B------:R-:W-:Y:S01]  /*12100*/  STL [R1+0x8], R23 ;  /* 0x0000081701007387 */ /* 0x000fe20000100800 */
[----:B--2---:R-:W-:Y:S02]  /*12110*/  F2FP.BF16.F32.PACK_AB R22, R130, R128 ;  /* 0x000000808216723e */ /* 0x004fe400000010ff */
[----:B0-----:R-:W-:-:S03]  /*12120*/  F2FP.BF16.F32.PACK_AB R19, R131, R129 ;  /* 0x000000818313723e */ /* 0x001fc600000010ff */
[----:B------:R-:W-:Y:S01]  /*12130*/  STL [R1+0x1c], R22 ;  /* 0x00001c1601007387 */ /* 0x000fe20000100800 */
[----:B-1----:R-:W-:Y:S02]  /*12140*/  F2FP.BF16.F32.PACK_AB R136, R71, R69 ;  /* 0x000000454788723e */ /* 0x002fe400000010ff */
[----:B------:R-:W-:Y:S01]  /*12150*/  F2FP.BF16.F32.PACK_AB R69, R74, R72 ;  /* 0x000000484a45723e */ /* 0x000fe200000010ff */
[----:B------:R-:W-:Y:S01]  /*12160*/  IMAD.MOV.U32 R74, RZ, RZ, R137 ;  /* 0x000000ffff4a7224 */ /* 0x000fe200078e0089 */
[----:B------:R-:W-:Y:S01]  /*12170*/  F2FP.BF16.F32.PACK_AB R137, R75, R73 ;  /* 0x000000494b89723e */ /* 0x000fe200000010ff */
[----:B------:R-:W-:Y:S01]  /*12180*/  IMAD.MOV.U32 R73, RZ, RZ, R139 ;  /* 0x000000ffff497224 */ /* 0x000fe200078e008b */
[----:B------:R-:W-:Y:S01]  /*12190*/  F2FP.BF16.F32.PACK_AB R72, R87, R85 ;  /* 0x000000555748723e */ /* 0x000fe200000010ff */
[----:B------:R0:W-:Y:S01]  /*121a0*/  STL [R1+0xc], R19 ;  /* 0x00000c1301007387 */ /* 0x0001e20000100800 */
[----:B------:R-:W-:Y:S01]  /*121b0*/  F2FP.BF16.F32.PACK_AB R85, R90, R88 ;  /* 0x000000585a55723e */ /* 0x000fe200000010ff */
[----:B------:R-:W-:Y:S01]  /*121c0*/  IMAD.MOV.U32 R90, RZ, RZ, R73 ;  /* 0x000000ffff5a7224 */ /* 0x000fe200078e0049 */
[----:B------:R-:W-:Y:S01]  /*121d0*/  F2FP.BF16.F32.PACK_AB R73, R91, R89 ;  /* 0x000000595b49723e */ /* 0x000fe200000010ff */
[----:B------:R-:W-:Y:S01]  /*121e0*/  IMAD.MOV.U32 R75, RZ, RZ, R138 ;  /* 0x000000ffff4b7224 */ /* 0x000fe200078e008a */
[----:B------:R-:W2:Y:S01]  /*121f0*/  LDL.LU R89, [R1+0x254] ;  /* 0x0002540001597983 */ /* 0x000ea20000300800 */
[----:B------:R-:W-:Y:S01]  /*12200*/  F2FP.BF16.F32.PACK_AB R124, R54, R52 ;  /* 0x00000034367c723e */ /* 0x000fe200000010ff */
[----:B------:R-:W-:Y:S01]  /*12210*/  IMAD.MOV.U32 R88, RZ, RZ, R74 ;  /* 0x000000ffff587224 */ /* 0x000fe200078e004a */
[----:B------:R-:W-:Y:S01]  /*12220*/  F2FP.BF16.F32.PACK_AB R128, R55, R53 ;  /* 0x000000353780723e */ /* 0x000fe200000010ff */
[----:B------:R-:W-:Y:S01]  /*12230*/  IMAD.MOV.U32 R91, RZ, RZ, R75 ;  /* 0x000000ffff5b7224 */ /* 0x000fe200078e004b */
[----:B------:R-:W-:-:S02]  /*12240*/  F2FP.BF16.F32.PACK_AB R125, R58, R56 ;  /* 0x000000383a7d723e */ /* 0x000fc400000010ff */
[----:B------:R-:W-:Y:S02]  /*12250*/  F2FP.BF16.F32.PACK_AB R129, R59, R57 ;  /* 0x000000393b81723e */ /* 0x000fe400000010ff */
[----:B------:R-:W-:Y:S02]  /*12260*/  F2FP.BF16.F32.PACK_AB R126, R62, R60 ;  /* 0x0000003c3e7e723e */ /* 0x000fe400000010ff */
[----:B------:R-:W-:Y:S02]  /*12270*/  F2FP.BF16.F32.PACK_AB R130, R63, R61 ;  /* 0x0000003d3f82723e */ /* 0x000fe400000010ff */
[----:B------:R-:W-:Y:S02]  /*12280*/  F2FP.BF16.F32.PACK_AB R127, R66, R64 ;  /* 0x00000040427f723e */ /* 0x000fe400000010ff */
[----:B------:R-:W-:Y:S02]  /*12290*/  F2FP.BF16.F32.PACK_AB R131, R67, R65 ;  /* 0x000000414383723e */ /* 0x000fe400000010ff */
[----:B0-----:R-:W0:Y:S01]  /*122a0*/  LDTM.x64 R4, tmem[UR12+0xc0] ;  /* 0x0000c00c000479ee */ /* 0x001e220008340000 */
[----:B------:R-:W2:Y:S01]  /*122b0*/  LDCU.128 UR12, c[0x0][0x390] ;  /* 0x00007200ff0c77ac */ /* 0x000ea20008000c00 */
[----:B------:R-:W-:Y:S01]  /*122c0*/  F2FP.BF16.F32.PACK_AB R139, R83, R81 ;  /* 0x00000051538b723e */ /* 0x000fe200000010ff */
[----:B------:R-:W-:Y:S01]  /*122d0*/  NOP ;  /* 0x0000000000007918 */ /* 0x000fe20000000000 */
[----:B------:R-:W-:-:S02]  /*122e0*/  F2FP.BF16.F32.PACK_AB R71, R82, R80 ;  /* 0x000000505247723e */ /* 0x000fc400000010ff */
[----:B------:R-:W-:Y:S02]  /*122f0*/  F2FP.BF16.F32.PACK_AB R68, R70, R68 ;  /* 0x000000444644723e */ /* 0x000fe400000010ff */
[----:B------:R-:W-:Y:S02]  /*12300*/  F2FP.BF16.F32.PACK_AB R100, R102, R100 ;  /* 0x000000646664723e */ /* 0x000fe400000010ff */
[----:B------:R-:W-:Y:S02]  /*12310*/  F2FP.BF16.F32.PACK_AB R138, R79, R77 ;  /* 0x0000004d4f8a723e */ /* 0x000fe400000010ff */
[----:B------:R-:W-:Y:S02]  /*12320*/  F2FP.BF16.F32.PACK_AB R84, R86, R84 ;  /* 0x000000545654723e */ /* 0x000fe400000010ff */
[----:B0-----:R-:W-:Y:S02]  /*12330*/  F2FP.BF16.F32.PACK_AB R83, R19, R17 ;  /* 0x000000111353723e */ /* 0x001fe400000010ff */
[----:B------:R-:W0:Y:S01]  /*12340*/  LDC R17, c[0x0][0x3b8] ;  /* 0x0000ee00ff117b82 */ /* 0x000e220000000800 */
[C---:B--2---:R-:W-:Y:S01]  /*12350*/  ISETP.GE.AND P0, PT, R89.reuse, UR14, PT ;  /* 0x0000000e59007c0c */ /* 0x044fe2000bf06270 */
[----:B------:R-:W-:Y:S01]  /*12360*/  IMAD R19, R89, UR4, RZ ;  /* 0x0000000459137c24 */ /* 0x000fe2000f8e02ff */
[----:B------:R-:W-:Y:S01]  /*12370*/  F2FP.BF16.F32.PACK_AB R4, R6, R4 ;  /* 0x000000040604723e */ /* 0x000fe200000010ff */
[----:B------:R-:W2:Y:S01]  /*12380*/  LDL.LU R89, [R1+0xc0] ;  /* 0x0000c00001597983 */ /* 0x000ea20000300800 */
[----:B------:R-:W-:Y:S01]  /*12390*/  F2FP.BF16.F32.PACK_AB R6, R14, R12 ;  /* 0x0000000c0e06723e */ /* 0x000fe200000010ff */
[----:B------:R-:W1:Y:S01]  /*123a0*/  LDCU UR4, c[0x0][0x39c] ;  /* 0x00007380ff0477ac */ /* 0x000e620008000800 */
[----:B------:R-:W-:-:S02]  /*123b0*/  F2FP.BF16.F32.PACK_AB R80, R7, R5 ;  /* 0x000000050750723e */ /* 0x000fc400000010ff */
[----:B------:R-:W-:Y:S02]  /*123c0*/  F2FP.BF16.F32.PACK_AB R12, R39, R37 ;  /* 0x00000025270c723e */ /* 0x000fe400000010ff */
[----:B------:R-:W-:Y:S02]  /*123d0*/  F2FP.BF16.F32.PACK_AB R7, R18, R16 ;  /* 0x000000101207723e */ /* 0x000fe400000010ff */
[----:B------:R-:W-:Y:S01]  /*123e0*/  F2FP.BF16.F32.PACK_AB R37, R42, R40 ;  /* 0x000000282a25723e */ /* 0x000fe200000010ff */
[-C--:B0-----:R-:W-:Y:S01]  /*123f0*/  IMAD R42, R0, R17.reuse, RZ ;  /* 0x00000011002a7224 */ /* 0x081fe200078e02ff */
[----:B------:R-:W-:Y:S01]  /*12400*/  LEA R16, P5, R19, UR12, 0x1 ;  /* 0x0000000c13107c11 */ /* 0x000fe2000f8a08ff */
[----:B------:R-:W-:Y:S01]  /*12410*/  IMAD R18, R3, R17, RZ ;  /* 0x0000001103127224 */ /* 0x000fe200078e02ff */
[----:B------:R-:W-:Y:S02]  /*12420*/  F2FP.BF16.F32.PACK_AB R5, R10, R8 ;  /* 0x000000080a05723e */ /* 0x000fe400000010ff */
[----:B------:R-:W-:-:S02]  /*12430*/  F2FP.BF16.F32.PACK_AB R8, R23, R21 ;  /* 0x000000151708723e */ /* 0x000fc400000010ff */
[----:B---3--:R-:W-:Y:S02]  /*12440*/  ISETP.LT.AND P3, PT, R3, UR5, !P0 ;  /* 0x0000000503007c0c */ /* 0x008fe4000c761270 */
[----:B------:R-:W-:Y:S02]  /*12450*/  F2FP.BF16.F32.PACK_AB R81, R11, R9 ;  /* 0x000000090b51723e */ /* 0x000fe400000010ff */
[----:B------:R-:W-:Y:S02]  /*12460*/  ISETP.LT.AND P4, PT, R164, UR6, !P0 ;  /* 0x00000006a4007c0c */ /* 0x000fe4000c781270 */
[----:B------:R-:W-:Y:S02]  /*12470*/  ISETP.LT.AND P2, PT, R165, UR7, !P0 ;  /* 0x00000007a5007c0c */ /* 0x000fe4000c741270 */
[----:B------:R-:W-:Y:S01]  /*12480*/  F2FP.BF16.F32.PACK_AB R20, R22, R20 ;  /* 0x000000141614723e */ /* 0x000fe200000010ff */
[----:B------:R-:W-:Y:S01]  /*12490*/  STS.128 [R2+0x400], R156 ;  /* 0x0004009c02007388 */ /* 0x000fe20000000c00 */
[----:B------:R-:W-:-:S02]  /*124a0*/  F2FP.BF16.F32.PACK_AB R21, R26, R24 ;  /* 0x000000181a15723e */ /* 0x000fc400000010ff */
[----:B------:R-:W-:Y:S02]  /*124b0*/  F2FP.BF16.F32.PACK_AB R82, R15, R13 ;  /* 0x0000000d0f52723e */ /* 0x000fe400000010ff */
[----:B------:R-:W-:Y:S02]  /*124c0*/  F2FP.BF16.F32.PACK_AB R70, R78, R76 ;  /* 0x0000004c4e46723e */ /* 0x000fe400000010ff */
[----:B------:R-:W-:Y:S02]  /*124d0*/  F2FP.BF16.F32.PACK_AB R102, R110, R108 ;  /* 0x0000006c6e66723e */ /* 0x000fe400000010ff */
[----:B------:R-:W-:Y:S01]  /*124e0*/  F2FP.BF16.F32.PACK_AB R77, R107, R105 ;  /* 0x000000696b4d723e */ /* 0x000fe200000010ff */
[----:B------:R-:W-:Y:S01]  /*124f0*/  IMAD R40, R141, R17, RZ ;  /* 0x000000118d287224 */ /* 0x000fe200078e02ff */
[----:B------:R-:W-:Y:S01]  /*12500*/  LEA.HI.X.SX32 R3, R19, UR13, 0x1, P5 ;  /* 0x0000000d13037c11 */ /* 0x000fe2000a8f0eff */
[----:B------:R-:W0:Y:S01]  /*12510*/  LDCU UR5, c[0x0][0x39c] ;  /* 0x00007380ff0577ac */ /* 0x000e220008000800 */
[----:B------:R-:W-:-:S02]  /*12520*/  LEA R24, P5, R42, R16, 0x1 ;  /* 0x000000102a187211 */ /* 0x000fc400078a08ff */
[----:B------:R-:W-:Y:S02]  /*12530*/  LEA R26, P6, R18, R16, 0x1 ;  /* 0x00000010121a7211 */ /* 0x000fe400078c08ff */
[----:B------:R-:W-:Y:S01]  /*12540*/  F2FP.BF16.F32.PACK_AB R9, R27, R25 ;  /* 0x000000191b09723e */ /* 0x000fe200000010ff */
[----:B------:R-:W-:Y:S01]  /*12550*/  IMAD R164, R164, R17, RZ ;  /* 0x00000011a4a47224 */ /* 0x000fe200078e02ff */
[----:B------:R-:W-:Y:S01]  /*12560*/  LEA.HI.X.SX32 R25, R42, R3, 0x1, P5 ;  /* 0x000000032a197211 */ /* 0x000fe200028f0eff */
[----:B------:R-:W-:Y:S01]  /*12570*/  IMAD R165, R165, R17, RZ ;  /* 0x00000011a5a57224 */ /* 0x000fe200078e02ff */
[----:B------:R-:W-:Y:S01]  /*12580*/  LEA.HI.X.SX32 R27, R18, R3, 0x1, P6 ;  /* 0x00000003121b7211 */ /* 0x000fe200030f0eff */
[----:B------:R-:W3:Y:S01]  /*12590*/  LDCU UR6, c[0x0][0x39c] ;  /* 0x00007380ff0677ac */ /* 0x000ee20008000800 */
[----:B------:R-:W-:Y:S01]  /*125a0*/  F2FP.BF16.F32.PACK_AB R22, R30, R28 ;  /* 0x0000001c1e16723e */ /* 0x000fe200000010ff */
[----:B------:R-:W-:Y:S01]  /*125b0*/  STL.64 [R1+0xf0], R24 ;  /* 0x0000f01801007387 */ /* 0x000fe20000100a00 */
[----:B------:R-:W-:Y:S01]  /*125c0*/  LEA R28, P5, R164, R16, 0x1 ;  /* 0x00000010a41c7211 */ /* 0x000fe200078a08ff */
[----:B------:R-:W4:Y:S02]  /*125d0*/  LDCU UR7, c[0x0][0x39c] ;  /* 0x00007380ff0777ac */ /* 0x000f240008000800 */
[----:B------:R0:W-:Y:S01]  /*125e0*/  STL.64 [R1+0xe8], R26 ;  /* 0x0000e81a01007387 */ /* 0x0001e20000100a00 */
[----:B------:R-:W-:-:S02]  /*125f0*/  F2FP.BF16.F32.PACK_AB R10, R31, R29 ;  /* 0x0000001d1f0a723e */ /* 0x000fc400000010ff */
[----:B------:R-:W-:Y:S02]  /*12600*/  LEA.HI.X.SX32 R29, R164, R3, 0x1, P5 ;  /* 0x00000003a41d7211 */ /* 0x000fe400028f0eff */
[----:B0-----:R-:W-:-:S04]  /*12610*/  LEA R26, P6, R165, R16, 0x1 ;  /* 0x00000010a51a7211 */ /* 0x001fc800078c08ff */
[----:B------:R-:W-:Y:S01]  /*12620*/  LEA.HI.X.SX32 R27, R165, R3, 0x1, P6 ;  /* 0x00000003a51b7211 */ /* 0x000fe200030f0eff */
[----:B------:R0:W-:Y:S04]  /*12630*/  STL.64 [R1+0xe0], R28 ;  /* 0x0000e01c01007387 */ /* 0x0001e80000100a00 */
[----:B------:R2:W-:Y:S01]  /*12640*/  STL.64 [R1+0xd8], R26 ;  /* 0x0000d81a01007387 */ /* 0x0005e20000100a00 */
[CC--:B------:R-:W-:Y:S02]  /*12650*/  IMAD R18, R91.reuse, R17.reuse, RZ ;  /* 0x000000115b127224 */ /* 0x0c0fe400078e02ff */
[----:B------:R-:W-:Y:S01]  /*12660*/  IMAD R19, R88, R17, RZ ;  /* 0x0000001158137224 */ /* 0x000fe200078e02ff */
[----:B-1----:R-:W-:Y:S01]  /*12670*/  ISETP.LT.AND P5, PT, R91, UR4, !P0 ;  /* 0x000000045b007c0c */ /* 0x002fe2000c7a1270 */
[----:B------:R-:W-:Y:S01]  /*12680*/  IMAD.MOV.U32 R88, RZ, RZ, R161 ;  /* 0x000000ffff587224 */ /* 0x000fe200078e00a1 */
[----:B------:R-:W-:Y:S01]  /*12690*/  F2FP.BF16.F32.PACK_AB R13, R43, R41 ;  /* 0x000000292b0d723e */ /* 0x000fe200000010ff */
[----:B------:R-:W-:Y:S01]  /*126a0*/  IMAD.MOV.U32 R91, RZ, RZ, R162 ;  /* 0x000000ffff5b7224 */ /* 0x000fe200078e00a2 */
[----:B------:R-:W-:Y:S01]  /*126b0*/  F2FP.BF16.F32.PACK_AB R23, R34, R32 ;  /* 0x000000202217723e */ /* 0x000fe200000010ff */
[----:B0-----:R-:W-:Y:S01]  /*126c0*/  IMAD R28, R90, R17, RZ ;  /* 0x000000115a1c7224 */ /* 0x001fe200078e02ff */
[----:B------:R-:W-:Y:S01]  /*126d0*/  F2FP.BF16.F32.PACK_AB R11, R35, R33 ;  /* 0x00000021230b723e */ /* 0x000fe200000010ff */
[----:B------:R-:W-:Y:S01]  /*126e0*/  IMAD.MOV.U32 R90, RZ, RZ, R160 ;  /* 0x000000ffff5a7224 */ /* 0x000fe200078e00a0 */
[----:B------:R-:W-:Y:S01]  /*126f0*/  F2FP.BF16.F32.PACK_AB R78, R111, R109 ;  /* 0x0000006d6f4e723e */ /* 0x000fe200000010ff */
[----:B------:R-:W0:Y:S01]  /*12700*/  LDCU UR4, c[0x0][0x39c] ;  /* 0x00007380ff0477ac */ /* 0x000e220008000800 */
[----:B------:R-:W-:-:S02]  /*12710*/  F2FP.BF16.F32.PACK_AB R76, R103, R101 ;  /* 0x00000065674c723e */ /* 0x000fc400000010ff */
[----:B------:R-:W-:Y:S01]  /*12720*/  F2FP.BF16.F32.PACK_AB R101, R106, R104 ;  /* 0x000000686a65723e */ /* 0x000fe200000010ff */
[----:B--2---:R-:W-:-:S05]  /*12730*/  IMAD R25, R89, R17, RZ ;  /* 0x0000001159197224 */ /* 0x004fca00078e02ff */
[----:B------:R-:W-:-:S04]  /*12740*/  LEA R26, P6, R25, R16, 0x1 ;  /* 0x00000010191a7211 */ /* 0x000fc800078c08ff */
[----:B------:R-:W-:-:S05]  /*12750*/  LEA.HI.X.SX32 R27, R25, R3, 0x1, P6 ;  /* 0x00000003191b7211 */ /* 0x000fca00030f0eff */
[----:B------:R1:W-:Y:S02]  /*12760*/  STL.64 [R1+0xd0], R26 ;  /* 0x0000d01a01007387 */ /* 0x0003e40000100a00 */
[----:B-1----:R-:W-:-:S04]  /*12770*/  LEA R26, P6, R18, R16, 0x1 ;  /* 0x00000010121a7211 */ /* 0x002fc800078c08ff */
[----:B------:R-:W-:Y:S02]  /*12780*/  LEA.HI.X.SX32 R27, R18, R3, 0x1, P6 ;  /* 0x00000003121b7211 */ /* 0x000fe400030f0eff */
[----:B------:R-:W-:Y:S01]  /*12790*/  LEA R30, P6, R19, R16, 0x1 ;  /* 0x00000010131e7211 */ /* 0x000fe200078c08ff */
[----:B------:R-:W-:-:S03]  /*127a0*/  IMAD R18, R153, R17, RZ ;  /* 0x0000001199127224 */ /* 0x000fc600078e02ff */
[----:B------:R-:W-:Y:S01]  /*127b0*/  LEA.HI.X.SX32 R31, R19, R3, 0x1, P6 ;  /* 0x00000003131f7211 */ /* 0x000fe200030f0eff */
[----:B------:R-:W-:Y:S01]  /*127c0*/  IMAD.MOV.U32 R153, RZ, RZ, R155 ;  /* 0x000000ffff997224 */ /* 0x000fe200078e009b */
[----:B------:R-:W-:Y:S01]  /*127d0*/  STL.64 [R1+0xc8], R26 ;  /* 0x0000c81a01007387 */ /* 0x000fe20000100a00 */
[----:B------:R-:W-:Y:S02]  /*127e0*/  IMAD.MOV.U32 R155, RZ, RZ, R145 ;  /* 0x000000ffff9b7224 */ /* 0x000fe400078e0091 */
[----:B------:R-:W-:Y:S01]  /*127f0*/  IMAD.MOV.U32 R145, RZ, RZ, R147 ;  /* 0x000000ffff917224 */ /* 0x000fe200078e0093 */
[----:B------:R-:W-:Y:S01]  /*12800*/  STL.64 [R1+0xc0], R30 ;  /* 0x0000c01e01007387 */ /* 0x000fe20000100a00 */
[----:B------:R-:W-:-:S03]  /*12810*/  IMAD.MOV.U32 R147, RZ, RZ, R140 ;  /* 0x000000ffff937224 */ /* 0x000fc600078e008c */
[----:B------:R-:W2:Y:S01]  /*12820*/  LDL R140, [R1+0x110] ;  /* 0x00011000018c7983 */ /* 0x000ea20000100800 */
[----:B------:R-:W-:Y:S02]  /*12830*/  IMAD R19, R142, R17, RZ ;  /* 0x000000118e137224 */ /* 0x000fe400078e02ff */
[----:B------:R-:W1:Y:S01]  /*12840*/  S2R R142, SR_TID.X ;  /* 0x00000000008e7919 */ /* 0x000e620000002100 */
[----:B------:R-:W-:Y:S01]  /*12850*/  ISETP.LT.AND P1, PT, R89, UR8, !P0 ;  /* 0x0000000859007c0c */ /* 0x000fe2000c721270 */
[----:B------:R-:W-:Y:S01]  /*12860*/  IMAD.MOV.U32 R89, RZ, RZ, R163 ;  /* 0x000000ffff597224 */ /* 0x000fe200078e00a3 */
[C---:B------:R-:W-:Y:S01]  /*12870*/  LEA R164, P6, R28.reuse, R16, 0x1 ;  /* 0x000000101ca47211 */ /* 0x040fe200078c08ff */
[----:B------:R-:W0:Y:S03]  /*12880*/  LDCU UR8, c[0x0][0x39c] ;  /* 0x00007380ff0877ac */ /* 0x000e260008000800 */
[----:B------:R-:W-:Y:S01]  /*12890*/  STS.128 [R2], R88 ;  /* 0x0000005802007388 */ /* 0x000fe20000000c00 */
[----:B------:R-:W-:Y:S01]  /*128a0*/  LEA.HI.X.SX32 R165, R28, R3, 0x1, P6 ;  /* 0x000000031ca57211 */ /* 0x000fe200030f0eff */
[----:B-1----:R-:W-:-:S05]  /*128b0*/  IMAD.SHL.U32 R142, R142, 0x10, RZ ;  /* 0x000000108e8e7824 */ /* 0x002fca00078e00ff */
[----:B------:R-:W-:Y:S01]  /*128c0*/  LOP3.LUT R43, R142, 0x7f0, RZ, 0xc0, !PT ;  /* 0x000007f08e2b7812 */ /* 0x000fe200078ec0ff */
[----:B------:R-:W-:Y:S06]  /*128d0*/  BAR.SYNC.DEFER_BLOCKING 0x0 ;  /* 0x0000000000007b1d */ /* 0x000fec0000010000 */
[----:B------:R-:W1:Y:S04]  /*128e0*/  LDS.128 R32, [R43+UR11] ;  /* 0x0000000b2b207984 */ /* 0x000e680008000c00 */
[----:B------:R-:W0:Y:S01]  /*128f0*/  LDS.128 R28, [R43+UR11+0x800] ;  /* 0x0008000b2b1c7984 */ /* 0x000e220008000c00 */
[C---:B------:R-:W-:Y:S01]  /*12900*/  LEA R162, P6, R18.reuse, R16, 0x1 ;  /* 0x0000001012a27211 */ /* 0x040fe200078c08ff */
[----:B------:R-:W-:Y:S03]  /*12910*/  BAR.SYNC.DEFER_BLOCKING 0x0 ;  /* 0x0000000000007b1d */ /* 0x000fe60000010000 */
[----:B------:R-:W-:-:S02]  /*12920*/  LEA.HI.X.SX32 R163, R18, R3, 0x1, P6 ;  /* 0x0000000312a37211 */ /* 0x000fc400030f0eff */
[----:B------:R-:W-:-:S04]  /*12930*/  LEA R160, P6, R19, R16, 0x1 ;  /* 0x0000001013a07211 */ /* 0x000fc800078c08ff */
[----:B------:R-:W-:Y:S01]  /*12940*/  LEA.HI.X.SX32 R161, R19, R3, 0x1, P6 ;  /* 0x0000000313a17211 */ /* 0x000fe200030f0eff */
[----:B------:R-:W-:Y:S04]  /*12950*/  STL.64 [R1+0x268], R164 ;  /* 0x000268a401007387 */ /* 0x000fe80000100a00 */
[----:B------:R-:W-:Y:S04]  /*12960*/  STL.64 [R1+0x270], R162 ;  /* 0x000270a201007387 */ /* 0x000fe80000100a00 */
[----:B------:R-:W-:Y:S04]  /*12970*/  STL.64 [R1+0x278], R160 ;  /* 0x000278a001007387 */ /* 0x000fe80000100a00 */
[----:B-1----:R-:W-:Y:S04]  /*12980*/  STL [R1+0x288], R33 ;  /* 0x0002882101007387 */ /* 0x002fe80000100800 */
[----:B------:R-:W-:Y:S04]  /*12990*/  STL.64 [R1+0x280], R34 ;  /* 0x0002802201007387 */ /* 0x000fe80000100a00 */
[----:B0-----:R-:W-:Y:S04]  /*129a0*/  STL.64 [R1+0x298], R28 ;  /* 0x0002981c01007387 */ /* 0x001fe80000100a00 */
[----:B------:R-:W-:Y:S04]  /*129b0*/  STL.64 [R1+0x290], R30 ;  /* 0x0002901e01007387 */ /* 0x000fe80000100a00 */
[----:B------:R-:W3:Y:S04]  /*129c0*/  LDL.LU R108, [R1] ;  /* 0x00000000016c7983 */ /* 0x000ee80000300800 */
[----:B------:R-:W3:Y:S04]  /*129d0*/  LDL.LU R109, [R1+0x4] ;  /* 0x00000400016d7983 */ /* 0x000ee80000300800 */
[----:B------:R-:W3:Y:S04]  /*129e0*/  LDL.LU R110, [R1+0x8] ;  /* 0x00000800016e7983 */ /* 0x000ee80000300800 */
[----:B------:R-:W3:Y:S04]  /*129f0*/  LDL.LU R111, [R1+0xc] ;  /* 0x00000c00016f7983 */ /* 0x000ee80000300800 */
[----:B------:R-:W3:Y:S04]  /*12a00*/  LDL.LU R104, [R1+0x70] ;  /* 0x0000700001687983 */ /* 0x000ee80000300800 */
[----:B------:R-:W3:Y:S04]  /*12a10*/  LDL.LU R105, [R1+0x74] ;  /* 0x0000740001697983 */ /* 0x000ee80000300800 */
[----:B------:R-:W3:Y:S04]  /*12a20*/  LDL.LU R106, [R1+0x78] ;  /* 0x00007800016a7983 */ /* 0x000ee80000300800 */
[----:B------:R0:W-:Y:S04]  /*12a30*/  STS.128 [R2], R152 ;  /* 0x0000009802007388 */ /* 0x0001e80000000c00 */
[----:B------:R-:W3:Y:S04]  /*12a40*/  LDL.LU R107, [R1+0x7c] ;  /* 0x00007c00016b7983 */ /* 0x000ee80000300800 */
[----:B0-----:R-:W4:Y:S04]  /*12a50*/  LDL.LU R152, [R1+0x60] ;  /* 0x0000600001987983 */ /* 0x001f280000300800 */
[----:B------:R-:W4:Y:S04]  /*12a60*/  LDL.LU R153, [R1+0x64] ;  /* 0x0000640001997983 */ /* 0x000f280000300800 */
[----:B------:R-:W4:Y:S04]  /*12a70*/  LDL.LU R154, [R1+0x68] ;  /* 0x00006800019a7983 */ /* 0x000f280000300800 */
[----:B------:R-:W4:Y:S01]  /*12a80*/  LDL.LU R155, [R1+0x6c] ;  /* 0x00006c00019b7983 */ /* 0x000f220000300800 */
[----:B------:R-:W-:-:S02]  /*12a90*/  F2FP.BF16.F32.PACK_AB R86, R94, R92 ;  /* 0x0000005c5e56723e */ /* 0x000fc400000010ff */
[----:B------:R-:W-:Y:S01]  /*12aa0*/  F2FP.BF16.F32.PACK_AB R74, R95, R93 ;  /* 0x0000005d5f4a723e */ /* 0x000fe200000010ff */
[----:B------:R-:W4:Y:S04]  /*12ab0*/  LDL R141, [R1+0x114] ;  /* 0x00011400018d7983 */ /* 0x000f280000100800 */
        /* <DEDUP_REMOVED lines=8> */
[----:B------:R-:W-:Y:S01]  /*12b40*/  IMAD R18, R143, R17, RZ ;  /* 0x000000118f127224 */ /* 0x000fe200078e02ff */
[----:B------:R-:W-:-:S02]  /*12b50*/  F2FP.BF16.F32.PACK_AB R87, R98, R96 ;  /* 0x000000606257723e */ /* 0x000fc400000010ff */
[----:B------:R-:W4:Y:S01]  /*12b60*/  LDL R143, [R1+0x118] ;  /* 0x00011800018f7983 */ /* 0x000f220000100800 */
[----:B------:R-:W-:-:S03]  /*12b70*/  F2FP.BF16.F32.PACK_AB R75, R99, R97 ;  /* 0x00000061634b723e */ /* 0x000fc600000010ff */
[----:B------:R-:W4:Y:S04]  /*12b80*/  LDL.LU R96, [R1+0x30] ;  /* 0x0000300001607983 */ /* 0x000f280000300800 */
[----:B------:R-:W4:Y:S04]  /*12b90*/  LDL.LU R97, [R1+0x34] ;  /* 0x0000340001617983 */ /* 0x000f280000300800 */
[----:B------:R-:W4:Y:S04]  /*12ba0*/  LDL.LU R98, [R1+0x38] ;  /* 0x0000380001627983 */ /* 0x000f280000300800 */
[----:B------:R0:W-:Y:S04]  /*12bb0*/  STS.128 [R2+0x400], R144 ;  /* 0x0004009002007388 */ /* 0x0001e80000000c00 */
[----:B------:R-:W4:Y:S01]  /*12bc0*/  LDL.LU R99, [R1+0x3c] ;  /* 0x00003c0001637983 */ /* 0x000f220000300800 */
[----:B------:R-:W-:-:S02]  /*12bd0*/  F2FP.BF16.F32.PACK_AB R103, R114, R112 ;  /* 0x000000707267723e */ /* 0x000fc400000010ff */
[----:B------:R-:W-:Y:S01]  /*12be0*/  F2FP.BF16.F32.PACK_AB R79, R115, R113 ;  /* 0x00000071734f723e */ /* 0x000fe200000010ff */
[----:B------:R-:W-:Y:S06]  /*12bf0*/  BAR.SYNC.DEFER_BLOCKING 0x0 ;  /* 0x0000000000007b1d */ /* 0x000fec0000010000 */
[----:B0-----:R-:W4:Y:S04]  /*12c00*/  LDL.LU R144, [R1+0x20] ;  /* 0x0000200001907983 */ /* 0x001f280000300800 */
[----:B------:R-:W4:Y:S04]  /*12c10*/  LDL.LU R145, [R1+0x24] ;  /* 0x0000240001917983 */ /* 0x000f280000300800 */
[----:B------:R-:W4:Y:S04]  /*12c20*/  LDL.LU R146, [R1+0x28] ;  /* 0x0000280001927983 */ /* 0x000f280000300800 */
[----:B------:R-:W4:Y:S01]  /*12c30*/  LDL.LU R147, [R1+0x2c] ;  /* 0x00002c0001937983 */ /* 0x000f220000300800 */
[----:B--2---:R-:W-:-:S03]  /*12c40*/  IMAD R19, R140, R17, RZ ;  /* 0x000000118c137224 */ /* 0x004fc600078e02ff */
[----:B------:R-:W2:Y:S04]  /*12c50*/  LDL R140, [R1+0x11c] ;  /* 0x00011c00018c7983 */ /* 0x000ea80000100800 */
[----:B------:R-:W2:Y:S04]  /*12c60*/  LDL.LU R112, [R1+0x10] ;  /* 0x0000100001707983 */ /* 0x000ea80000300800 */
[----:B------:R-:W2:Y:S04]  /*12c70*/  LDL.LU R113, [R1+0x14] ;  /* 0x0000140001717983 */ /* 0x000ea80000300800 */
[----:B------:R-:W2:Y:S04]  /*12c80*/  LDL.LU R114, [R1+0x18] ;  /* 0x0000180001727983 */ /* 0x000ea80000300800 */
[----:B------:R-:W2:Y:S01]  /*12c90*/  LDL.LU R115, [R1+0x1c] ;  /* 0x00001c0001737983 */ /* 0x000ea20000300800 */
[----:B------:R-:W-:-:S02]  /*12ca0*/  F2FP.BF16.F32.PACK_AB R36, R38, R36 ;  /* 0x000000242624723e */ /* 0x000fc400000010ff */
[----:B------:R-:W-:Y:S01]  /*12cb0*/  F2FP.BF16.F32.PACK_AB R38, R46, R44 ;  /* 0x0000002c2e26723e */ /* 0x000fe200000010ff */
[----:B------:R-:W2:Y:S01]  /*12cc0*/  LDL.LU.64 R28, [R1+0xf0] ;  /* 0x0000f000011c7983 */ /* 0x000ea20000300a00 */
[----:B------:R-:W-:Y:S02]  /*12cd0*/  F2FP.BF16.F32.PACK_AB R14, R47, R45 ;  /* 0x0000002d2f0e723e */ /* 0x000fe400000010ff */
[----:B------:R-:W-:Y:S01]  /*12ce0*/  F2FP.BF16.F32.PACK_AB R39, R50, R48 ;  /* 0x000000303227723e */ /* 0x000fe200000010ff */
[----:B------:R-:W-:Y:S01]  /*12cf0*/  LDS.128 R44, [R43+UR11+0x800] ;  /* 0x0008000b2b2c7984 */ /* 0x000fe20008000c00 */
[----:B------:R-:W-:-:S03]  /*12d00*/  F2FP.BF16.F32.PACK_AB R15, R51, R49 ;  /* 0x00000031330f723e */ /* 0x000fc600000010ff */
[----:B------:R-:W0:Y:S01]  /*12d10*/  LDS.128 R48, [R43+UR11] ;  /* 0x0000000b2b307984 */ /* 0x000e220008000c00 */
[----:B------:R-:W-:Y:S01]  /*12d20*/  BAR.SYNC.DEFER_BLOCKING 0x0 ;  /* 0x0000000000007b1d */ /* 0x000fe20000010000 */
[----:B------:R-:W-:Y:S02]  /*12d30*/  F2FP.BF16.F32.PACK_AB R52, R54, R52 ;  /* 0x000000343634723e */ /* 0x000fe400000010ff */
[----:B------:R-:W-:Y:S02]  /*12d40*/  F2FP.BF16.F32.PACK_AB R24, R55, R53 ;  /* 0x000000353718723e */ /* 0x000fe400000010ff */
[----:B------:R-:W-:Y:S02]  /*12d50*/  F2FP.BF16.F32.PACK_AB R53, R58, R56 ;  /* 0x000000383a35723e */ /* 0x000fe400000010ff */
[----:B------:R-:W-:Y:S02]  /*12d60*/  F2FP.BF16.F32.PACK_AB R25, R59, R57 ;  /* 0x000000393b19723e */ /* 0x000fe400000010ff */
[----:B------:R-:W-:-:S02]  /*12d70*/  F2FP.BF16.F32.PACK_AB R54, R62, R60 ;  /* 0x0000003c3e36723e */ /* 0x000fc400000010ff */
[----:B------:R-:W-:Y:S01]  /*12d80*/  F2FP.BF16.F32.PACK_AB R26, R63, R61 ;  /* 0x0000003d3f1a723e */ /* 0x000fe200000010ff */
[----:B---3--:R-:W-:Y:S04]  /*12d90*/  STS.128 [R2], R104 ;  /* 0x0000006802007388 */ /* 0x008fe80000000c00 */
[----:B----4-:R-:W-:Y:S01]  /*12da0*/  STS.128 [R2+0x400], R152 ;  /* 0x0004009802007388 */ /* 0x010fe20000000c00 */
[----:B------:R-:W-:Y:S06]  /*12db0*/  BAR.SYNC.DEFER_BLOCKING 0x0 ;  /* 0x0000000000007b1d */ /* 0x000fec0000010000 */
[----:B------:R-:W1:Y:S04]  /*12dc0*/  LDS.128 R60, [R43+UR11] ;  /* 0x0000000b2b3c7984 */ /* 0x000e680008000c00 */
[----:B------:R-:W-:Y:S01]  /*12dd0*/  LDS.128 R56, [R43+UR11+0x800] ;  /* 0x0008000b2b387984 */ /* 0x000fe20008000c00 */
[----:B------:R-:W-:Y:S06]  /*12de0*/  BAR.SYNC.DEFER_BLOCKING 0x0 ;  /* 0x0000000000007b1d */ /* 0x000fec0000010000 */
[----:B------:R-:W-:Y:S04]  /*12df0*/  STS.128 [R2], R92 ;  /* 0x0000005c02007388 */ /* 0x000fe80000000c00 */
[----:B------:R-:W-:Y:S01]  /*12e00*/  STS.128 [R2+0x400], R88 ;  /* 0x0004005802007388 */ /* 0x000fe20000000c00 */
[----:B------:R-:W-:Y:S06]  /*12e10*/  BAR.SYNC.DEFER_BLOCKING 0x0 ;  /* 0x0000000000007b1d */ /* 0x000fec0000010000 */
[----:B------:R-:W3:Y:S04]  /*12e20*/  LDS.128 R92, [R43+UR11] ;  /* 0x0000000b2b5c7984 */ /* 0x000ee80008000c00 */
[----:B------:R-:W-:Y:S01]  /*12e30*/  LDS.128 R88, [R43+UR11+0x800] ;  /* 0x0008000b2b587984 */ /* 0x000fe20008000c00 */
[----:B------:R-:W-:Y:S06]  /*12e40*/  BAR.SYNC.DEFER_BLOCKING 0x0 ;  /* 0x0000000000007b1d */ /* 0x000fec0000010000 */
[----:B------:R-:W-:Y:S04]  /*12e50*/  STS.128 [R2], R96 ;  /* 0x0000006002007388 */ /* 0x000fe80000000c00 */
[----:B------:R-:W-:Y:S01]  /*12e60*/  STS.128 [R2+0x400], R144 ;  /* 0x0004009002007388 */ /* 0x000fe20000000c00 */
[----:B------:R-:W-:Y:S06]  /*12e70*/  BAR.SYNC.DEFER_BLOCKING 0x0 ;  /* 0x0000000000007b1d */ /* 0x000fec0000010000 */
[----:B------:R-:W4:Y:S04]  /*12e80*/  LDS.128 R104, [R43+UR11] ;  /* 0x0000000b2b687984 */ /* 0x000f280008000c00 */
[----:B------:R-:W-:Y:S01]  /*12e90*/  LDS.128 R96, [R43+UR11+0x800] ;  /* 0x0008000b2b607984 */ /* 0x000fe20008000c00 */
[----:B------:R-:W-:Y:S06]  /*12ea0*/  BAR.SYNC.DEFER_BLOCKING 0x0 ;  /* 0x0000000000007b1d */ /* 0x000fec0000010000 */
[----:B--2---:R-:W-:Y:S04]  /*12eb0*/  STS.128 [R2], R112 ;  /* 0x0000007002007388 */ /* 0x004fe80000000c00 */
[----:B------:R-:W-:Y:S01]  /*12ec0*/  STS.128 [R2+0x400], R108 ;  /* 0x0004006c02007388 */ /* 0x000fe20000000c00 */
[----:B------:R-:W-:Y:S06]  /*12ed0*/  BAR.SYNC.DEFER_BLOCKING 0x0 ;  /* 0x0000000000007b1d */ /* 0x000fec0000010000 */
[----:B------:R-:W2:Y:S04]  /*12ee0*/  LDS.128 R112, [R43+UR11] ;  /* 0x0000000b2b707984 */ /* 0x000ea80008000c00 */
[----:B------:R-:W-:Y:S01]  /*12ef0*/  LDS.128 R108, [R43+UR11+0x800] ;  /* 0x0008000b2b6c7984 */ /* 0x000fe20008000c00 */
[----:B------:R-:W-:Y:S06]  /*12f00*/  BAR.SYNC.DEFER_BLOCKING 0x0 ;  /* 0x0000000000007b1d */ /* 0x000fec0000010000 */
[----:B------:R-:W-:Y:S04]  /*12f10*/  STS.128 [R2], R132 ;  /* 0x0000008402007388 */ /* 0x000fe80000000c00 */
[----:B------:R-:W-:Y:S01]  /*12f20*/  STS.128 [R2+0x400], R116 ;  /* 0x0004007402007388 */ /* 0x000fe20000000c00 */
[----:B------:R-:W-:Y:S06]  /*12f30*/  BAR.SYNC.DEFER_BLOCKING 0x0 ;  /* 0x0000000000007b1d */ /* 0x000fec0000010000 */
[----:B------:R-:W0:Y:S04]  /*12f40*/  LDS.128 R132, [R43+UR11] ;  /* 0x0000000b2b847984 */ /* 0x000e280008000c00 */
[----:B------:R-:W-:Y:S01]  /*12f50*/  LDS.128 R116, [R43+UR11+0x800] ;  /* 0x0008000b2b747984 */ /* 0x000fe20008000c00 */
[----:B------:R-:W-:Y:S01]  /*12f60*/  BAR.SYNC.DEFER_BLOCKING 0x0 ;  /* 0x0000000000007b1d */ /* 0x000fe20000010000 */
[----:B------:R-:W-:-:S04]  /*12f70*/  LEA R158, P6, R40, R16, 0x1 ;  /* 0x00000010289e7211 */ /* 0x000fc800078c08ff */
[----:B------:R-:W-:Y:S01]  /*12f80*/  LEA.HI.X.SX32 R159, R40, R3, 0x1, P6 ;  /* 0x00000003289f7211 */ /* 0x000fe200030f0eff */
[----:B------:R1:W-:Y:S04]  /*12f90*/  STS.128 [R2], R148 ;  /* 0x0000009402007388 */ /* 0x0003e80000000c00 */
[----:B------:R-:W-:Y:S01]  /*12fa0*/  STS.128 [R2+0x400], R120 ;  /* 0x0004007802007388 */ /* 0x000fe20000000c00 */
[----:B------:R-:W-:Y:S01]  /*12fb0*/  BAR.SYNC.DEFER_BLOCKING 0x0 ;  /* 0x0000000000007b1d */ /* 0x000fe20000010000 */
[----:B------:R-:W-:Y:S01]  /*12fc0*/  LEA R156, P6, R18, R16, 0x1 ;  /* 0x00000010129c7211 */ /* 0x000fe200078c08ff */
[-C--:B------:R-:W-:Y:S02]  /*12fd0*/  IMAD R40, R141, R17.reuse, RZ ;  /* 0x000000118d287224 */ /* 0x080fe400078e02ff */
[----:B------:R-:W-:Y:S01]  /*12fe0*/  IMAD R41, R140, R17, RZ ;  /* 0x000000118c297224 */ /* 0x000fe200078e02ff */
[----:B------:R-:W-:-:S02]  /*12ff0*/  LEA.HI.X.SX32 R157, R18, R3, 0x1, P6 ;  /* 0x00000003129d7211 */ /* 0x000fc400030f0eff */
[----:B-1----:R-:W-:Y:S01]  /*13000*/  LOP3.LUT R151, R142, 0x7f0, RZ, 0xc0, !PT ;  /* 0x000007f08e977812 */ /* 0x002fe200078ec0ff */
[----:B------:R-:W-:Y:S01]  /*13010*/  IMAD R18, R143, R17, RZ ;  /* 0x000000118f127224 */ /* 0x000fe200078e02ff */
[----:B------:R-:W2:Y:S04]  /*13020*/  LDL.LU R150, [R1+0xf8] ;  /* 0x0000f80001967983 */ /* 0x000ea80000300800 */
[----:B------:R-:W3:Y:S04]  /*13030*/  LDL.LU.64 R30, [R1+0xe8] ;  /* 0x0000e800011e7983 */ /* 0x000ee80000300a00 */
[----:B------:R-:W4:Y:S01]  /*13040*/  LDL.LU R33, [R1+0xfc] ;  /* 0x0000fc0001217983 */ /* 0x000f220000300800 */
[----:B------:R-:W-:-:S02]  /*13050*/  LEA R154, P6, R19, R16, 0x1 ;  /* 0x00000010139a7211 */ /* 0x000fc400078c08ff */
[----:B------:R-:W-:Y:S01]  /*13060*/  F2FP.BF16.F32.PACK_AB R55, R66, R64 ;  /* 0x000000404237723e */ /* 0x000fe200000010ff */
[----:B------:R-:W4:Y:S04]  /*13070*/  LDL.LU.64 R34, [R1+0xe0] ;  /* 0x0000e00001227983 */ /* 0x000f280000300a00 */
[----:B------:R-:W1:Y:S04]  /*13080*/  LDS.128 R140, [R151+UR11] ;  /* 0x0000000b978c7984 */ /* 0x000e680008000c00 */
[----:B------:R-:W-:Y:S01]  /*13090*/  LDS.128 R120, [R151+UR11+0x800] ;  /* 0x0008000b97787984 */ /* 0x000fe20008000c00 */
[----:B------:R-:W-:Y:S01]  /*130a0*/  BAR.SYNC.DEFER_BLOCKING 0x0 ;  /* 0x0000000000007b1d */ /* 0x000fe20000010000 */
[----:B------:R-:W-:-:S02]  /*130b0*/  LEA.HI.X.SX32 R155, R19, R3, 0x1, P6 ;  /* 0x00000003139b7211 */ /* 0x000fc400030f0eff */
[----:B------:R-:W-:-:S03]  /*130c0*/  F2FP.BF16.F32.PACK_AB R27, R67, R65 ;  /* 0x00000041431b723e */ /* 0x000fc600000010ff */
[----:B------:R-:W4:Y:S04]  /*130d0*/  LDL.LU.64 R160, [R1+0xd8] ;  /* 0x0000d80001a07983 */ /* 0x000f280000300a00 */
[----:B------:R-:W-:Y:S04]  /*130e0*/  STS.128 [R2], R124 ;  /* 0x0000007c02007388 */ /* 0x000fe80000000c00 */
[----:B------:R-:W-:Y:S01]  /*130f0*/  STS.128 [R2+0x400], R128 ;  /* 0x0004008002007388 */ /* 0x000fe20000000c00 */
[----:B------:R-:W-:Y:S01]  /*13100*/  BAR.SYNC.DEFER_BLOCKING 0x0 ;  /* 0x0000000000007b1d */ /* 0x000fe20000010000 */
[----:B------:R-:W-:-:S05]  /*13110*/  LEA R152, P6, R40, R16, 0x1 ;  /* 0x0000001028987211 */ /* 0x000fca00078c08ff */
[----:B------:R-:W4:Y:S04]  /*13120*/  LDL.LU.64 R162, [R1+0xd0] ;  /* 0x0000d00001a27983 */ /* 0x000f280000300a00 */
[----:B------:R-:W0:Y:S04]  /*13130*/  LDS.128 R128, [R151+UR11] ;  /* 0x0000000b97807984 */ /* 0x000e280008000c00 */
[----:B------:R-:W-:Y:S01]  /*13140*/  LDS.128 R124, [R151+UR11+0x800] ;  /* 0x0008000b977c7984 */ /* 0x000fe20008000c00 */
[----:B------:R-:W-:Y:S01]  /*13150*/  BAR.SYNC.DEFER_BLOCKING 0x0 ;  /* 0x0000000000007b1d */ /* 0x000fe20000010000 */
[----:B------:R-:W-:-:S05]  /*13160*/  LEA.HI.X.SX32 R153, R40, R3, 0x1, P6 ;  /* 0x0000000328997211 */ /* 0x000fca00030f0eff */
[----:B------:R-:W4:Y:S04]  /*13170*/  LDL.LU.64 R164, [R1+0xc8] ;  /* 0x0000c80001a47983 */ /* 0x000f280000300a00 */
[----:B------:R-:W-:Y:S04]  /*13180*/  STS.128 [R2], R68 ;  /* 0x0000004402007388 */ /* 0x000fe80000000c00 */
[----:B------:R-:W-:Y:S01]  /*13190*/  STS.128 [R2+0x400], R136 ;  /* 0x0004008802007388 */ /* 0x000fe20000000c00 */
[----:B------:R-:W-:Y:S01]  /*131a0*/  BAR.SYNC.DEFER_BLOCKING 0x0 ;  /* 0x0000000000007b1d */ /* 0x000fe20000010000 */
[----:B------:R-:W-:Y:S01]  /*131b0*/  LEA R146, P6, R18, R16, 0x1 ;  /* 0x0000001012927211 */ /* 0x000fe200078c08ff */
[----:B------:R-:W-:-:S04]  /*131c0*/  IMAD R40, R17, 0x20, R42 ;  /* 0x0000002011287824 */ /* 0x000fc800078e022a */
[----:B------:R-:W4:Y:S04]  /*131d0*/  LDL.LU R149, [R1+0x118] ;  /* 0x0001180001957983 */ /* 0x000f280000300800 */
[----:B------:R-:W0:Y:S04]  /*131e0*/  LDS.128 R136, [R151+UR11] ;  /* 0x0000000b97887984 */ /* 0x000e280008000c00 */
[----:B------:R-:W-:Y:S01]  /*131f0*/  LDS.128 R68, [R151+UR11+0x800] ;  /* 0x0008000b97447984 */ /* 0x000fe20008000c00 */
[----:B------:R-:W-:Y:S06]  /*13200*/  BAR.SYNC.DEFER_BLOCKING 0x0 ;  /* 0x0000000000007b1d */ /* 0x000fec0000010000 */
[----:B------:R-:W-:Y:S04]  /*13210*/  STS.128 [R2], R84 ;  /* 0x0000005402007388 */ /* 0x000fe80000000c00 */
[----:B------:R-:W-:Y:S01]  /*13220*/  STS.128 [R2+0x400], R72 ;  /* 0x0004004802007388 */ /* 0x000fe20000000c00 */
[----:B------:R-:W-:Y:S06]  /*13230*/  BAR.SYNC.DEFER_BLOCKING 0x0 ;  /* 0x0000000000007b1d */ /* 0x000fec0000010000 */
        /* <DEDUP_REMOVED lines=23> */
[----:B------:R-:W-:Y:S01]  /*133b0*/  BAR.SYNC.DEFER_BLOCKING 0x0 ;  /* 0x0000000000007b1d */ /* 0x000fe20000010000 */
[----:B------:R-:W-:-:S02]  /*133c0*/  LEA.HI.X.SX32 R147, R18, R3, 0x1, P6 ;  /* 0x0000000312937211 */ /* 0x000fc400030f0eff */
[----:B------:R-:W-:Y:S01]  /*133d0*/  LEA R144, P6, R41, R16, 0x1 ;  /* 0x0000001029907211 */ /* 0x000fe200078c08ff */
[----:B------:R-:W-:-:S03]  /*133e0*/  IMAD R19, R17, 0x2, R40 ;  /* 0x0000000211137824 */ /* 0x000fc600078e0228 */
[-C--:B------:R-:W-:Y:S02]  /*133f0*/  LEA.HI.X.SX32 R145, R41, R3.reuse, 0x1, P6 ;  /* 0x0000000329917211 */ /* 0x080fe400030f0eff */
[CC--:B------:R-:W-:Y:S01]  /*13400*/  LEA R66, P6, R40.reuse, R16.reuse, 0x1 ;  /* 0x0000001028427211 */ /* 0x0c0fe200078c08ff */
[----:B------:R-:W0:Y:S04]  /*13410*/  LDS.128 R12, [R151+UR11] ;  /* 0x0000000b970c7984 */ /* 0x000e280008000c00 */
[----:B------:R-:W-:Y:S01]  /*13420*/  LDS.128 R36, [R151+UR11+0x800] ;  /* 0x0008000b97247984 */ /* 0x000fe20008000c00 */
[----:B------:R-:W-:Y:S01]  /*13430*/  BAR.SYNC.DEFER_BLOCKING 0x0 ;  /* 0x0000000000007b1d */ /* 0x000fe20000010000 */
[----:B------:R-:W-:Y:S01]  /*13440*/  LEA.HI.X.SX32 R67, R40, R3, 0x1, P6 ;  /* 0x0000000328437211 */ /* 0x000fe200030f0eff */
[----:B------:R-:W-:Y:S01]  /*13450*/  IMAD R41, R17, 0x2, R19 ;  /* 0x0000000211297824 */ /* 0x000fe200078e0213 */
[----:B------:R-:W-:-:S03]  /*13460*/  LEA R18, P6, R19, R16, 0x1 ;  /* 0x0000001013127211 */ /* 0x000fc600078c08ff */
[----:B------:R-:W-:Y:S01]  /*13470*/  IMAD R43, R17, 0x2, R41 ;  /* 0x00000002112b7824 */ /* 0x000fe200078e0229 */
[-C--:B------:R-:W-:Y:S02]  /*13480*/  LEA.HI.X.SX32 R19, R19, R3.reuse, 0x1, P6 ;  /* 0x0000000313137211 */ /* 0x080fe400030f0eff */
[-C--:B------:R-:W-:Y:S01]  /*13490*/  LEA R40, P6, R41, R16.reuse, 0x1 ;  /* 0x0000001029287211 */ /* 0x080fe200078c08ff */
[----:B------:R-:W-:Y:S02]  /*134a0*/  IMAD R148, R17, 0x2, R43 ;  /* 0x0000000211947824 */ /* 0x000fe400078e022b */
[----:B------:R-:W4:Y:S01]  /*134b0*/  LDL.LU R17, [R1+0x100] ;  /* 0x0001000001117983 */ /* 0x000f220000300800 */
[-C--:B------:R-:W-:Y:S02]  /*134c0*/  LEA.HI.X.SX32 R41, R41, R3.reuse, 0x1, P6 ;  /* 0x0000000329297211 */ /* 0x080fe400030f0eff */
[CC--:B------:R-:W-:Y:S01]  /*134d0*/  LEA R42, P6, R43.reuse, R16.reuse, 0x1 ;  /* 0x000000102b2a7211 */ /* 0x0c0fe200078c08ff */
[----:B------:R1:W-:Y:S04]  /*134e0*/  STS.128 [R2], R52 ;  /* 0x0000003402007388 */ /* 0x0003e80000000c00 */
[----:B------:R0:W-:Y:S01]  /*134f0*/  STS.128 [R2+0x400], R24 ;  /* 0x0004001802007388 */ /* 0x0001e20000000c00 */
[----:B------:R-:W-:Y:S01]  /*13500*/  LEA.HI.X.SX32 R43, R43, R3, 0x1, P6 ;  /* 0x000000032b2b7211 */ /* 0x000fe200030f0eff */
[----:B------:R-:W-:Y:S01]  /*13510*/  BAR.SYNC.DEFER_BLOCKING 0x0 ;  /* 0x0000000000007b1d */ /* 0x000fe20000010000 */
[----:B------:R-:W-:-:S04]  /*13520*/  LEA R64, P6, R148, R16, 0x1 ;  /* 0x0000001094407211 */ /* 0x000fc800078c08ff */
[----:B------:R-:W-:Y:S02]  /*13530*/  LEA.HI.X.SX32 R65, R148, R3, 0x1, P6 ;  /* 0x0000000394417211 */ /* 0x000fe400030f0eff */
[----:B------:R-:W-:Y:S01]  /*13540*/  ISETP.LT.AND P6, PT, R0, UR15, !P0 ;  /* 0x0000000f00007c0c */ /* 0x000fe2000c7c1270 */
[----:B-1----:R-:W4:Y:S01]  /*13550*/  LDL.LU.64 R52, [R1+0xc0] ;  /* 0x0000c00001347983 */ /* 0x002f220000300a00 */
[----:B0-----:R-:W-:-:S03]  /*13560*/  PRMT R2, R32, 0x7632, R2 ;  /* 0x0000763220027816 */ /* 0x001fc60000000002 */
[----:B------:R-:W4:Y:S04]  /*13570*/  LDL.LU R54, [R1+0x110] ;  /* 0x0001100001367983 */ /* 0x000f280000300800 */
[----:B------:R-:W4:Y:S04]  /*13580*/  LDL.LU R55, [R1+0x114] ;  /* 0x0001140001377983 */ /* 0x000f280000300800 */
[----:B------:R0:W-:Y:S01]  /*13590*/  @P6 STG.E.U16 desc[UR20][R28.64], R32 ;  /* 0x000000201c006986 */ /* 0x0001e2000c101514 */
[----:B--2---:R-:W-:Y:S01]  /*135a0*/  ISETP.LT.AND P6, PT, R150, UR4, !P0 ;  /* 0x0000000496007c0c */ /* 0x004fe2000c7c1270 */
[----:B------:R-:W1:Y:S02]  /*135b0*/  LDCU UR4, c[0x0][0x39c] ;  /* 0x00007380ff0477ac */ /* 0x000e640008000800 */
[----:B---3--:R2:W-:Y:S01]  /*135c0*/  @P3 STG.E.U16 desc[UR20][R30.64], R2 ;  /* 0x000000021e003986 */ /* 0x0085e2000c101514 */
[----:B----4-:R-:W-:Y:S01]  /*135d0*/  ISETP.LT.AND P3, PT, R33, UR5, !P0 ;  /* 0x0000000521007c0c */ /* 0x010fe2000c761270 */
[----:B------:R-:W3:Y:S02]  /*135e0*/  LDCU UR5, c[0x0][0x39c] ;  /* 0x00007380ff0577ac */ /* 0x000ee40008000800 */
[----:B0-----:R-:W4:Y:S04]  /*135f0*/  LDL.LU.64 R28, [R1+0x298] ;  /* 0x00029800011c7983 */ /* 0x001f280000300a00 */
[----:B------:R-:W3:Y:S04]  /*13600*/  LDL.LU R32, [R1+0x10c] ;  /* 0x00010c0001207983 */ /* 0x000ee80000300800 */
[----:B------:R-:W3:Y:S04]  /*13610*/  LDL.LU R150, [R1+0x11c] ;  /* 0x00011c0001967983 */ /* 0x000ee80000300800 */
[----:B--2---:R-:W2:Y:S04]  /*13620*/  LDL.LU.64 R30, [R1+0x290] ;  /* 0x00029000011e7983 */ /* 0x004ea80000300a00 */
[----:B------:R-:W2:Y:S04]  /*13630*/  LDL.LU R33, [R1+0x288] ;  /* 0x0002880001217983 */ /* 0x000ea80000300800 */
[----:B--2---:R0:W-:Y:S04]  /*13640*/  @P4 STG.E.U16 desc[UR20][R34.64], R33 ;  /* 0x0000002122004986 */ /* 0x0041e8000c101514 */
[----:B0-----:R-:W2:Y:S01]  /*13650*/  LDL.LU.64 R34, [R1+0x280] ;  /* 0x0002800001227983 */ /* 0x001ea20000300a00 */
[----:B------:R-:W-:-:S03]  /*13660*/  PRMT R2, R33, 0x7632, R2 ;  /* 0x0000763221027816 */ /* 0x000fc60000000002 */
[----:B------:R-:W1:Y:S04]  /*13670*/  LDL.LU R33, [R1+0x108] ;  /* 0x0001080001217983 */ /* 0x000e680000300800 */
[----:B------:R0:W-:Y:S04]  /*13680*/  @P2 STG.E.U16 desc[UR20][R160.64], R2 ;  /* 0x00000002a0002986 */ /* 0x0001e8000c101514 */
[----:B0-----:R-:W3:Y:S04]  /*13690*/  LDL.LU.64 R160, [R1+0x278] ;  /* 0x0002780001a07983 */ /* 0x001ee80000300a00 */
[----:B------:R-:W3:Y:S01]  /*136a0*/  LDL.LU R2, [R1+0x104] ;  /* 0x0001040001027983 */ /* 0x000ee20000300800 */
[----:B--2---:R-:W-:-:S03]  /*136b0*/  PRMT R24, R34, 0x7632, R24 ;  /* 0x0000763222187816 */ /* 0x004fc60000000018 */
[----:B------:R0:W-:Y:S04]  /*136c0*/  @P1 STG.E.U16 desc[UR20][R162.64], R34 ;  /* 0x00000022a2001986 */ /* 0x0001e8000c101514 */
[----:B------:R2:W-:Y:S04]  /*136d0*/  @P5 STG.E.U16 desc[UR20][R164.64], R24 ;  /* 0x00000018a4005986 */ /* 0x0005e8000c101514 */
[----:B0-----:R-:W4:Y:S04]  /*136e0*/  LDL.LU.64 R162, [R1+0x270] ;  /* 0x0002700001a27983 */ /* 0x001f280000300a00 */
[----:B--2---:R-:W2:Y:S01]  /*136f0*/  LDL.LU.64 R164, [R1+0x268] ;  /* 0x0002680001a47983 */ /* 0x004ea20000300a00 */
[----:B------:R-:W-:Y:S01]  /*13700*/  ISETP.LT.AND P4, PT, R17, UR6, !P0 ;  /* 0x0000000611007c0c */ /* 0x000fe2000c781270 */
[----:B------:R-:W0:Y:S01]  /*13710*/  LDCU UR6, c[0x0][0x39c] ;  /* 0x00007380ff0677ac */ /* 0x000e220008000800 */
[----:B---3--:R-:W-:Y:S01]  /*13720*/  ISETP.LT.AND P2, PT, R2, UR7, !P0 ;  /* 0x0000000702007c0c */ /* 0x008fe2000c741270 */
[----:B------:R-:W3:Y:S01]  /*13730*/  LDCU UR7, c[0x0][0x39c] ;  /* 0x00007380ff0777ac */ /* 0x000ee20008000800 */
[----:B-1----:R-:W-:-:S02]  /*13740*/  ISETP.LT.AND P1, PT, R33, UR4, !P0 ;  /* 0x0000000421007c0c */ /* 0x002fc4000c721270 */
[----:B------:R-:W-:Y:S01]  /*13750*/  PRMT R25, R35, 0x7632, R25 ;  /* 0x0000763223197816 */ /* 0x000fe20000000019 */
[----:B------:R-:W1:Y:S01]  /*13760*/  LDCU UR4, c[0x0][0x39c] ;  /* 0x00007380ff0477ac */ /* 0x000e620008000800 */
[----:B------:R-:W-:Y:S01]  /*13770*/  ISETP.LT.AND P5, PT, R32, UR5, !P0 ;  /* 0x0000000520007c0c */ /* 0x000fe2000c7a1270 */
[----:B------:R-:W-:Y:S01]  /*13780*/  @P6 STG.E.U16 desc[UR20][R52.64], R35 ;  /* 0x0000002334006986 */ /* 0x000fe2000c101514 */
[----:B------:R-:W-:Y:S01]  /*13790*/  PRMT R26, R48, 0x7632, R26 ;  /* 0x00007632301a7816 */ /* 0x000fe2000000001a */
[----:B------:R-:W0:Y:S01]  /*137a0*/  LDCU UR5, c[0x0][0x39c] ;  /* 0x00007380ff0577ac */ /* 0x000e220008000800 */
[----:B------:R-:W-:Y:S01]  /*137b0*/  ISETP.LT.AND P6, PT, R54, UR8, !P0 ;  /* 0x0000000836007c0c */ /* 0x000fe2000c7c1270 */
[----:B------:R-:W0:Y:S01]  /*137c0*/  LDC R17, c[0x0][0x3b8] ;  /* 0x0000ee00ff117b82 */ /* 0x000e220000000800 */
[----:B------:R-:W-:Y:S02]  /*137d0*/  LOP3.LUT R2, R0, 0x20, RZ, 0xfc, !PT ;  /* 0x0000002000027812 */ /* 0x000fe400078efcff */
[----:B------:R-:W-:-:S02]  /*137e0*/  PRMT R24, R49, 0x7632, R24 ;  /* 0x0000763231187816 */ /* 0x000fc40000000018 */
[----:B------:R-:W-:Y:S01]  /*137f0*/  PRMT R27, R62, 0x7632, R27 ;  /* 0x000076323e1b7816 */ /* 0x000fe2000000001b */
[----:B0-----:R-:W-:Y:S01]  /*13800*/  IMAD R148, R17, 0x2, R148 ;  /* 0x0000000211947824 */ /* 0x001fe200078e0294 */
[----:B------:R-:W-:Y:S02]  /*13810*/  LOP3.LUT R33, R0, 0x36, RZ, 0xfc, !PT ;  /* 0x0000003600217812 */ /* 0x000fe400078efcff */
[----:B------:R-:W-:Y:S01]  /*13820*/  PRMT R34, R95, 0x7632, R34 ;  /* 0x000076325f227816 */ /* 0x000fe20000000022 */
[----:B--2---:R0:W-:Y:S01]  /*13830*/  @P3 STG.E.U16 desc[UR20][R164.64], R25 ;  /* 0x00000019a4003986 */ /* 0x0041e2000c101514 */
[----:B------:R-:W-:Y:S01]  /*13840*/  ISETP.LT.AND P3, PT, R55, UR6, !P0 ;  /* 0x0000000637007c0c */ /* 0x000fe2000c761270 */
[----:B------:R-:W2:Y:S02]  /*13850*/  LDCU UR6, c[0x0][0x39c] ;  /* 0x00007380ff0677ac */ /* 0x000ea40008000800 */
[----:B----4-:R-:W-:Y:S01]  /*13860*/  @P4 STG.E.U16 desc[UR20][R162.64], R48 ;  /* 0x00000030a2004986 */ /* 0x010fe2000c101514 */
[----:B---3--:R-:W-:Y:S01]  /*13870*/  ISETP.LT.AND P4, PT, R149, UR7, !P0 ;  /* 0x0000000795007c0c */ /* 0x008fe2000c781270 */
[----:B------:R-:W3:Y:S02]  /*13880*/  LDCU UR7, c[0x0][0x39c] ;  /* 0x00007380ff0777ac */ /* 0x000ee40008000800 */
[----:B------:R-:W-:Y:S01]  /*13890*/  @P2 STG.E.U16 desc[UR20][R160.64], R26 ;  /* 0x0000001aa0002986 */ /* 0x000fe2000c101514 */
[----:B-1----:R-:W-:Y:S01]  /*138a0*/  ISETP.LT.AND P2, PT, R150, UR4, !P0 ;  /* 0x0000000496007c0c */ /* 0x002fe2000c741270 */
[----:B------:R-:W1:Y:S02]  /*138b0*/  LDCU UR4, c[0x0][0x39c] ;  /* 0x00007380ff0477ac */ /* 0x000e640008000800 */
[----:B------:R-:W-:Y:S01]  /*138c0*/  @P1 STG.E.U16 desc[UR20][R158.64], R49 ;  /* 0x000000319e001986 */ /* 0x000fe2000c101514 */
[----:B------:R-:W-:Y:S01]  /*138d0*/  ISETP.LT.AND P1, PT, R2, UR5, !P0 ;  /* 0x0000000502007c0c */ /* 0x000fe2000c721270 */
[----:B------:R-:W4:Y:S01]  /*138e0*/  LDCU UR5, c[0x0][0x39c] ;  /* 0x00007380ff0577ac */ /* 0x000f220008000800 */
[----:B------:R-:W-:Y:S01]  /*138f0*/  LOP3.LUT R2, R0, 0x22, RZ, 0xfc, !PT ;  /* 0x0000002200027812 */ /* 0x000fe200078efcff */
[----:B------:R1:W-:Y:S03]  /*13900*/  @P5 STG.E.U16 desc[UR20][R156.64], R24 ;  /* 0x000000189c005986 */ /* 0x0003e6000c101514 */
[----:B--2---:R-:W-:Y:S01]  /*13910*/  ISETP.LT.AND P5, PT, R2, UR6, !P0 ;  /* 0x0000000602007c0c */ /* 0x004fe2000c7a1270 */
[----:B------:R-:W2:Y:S01]  /*13920*/  LDCU UR6, c[0x0][0x39c] ;  /* 0x00007380ff0677ac */ /* 0x000ea20008000800 */
[----:B------:R-:W-:Y:S01]  /*13930*/  LOP3.LUT R2, R0, 0x24, RZ, 0xfc, !PT ;  /* 0x0000002400027812 */ /* 0x000fe200078efcff */
[----:B------:R-:W-:Y:S01]  /*13940*/  @P6 STG.E.U16 desc[UR20][R154.64], R50 ;  /* 0x000000329a006986 */ /* 0x000fe2000c101514 */
[----:B0-----:R-:W-:-:S02]  /*13950*/  PRMT R25, R50, 0x7632, R25 ;  /* 0x0000763232197816 */ /* 0x001fc40000000019 */
[----:B---3--:R-:W-:Y:S01]  /*13960*/  ISETP.LT.AND P6, PT, R2, UR7, !P0 ;  /* 0x0000000702007c0c */ /* 0x008fe2000c7c1270 */
[----:B------:R-:W0:Y:S01]  /*13970*/  LDCU UR7, c[0x0][0x39c] ;  /* 0x00007380ff0777ac */ /* 0x000e220008000800 */
[----:B------:R-:W-:Y:S01]  /*13980*/  LOP3.LUT R2, R0, 0x26, RZ, 0xfc, !PT ;  /* 0x0000002600027812 */ /* 0x000fe200078efcff */
[----:B------:R3:W-:Y:S03]  /*13990*/  @P3 STG.E.U16 desc[UR20][R152.64], R25 ;  /* 0x0000001998003986 */ /* 0x0007e6000c101514 */
[----:B-1----:R-:W-:Y:S01]  /*139a0*/  ISETP.LT.AND P3, PT, R2, UR4, !P0 ;  /* 0x0000000402007c0c */ /* 0x002fe2000c761270 */
[----:B------:R-:W1:Y:S01]  /*139b0*/  LDCU UR4, c[0x0][0x39c] ;  /* 0x00007380ff0477ac */ /* 0x000e620008000800 */
[----:B------:R-:W-:Y:S01]  /*139c0*/  LOP3.LUT R2, R0, 0x28, RZ, 0xfc, !PT ;  /* 0x0000002800027812 */ /* 0x000fe200078efcff */
[----:B------:R-:W-:Y:S01]  /*139d0*/  @P4 STG.E.U16 desc[UR20][R146.64], R51 ;  /* 0x0000003392004986 */ /* 0x000fe2000c101514 */
[----:B------:R-:W-:-:S02]  /*139e0*/  PRMT R24, R51, 0x7632, R24 ;  /* 0x0000763233187816 */ /* 0x000fc40000000018 */
[----:B----4-:R-:W-:Y:S01]  /*139f0*/  ISETP.LT.AND P4, PT, R2, UR5, !P0 ;  /* 0x0000000502007c0c */ /* 0x010fe2000c781270 */
[----:B------:R-:W4:Y:S01]  /*13a00*/  LDCU UR5, c[0x0][0x39c] ;  /* 0x00007380ff0577ac */ /* 0x000f220008000800 */
[----:B------:R-:W-:Y:S01]  /*13a10*/  LOP3.LUT R2, R0, 0x2a, RZ, 0xfc, !PT ;  /* 0x0000002a00027812 */ /* 0x000fe200078efcff */
[----:B------:R1:W-:Y:S03]  /*13a20*/  @P2 STG.E.U16 desc[UR20][R144.64], R24 ;  /* 0x0000001890002986 */ /* 0x0003e6000c101514 */
[----:B--2---:R-:W-:Y:S01]  /*13a30*/  ISETP.LT.AND P2, PT, R2, UR6, !P0 ;  /* 0x0000000602007c0c */ /* 0x004fe2000c741270 */
[----:B------:R-:W-:Y:S01]  /*13a40*/  @P1 STG.E.U16 desc[UR20][R66.64], R60 ;  /* 0x0000003c42001986 */ /* 0x000fe2000c101514 */
[----:B------:R-:W-:Y:S01]  /*13a50*/  LOP3.LUT R2, R0, 0x2c, RZ, 0xfc, !PT ;  /* 0x0000002c00027812 */ /* 0x000fe200078efcff */
[----:B------:R-:W2:Y:S01]  /*13a60*/  LDCU UR6, c[0x0][0x39c] ;  /* 0x00007380ff0677ac */ /* 0x000ea20008000800 */
[----:B---3--:R-:W-:-:S02]  /*13a70*/  PRMT R25, R60, 0x7632, R25 ;  /* 0x000076323c197816 */ /* 0x008fc40000000019 */
[----:B0-----:R-:W-:Y:S02]  /*13a80*/  ISETP.LT.AND P1, PT, R2, UR7, !P0 ;  /* 0x0000000702007c0c */ /* 0x001fe4000c721270 */
[----:B------:R-:W-:Y:S01]  /*13a90*/  LOP3.LUT R2, R0, 0x2e, RZ, 0xfc, !PT ;  /* 0x0000002e00027812 */ /* 0x000fe200078efcff */
[----:B------:R0:W-:Y:S01]  /*13aa0*/  @P5 STG.E.U16 desc[UR20][R18.64], R25 ;  /* 0x0000001912005986 */ /* 0x0001e2000c101514 */
[----:B------:R-:W-:Y:S02]  /*13ab0*/  PRMT R26, R61, 0x7632, R26 ;  /* 0x000076323d1a7816 */ /* 0x000fe4000000001a */
[----:B-1----:R-:W-:Y:S01]  /*13ac0*/  ISETP.LT.AND P5, PT, R2, UR4, !P0 ;  /* 0x0000000402007c0c */ /* 0x002fe2000c7a1270 */
[----:B------:R-:W1:Y:S01]  /*13ad0*/  LDCU UR4, c[0x0][0x39c] ;  /* 0x00007380ff0477ac */ /* 0x000e620008000800 */
[----:B------:R-:W-:Y:S01]  /*13ae0*/  @P6 STG.E.U16 desc[UR20][R40.64], R61 ;  /* 0x0000003d28006986 */ /* 0x000fe2000c101514 */
[----:B------:R-:W-:-:S03]  /*13af0*/  LOP3.LUT R2, R0, 0x30, RZ, 0xfc, !PT ;  /* 0x0000003000027812 */ /* 0x000fc600078efcff */
[----:B------:R3:W-:Y:S01]  /*13b00*/  @P3 STG.E.U16 desc[UR20][R42.64], R26 ;  /* 0x0000001a2a003986 */ /* 0x0007e2000c101514 */
[-C--:B------:R-:W-:Y:S02]  /*13b10*/  LEA R24, P3, R148, R16.reuse, 0x1 ;  /* 0x0000001094187211 */ /* 0x080fe400078608ff */
[----:B----4-:R-:W-:Y:S01]  /*13b20*/  ISETP.LT.AND P6, PT, R2, UR5, !P0 ;  /* 0x0000000502007c0c */ /* 0x010fe2000c7c1270 */
[----:B------:R-:W4:Y:S01]  /*13b30*/  LDCU UR5, c[0x0][0x39c] ;  /* 0x00007380ff0577ac */ /* 0x000f220008000800 */
[-C--:B0-----:R-:W-:Y:S01]  /*13b40*/  LEA.HI.X.SX32 R25, R148, R3.reuse, 0x1, P3 ;  /* 0x0000000394197211 */ /* 0x081fe200018f0eff */
[C---:B------:R-:W-:Y:S01]  /*13b50*/  IMAD R148, R17.reuse, 0x2, R148 ;  /* 0x0000000211947824 */ /* 0x040fe200078e0294 */
[C---:B------:R-:W-:Y:S01]  /*13b60*/  LOP3.LUT R2, R0.reuse, 0x32, RZ, 0xfc, !PT ;  /* 0x0000003200027812 */ /* 0x040fe200078efcff */
[----:B------:R-:W-:Y:S01]  /*13b70*/  @P4 STG.E.U16 desc[UR20][R64.64], R62 ;  /* 0x0000003e40004986 */ /* 0x000fe2000c101514 */
[----:B------:R-:W-:Y:S02]  /*13b80*/  LOP3.LUT R19, R0, 0x34, RZ, 0xfc, !PT ;  /* 0x0000003400137812 */ /* 0x000fe400078efcff */
[----:B--2---:R-:W-:Y:S01]  /*13b90*/  ISETP.LT.AND P3, PT, R2, UR6, !P0 ;  /* 0x0000000602007c0c */ /* 0x004fe2000c761270 */
[----:B------:R-:W-:Y:S01]  /*13ba0*/  IMAD R2, R17, 0x2, R148 ;  /* 0x0000000211027824 */ /* 0x000fe200078e0294 */
[CC--:B------:R-:W-:Y:S01]  /*13bb0*/  LEA R18, P4, R148.reuse, R16.reuse, 0x1 ;  /* 0x0000001094127211 */ /* 0x0c0fe200078808ff */
[----:B------:R0:W-:Y:S01]  /*13bc0*/  @P2 STG.E.U16 desc[UR20][R24.64], R27 ;  /* 0x0000001b18002986 */ /* 0x0001e2000c101514 */
[----:B-1----:R-:W-:Y:S01]  /*13bd0*/  ISETP.LT.AND P2, PT, R19, UR4, !P0 ;  /* 0x0000000413007c0c */ /* 0x002fe2000c741270 */
[----:B------:R-:W1:Y:S01]  /*13be0*/  LDCU UR4, c[0x0][0x39c] ;  /* 0x00007380ff0477ac */ /* 0x000e620008000800 */
[-C--:B------:R-:W-:Y:S01]  /*13bf0*/  LEA.HI.X.SX32 R19, R148, R3.reuse, 0x1, P4 ;  /* 0x0000000394137211 */ /* 0x080fe200020f0eff */
[----:B------:R-:W-:Y:S01]  /*13c00*/  IMAD R32, R17, 0x2, R2 ;  /* 0x0000000211207824 */ /* 0x000fe200078e0202 */
[C---:B---3--:R-:W-:Y:S01]  /*13c10*/  LEA R26, P4, R2.reuse, R16, 0x1 ;  /* 0x00000010021a7211 */ /* 0x048fe200078808ff */
[----:B------:R-:W2:Y:S02]  /*13c20*/  LDCU UR6, c[0x0][0x39c] ;  /* 0x00007380ff0677ac */ /* 0x000ea40008000800 */
[----:B------:R-:W-:Y:S01]  /*13c30*/  @P1 STG.E.U16 desc[UR20][R18.64], R63 ;  /* 0x0000003f12001986 */ /* 0x000fe2000c101514 */
[----:B----4-:R-:W-:Y:S01]  /*13c40*/  ISETP.LT.AND P1, PT, R33, UR5, !P0 ;  /* 0x0000000521007c0c */ /* 0x010fe2000c721270 */
[----:B------:R-:W3:Y:S01]  /*13c50*/  LDCU UR5, c[0x0][0x39c] ;  /* 0x00007380ff0577ac */ /* 0x000ee20008000800 */
[----:B0-----:R-:W-:-:S02]  /*13c60*/  LEA.HI.X.SX32 R27, R2, R3, 0x1, P4 ;  /* 0x00000003021b7211 */ /* 0x001fc400020f0eff */
[----:B------:R-:W-:Y:S02]  /*13c70*/  PRMT R25, R63, 0x7632, R25 ;  /* 0x000076323f197816 */ /* 0x000fe40000000019 */
[----:B------:R-:W-:-:S03]  /*13c80*/  LEA R24, P4, R32, R16, 0x1 ;  /* 0x0000001020187211 */ /* 0x000fc600078808ff */
[----:B------:R0:W-:Y:S01]  /*13c90*/  @P5 STG.E.U16 desc[UR20][R26.64], R25 ;  /* 0x000000191a005986 */ /* 0x0001e2000c101514 */
[C---:B------:R-:W-:Y:S02]  /*13ca0*/  LOP3.LUT R2, R0.reuse, 0x3a, RZ, 0xfc, !PT ;  /* 0x0000003a00027812 */ /* 0x040fe400078efcff */
[----:B------:R-:W-:Y:S02]  /*13cb0*/  LOP3.LUT R33, R0, 0x38, RZ, 0xfc, !PT ;  /* 0x0000003800217812 */ /* 0x000fe400078efcff */
[-C--:B0-----:R-:W-:Y:S01]  /*13cc0*/  LEA.HI.X.SX32 R25, R32, R3.reuse, 0x1, P4 ;  /* 0x0000000320197211 */ /* 0x081fe200020f0eff */
[C---:B------:R-:W-:Y:S01]  /*13cd0*/  IMAD R32, R17.reuse, 0x2, R32 ;  /* 0x0000000211207824 */ /* 0x040fe200078e0220 */
[----:B-1----:R-:W-:Y:S01]  /*13ce0*/  ISETP.LT.AND P5, PT, R2, UR4, !P0 ;  /* 0x0000000402007c0c */ /* 0x002fe2000c7a1270 */
[----:B------:R-:W0:Y:S02]  /*13cf0*/  LDCU UR4, c[0x0][0x39c] ;  /* 0x00007380ff0477ac */ /* 0x000e240008000800 */
[----:B------:R1:W-:Y:S01]  /*13d00*/  @P6 STG.E.U16 desc[UR20][R24.64], R92 ;  /* 0x0000005c18006986 */ /* 0x0003e2000c101514 */
[C---:B------:R-:W-:Y:S01]  /*13d10*/  LEA R18, P6, R32.reuse, R16, 0x1 ;  /* 0x0000001020127211 */ /* 0x040fe200078c08ff */
[----:B------:R-:W-:Y:S01]  /*13d20*/  IMAD R2, R17, 0x2, R32 ;  /* 0x0000000211027824 */ /* 0x000fe200078e0220 */
[----:B--2---:R-:W-:Y:S01]  /*13d30*/  ISETP.LT.AND P4, PT, R33, UR6, !P0 ;  /* 0x0000000621007c0c */ /* 0x004fe2000c781270 */
[----:B------:R-:W2:Y:S01]  /*13d40*/  LDCU UR6, c[0x0][0x39c] ;  /* 0x00007380ff0677ac */ /* 0x000ea20008000800 */
[----:B------:R-:W-:-:S02]  /*13d50*/  LEA.HI.X.SX32 R19, R32, R3, 0x1, P6 ;  /* 0x0000000320137211 */ /* 0x000fc400030f0eff */
[----:B------:R-:W-:Y:S01]  /*13d60*/  LOP3.LUT R33, R0, 0x3c, RZ, 0xfc, !PT ;  /* 0x0000003c00217812 */ /* 0x000fe200078efcff */
[----:B------:R-:W-:Y:S01]  /*13d70*/  IMAD R32, R17, 0x2, R2 ;  /* 0x0000000211207824 */ /* 0x000fe200078e0202 */
[----:B-1----:R-:W-:Y:S02]  /*13d80*/  PRMT R25, R92, 0x7632, R25 ;  /* 0x000076325c197816 */ /* 0x002fe40000000019 */
[----:B------:R-:W-:-:S03]  /*13d90*/  LEA R26, P6, R2, R16, 0x1 ;  /* 0x00000010021a7211 */ /* 0x000fc600078c08ff */
[----:B------:R1:W-:Y:S01]  /*13da0*/  @P3 STG.E.U16 desc[UR20][R18.64], R25 ;  /* 0x0000001912003986 */ /* 0x0003e2000c101514 */
[----:B---3--:R-:W-:Y:S01]  /*13db0*/  ISETP.LT.AND P3, PT, R33, UR5, !P0 ;  /* 0x0000000521007c0c */ /* 0x008fe2000c761270 */
[----:B------:R-:W3:Y:S01]  /*13dc0*/  LDCU UR5, c[0x0][0x39c] ;  /* 0x00007380ff0577ac */ /* 0x000ee20008000800 */
[-C--:B------:R-:W-:Y:S01]  /*13dd0*/  LEA.HI.X.SX32 R27, R2, R3.reuse, 0x1, P6 ;  /* 0x00000003021b7211 */ /* 0x080fe200030f0eff */
[----:B------:R-:W-:Y:S01]  /*13de0*/  IMAD R2, R17, 0x2, R32 ;  /* 0x0000000211027824 */ /* 0x000fe200078e0220 */
[----:B------:R-:W-:Y:S02]  /*13df0*/  LEA R24, P6, R32, R16, 0x1 ;  /* 0x0000001020187211 */ /* 0x000fe400078c08ff */
[----:B------:R-:W-:Y:S01]  /*13e00*/  LOP3.LUT R33, R0, 0x3e, RZ, 0xfc, !PT ;  /* 0x0000003e00217812 */ /* 0x000fe200078efcff */
[----:B------:R-:W-:Y:S01]  /*13e10*/  @P2 STG.E.U16 desc[UR20][R26.64], R93 ;  /* 0x0000005d1a002986 */ /* 0x000fe2000c101514 */
[----:B-1----:R-:W-:Y:S02]  /*13e20*/  LEA.HI.X.SX32 R25, R32, R3, 0x1, P6 ;  /* 0x0000000320197211 */ /* 0x002fe400030f0eff */
[----:B------:R-:W-:-:S02]  /*13e30*/  PRMT R19, R93, 0x7632, R19 ;  /* 0x000076325d137816 */ /* 0x000fc40000000013 */
[----:B------:R-:W-:-:S03]  /*13e40*/  LEA R18, P6, R2, R16, 0x1 ;  /* 0x0000001002127211 */ /* 0x000fc600078c08ff */
[----:B------:R1:W-:Y:S01]  /*13e50*/  @P1 STG.E.U16 desc[UR20][R24.64], R19 ;  /* 0x0000001318001986 */ /* 0x0003e2000c101514 */
[C---:B------:R-:W-:Y:S02]  /*13e60*/  LOP3.LUT R32, R0.reuse, 0x42, RZ, 0xfc, !PT ;  /* 0x0000004200207812 */ /* 0x040fe400078efcff */
[----:B0-----:R-:W-:Y:S01]  /*13e70*/  ISETP.LT.AND P2, PT, R33, UR4, !P0 ;  /* 0x0000000421007c0c */ /* 0x001fe2000c741270 */
[----:B------:R-:W0:Y:S01]  /*13e80*/  LDCU UR4, c[0x0][0x39c] ;  /* 0x00007380ff0477ac */ /* 0x000e220008000800 */
[----:B------:R-:W-:Y:S02]  /*13e90*/  LOP3.LUT R33, R0, 0x40, RZ, 0xfc, !PT ;  /* 0x0000004000217812 */ /* 0x000fe400078efcff */
[-C--:B-1----:R-:W-:Y:S01]  /*13ea0*/  LEA.HI.X.SX32 R19, R2, R3.reuse, 0x1, P6 ;  /* 0x0000000302137211 */ /* 0x082fe200030f0eff */
[C---:B------:R-:W-:Y:S01]  /*13eb0*/  IMAD R2, R17.reuse, 0x2, R2 ;  /* 0x0000000211027824 */ /* 0x040fe200078e0202 */
[----:B---3--:R-:W-:Y:S01]  /*13ec0*/  ISETP.LT.AND P1, PT, R32, UR5, !P0 ;  /* 0x0000000520007c0c */ /* 0x008fe2000c721270 */
[----:B------:R-:W1:Y:S02]  /*13ed0*/  LDCU UR5, c[0x0][0x39c] ;  /* 0x00007380ff0577ac */ /* 0x000e640008000800 */
[----:B------:R3:W-:Y:S01]  /*13ee0*/  @P4 STG.E.U16 desc[UR20][R18.64], R94 ;  /* 0x0000005e12004986 */ /* 0x0007e2000c101514 */
[CC--:B------:R-:W-:Y:S01]  /*13ef0*/  LEA R26, P4, R2.reuse, R16.reuse, 0x1 ;  /* 0x00000010021a7211 */ /* 0x0c0fe200078808ff */
[----:B------:R-:W-:Y:S01]  /*13f00*/  IMAD R32, R17, 0x2, R2 ;  /* 0x0000000211207824 */ /* 0x000fe200078e0202 */
[----:B--2---:R-:W-:Y:S01]  /*13f10*/  ISETP.LT.AND P6, PT, R33, UR6, !P0 ;  /* 0x0000000621007c0c */ /* 0x004fe2000c7c1270 */
[----:B------:R-:W2:Y:S01]  /*13f20*/  LDCU UR6, c[0x0][0x39c] ;  /* 0x00007380ff0677ac */ /* 0x000ea20008000800 */
[----:B------:R-:W-:Y:S01]  /*13f30*/  LEA.HI.X.SX32 R27, R2, R3, 0x1, P4 ;  /* 0x00000003021b7211 */ /* 0x000fe200020f0eff */
[----:B------:R-:W-:Y:S01]  /*13f40*/  IMAD R2, R17, 0x2, R32 ;  /* 0x0000000211027824 */ /* 0x000fe200078e0220 */
[----:B------:R-:W-:-:S02]  /*13f50*/  LEA R24, P4, R32, R16, 0x1 ;  /* 0x0000001020187211 */ /* 0x000fc400078808ff */
[----:B---3--:R-:W-:-:S05]  /*13f60*/  PRMT R19, R94, 0x7632, R19 ;  /* 0x000076325e137816 */ /* 0x008fca0000000013 */
[----:B------:R3:W-:Y:S01]  /*13f70*/  @P5 STG.E.U16 desc[UR20][R26.64], R19 ;  /* 0x000000131a005986 */ /* 0x0007e2000c101514 */
[-C--:B------:R-:W-:Y:S02]  /*13f80*/  LEA R18, P5, R2, R16.reuse, 0x1 ;  /* 0x0000001002127211 */ /* 0x080fe400078a08ff */
[----:B------:R-:W-:Y:S02]  /*13f90*/  LOP3.LUT R33, R0, 0x44, RZ, 0xfc, !PT ;  /* 0x0000004400217812 */ /* 0x000fe400078efcff */
[-C--:B------:R-:W-:Y:S02]  /*13fa0*/  LEA.HI.X.SX32 R25, R32, R3.reuse, 0x1, P4 ;  /* 0x0000000320197211 */ /* 0x080fe400020f0eff */
[----:B------:R-:W-:Y:S02]  /*13fb0*/  LOP3.LUT R32, R0, 0x46, RZ, 0xfc, !PT ;  /* 0x0000004600207812 */ /* 0x000fe400078efcff */
[----:B0-----:R-:W-:Y:S02]  /*13fc0*/  ISETP.LT.AND P4, PT, R33, UR4, !P0 ;  /* 0x0000000421007c0c */ /* 0x001fe4000c781270 */
[-C--:B---3--:R-:W-:Y:S01]  /*13fd0*/  LEA.HI.X.SX32 R19, R2, R3.reuse, 0x1, P5 ;  /* 0x0000000302137211 */ /* 0x088fe200028f0eff */
[C---:B------:R-:W-:Y:S01]  /*13fe0*/  IMAD R2, R17.reuse, 0x2, R2 ;  /* 0x0000000211027824 */ /* 0x040fe200078e0202 */
[----:B------:R-:W-:Y:S01]  /*13ff0*/  LOP3.LUT R27, R0, 0x48, RZ, 0xfc, !PT ;  /* 0x00000048001b7812 */ /* 0x000fe200078efcff */
[----:B------:R0:W-:Y:S01]  /*14000*/  @P3 STG.E.U16 desc[UR20][R24.64], R95 ;  /* 0x0000005f18003986 */ /* 0x0001e2000c101514 */
[----:B------:R-:W3:Y:S01]  /*14010*/  LDCU UR4, c[0x0][0x39c] ;  /* 0x00007380ff0477ac */ /* 0x000ee20008000800 */
[----:B-1----:R-:W-:Y:S01]  /*14020*/  ISETP.LT.AND P3, PT, R32, UR5, !P0 ;  /* 0x0000000520007c0c */ /* 0x002fe2000c761270 */
[----:B------:R-:W-:Y:S01]  /*14030*/  IMAD R32, R17, 0x2, R2 ;  /* 0x0000000211207824 */ /* 0x000fe200078e0202 */
[----:B------:R1:W-:Y:S01]  /*14040*/  @P2 STG.E.U16 desc[UR20][R18.64], R34 ;  /* 0x0000002212002986 */ /* 0x0003e2000c101514 */
[CC--:B------:R-:W-:Y:S01]  /*14050*/  LEA R26, P5, R2.reuse, R16.reuse, 0x1 ;  /* 0x00000010021a7211 */ /* 0x0c0fe200078a08ff */
[----:B------:R-:W4:Y:S01]  /*14060*/  LDCU UR5, c[0x0][0x39c] ;  /* 0x00007380ff0577ac */ /* 0x000f220008000800 */
[----:B--2---:R-:W-:Y:S01]  /*14070*/  ISETP.LT.AND P2, PT, R27, UR6, !P0 ;  /* 0x000000061b007c0c */ /* 0x004fe2000c741270 */
[----:B------:R-:W2:Y:S01]  /*14080*/  LDCU UR6, c[0x0][0x39c] ;  /* 0x00007380ff0677ac */ /* 0x000ea20008000800 */
[----:B------:R-:W-:Y:S01]  /*14090*/  LEA.HI.X.SX32 R27, R2, R3, 0x1, P5 ;  /* 0x00000003021b7211 */ /* 0x000fe200028f0eff */
[----:B------:R-:W-:Y:S01]  /*140a0*/  IMAD R2, R17, 0x2, R32 ;  /* 0x0000000211027824 */ /* 0x000fe200078e0220 */
[----:B0-----:R-:W-:-:S02]  /*140b0*/  LEA R24, P5, R32, R16, 0x1 ;  /* 0x0000001020187211 */ /* 0x001fc400078a08ff */
[----:B-1----:R-:W-:Y:S01]  /*140c0*/  PRMT R19, R104, 0x7632, R19 ;  /* 0x0000763268137816 */ /* 0x002fe20000000013 */
[----:B------:R-:W-:Y:S01]  /*140d0*/  @P6 STG.E.U16 desc[UR20][R26.64], R104 ;  /* 0x000000681a006986 */ /* 0x000fe2000c101514 */
[----:B------:R-:W-:Y:S02]  /*140e0*/  LEA.HI.X.SX32 R25, R32, R3, 0x1, P5 ;  /* 0x0000000320197211 */ /* 0x000fe400028f0eff */
[----:B------:R-:W-:Y:S02]  /*140f0*/  LEA R18, P6, R2, R16, 0x1 ;  /* 0x0000001002127211 */ /* 0x000fe400078c08ff */
[C---:B------:R-:W-:Y:S01]  /*14100*/  LOP3.LUT R33, R0.reuse, 0x4a, RZ, 0xfc, !PT ;  /* 0x0000004a00217812 */ /* 0x040fe200078efcff */
[----:B------:R0:W-:Y:S01]  /*14110*/  @P1 STG.E.U16 desc[UR20][R24.64], R19 ;  /* 0x0000001318001986 */ /* 0x0001e2000c101514 */
[C---:B------:R-:W-:Y:S02]  /*14120*/  LOP3.LUT R32, R0.reuse, 0x4e, RZ, 0xfc, !PT ;  /* 0x0000004e00207812 */ /* 0x040fe400078efcff */
[----:B---3--:R-:W-:Y:S01]  /*14130*/  ISETP.LT.AND P5, PT, R33, UR4, !P0 ;  /* 0x0000000421007c0c */ /* 0x008fe2000c7a1270 */
[----:B------:R-:W1:Y:S01]  /*14140*/  LDCU UR4, c[0x0][0x39c] ;  /* 0x00007380ff0477ac */ /* 0x000e620008000800 */
[----:B------:R-:W-:-:S02]  /*14150*/  LOP3.LUT R33, R0, 0x4c, RZ, 0xfc, !PT ;  /* 0x0000004c00217812 */ /* 0x000fc400078efcff */
[-C--:B0-----:R-:W-:Y:S01]  /*14160*/  LEA.HI.X.SX32 R19, R2, R3.reuse, 0x1, P6 ;  /* 0x0000000302137211 */ /* 0x081fe200030f0eff */
[C---:B------:R-:W-:Y:S01]  /*14170*/  IMAD R2, R17.reuse, 0x2, R2 ;  /* 0x0000000211027824 */ /* 0x040fe200078e0202 */
[----:B--2---:R-:W-:Y:S01]  /*14180*/  ISETP.LT.AND P6, PT, R32, UR6, !P0 ;  /* 0x0000000620007c0c */ /* 0x004fe2000c7c1270 */
[----:B------:R-:W0:Y:S02]  /*14190*/  LDCU UR6, c[0x0][0x39c] ;  /* 0x00007380ff0677ac */ /* 0x000e240008000800 */
[----:B------:R2:W-:Y:S01]  /*141a0*/  @P4 STG.E.U16 desc[UR20][R18.64], R105 ;  /* 0x0000006912004986 */ /* 0x0005e2000c101514 */
[CC--:B------:R-:W-:Y:S01]  /*141b0*/  LEA R26, P4, R2.reuse, R16.reuse, 0x1 ;  /* 0x00000010021a7211 */ /* 0x0c0fe200078808ff */
[----:B------:R-:W-:Y:S01]  /*141c0*/  IMAD R32, R17, 0x2, R2 ;  /* 0x0000000211207824 */ /* 0x000fe200078e0202 */
[----:B----4-:R-:W-:Y:S01]  /*141d0*/  ISETP.LT.AND P1, PT, R33, UR5, !P0 ;  /* 0x0000000521007c0c */ /* 0x010fe2000c721270 */
[----:B------:R-:W3:Y:S01]  /*141e0*/  LDCU UR5, c[0x0][0x39c] ;  /* 0x00007380ff0577ac */ /* 0x000ee20008000800 */
[----:B------:R-:W-:Y:S01]  /*141f0*/  LEA.HI.X.SX32 R27, R2, R3, 0x1, P4 ;  /* 0x00000003021b7211 */ /* 0x000fe200020f0eff */
[----:B------:R-:W-:Y:S01]  /*14200*/  IMAD R2, R17, 0x2, R32 ;  /* 0x0000000211027824 */ /* 0x000fe200078e0220 */
[----:B------:R-:W-:-:S02]  /*14210*/  LEA R24, P4, R32, R16, 0x1 ;  /* 0x0000001020187211 */ /* 0x000fc400078808ff */
[----:B------:R-:W-:Y:S02]  /*14220*/  LOP3.LUT R33, R0, 0x50, RZ, 0xfc, !PT ;  /* 0x0000005000217812 */ /* 0x000fe400078efcff */
[----:B------:R-:W-:Y:S02]  /*14230*/  LEA.HI.X.SX32 R25, R32, R3, 0x1, P4 ;  /* 0x0000000320197211 */ /* 0x000fe400020f0eff */
[----:B--2---:R-:W-:Y:S02]  /*14240*/  PRMT R19, R105, 0x7632, R19 ;  /* 0x0000763269137816 */ /* 0x004fe40000000013 */
[----:B------:R-:W-:-:S03]  /*14250*/  LEA R18, P4, R2, R16, 0x1 ;  /* 0x0000001002127211 */ /* 0x000fc600078808ff */
[----:B------:R2:W-:Y:S01]  /*14260*/  @P3 STG.E.U16 desc[UR20][R26.64], R19 ;  /* 0x000000131a003986 */ /* 0x0005e2000c101514 */
[----:B-1----:R-:W-:Y:S01]  /*14270*/  ISETP.LT.AND P3, PT, R33, UR4, !P0 ;  /* 0x0000000421007c0c */ /* 0x002fe2000c761270 */
[----:B------:R-:W1:Y:S02]  /*14280*/  LDCU UR4, c[0x0][0x39c] ;  /* 0x00007380ff0477ac */ /* 0x000e640008000800 */
[----:B------:R4:W-:Y:S01]  /*14290*/  @P2 STG.E.U16 desc[UR20][R24.64], R106 ;  /* 0x0000006a18002986 */ /* 0x0009e2000c101514 */
[----:B------:R-:W-:Y:S02]  /*142a0*/  LOP3.LUT R32, R0, 0x52, RZ, 0xfc, !PT ;  /* 0x0000005200207812 */ /* 0x000fe400078efcff */
[----:B--2---:R-:W-:Y:S01]  /*142b0*/  LEA.HI.X.SX32 R19, R2, R3, 0x1, P4 ;  /* 0x0000000302137211 */ /* 0x004fe200020f0eff */
[C---:B------:R-:W-:Y:S01]  /*142c0*/  IMAD R2, R17.reuse, 0x2, R2 ;  /* 0x0000000211027824 */ /* 0x040fe200078e0202 */
[----:B----4-:R-:W-:Y:S02]  /*142d0*/  PRMT R25, R106, 0x7632, R25 ;  /* 0x000076326a197816 */ /* 0x010fe40000000019 */
[----:B---3--:R-:W-:Y:S01]  /*142e0*/  ISETP.LT.AND P2, PT, R32, UR5, !P0 ;  /* 0x0000000520007c0c */ /* 0x008fe2000c741270 */
[----:B------:R-:W-:Y:S01]  /*142f0*/  IMAD R32, R17, 0x2, R2 ;  /* 0x0000000211207824 */ /* 0x000fe200078e0202 */
[----:B------:R-:W-:Y:S01]  /*14300*/  LOP3.LUT R27, R0, 0x54, RZ, 0xfc, !PT ;  /* 0x00000054001b7812 */ /* 0x000fe200078efcff */
[----:B------:R2:W-:Y:S01]  /*14310*/  @P5 STG.E.U16 desc[UR20][R18.64], R25 ;  /* 0x0000001912005986 */ /* 0x0005e2000c101514 */
[----:B------:R-:W-:Y:S01]  /*14320*/  LEA R26, P5, R2, R16, 0x1 ;  /* 0x00000010021a7211 */ /* 0x000fe200078a08ff */
[----:B------:R-:W3:Y:S01]  /*14330*/  LDCU UR5, c[0x0][0x39c] ;  /* 0x00007380ff0577ac */ /* 0x000ee20008000800 */
[----:B0-----:R-:W-:-:S02]  /*14340*/  ISETP.LT.AND P4, PT, R27, UR6, !P0 ;  /* 0x000000061b007c0c */ /* 0x001fc4000c781270 */
[-C--:B------:R-:W-:Y:S01]  /*14350*/  LEA.HI.X.SX32 R27, R2, R3.reuse, 0x1, P5 ;  /* 0x00000003021b7211 */ /* 0x080fe200028f0eff */
[----:B------:R-:W-:Y:S01]  /*14360*/  IMAD R2, R17, 0x2, R32 ;  /* 0x0000000211027824 */ /* 0x000fe200078e0220 */
[-C--:B------:R-:W-:Y:S01]  /*14370*/  LEA R24, P5, R32, R16.reuse, 0x1 ;  /* 0x0000001020187211 */ /* 0x080fe200078a08ff */
[----:B------:R-:W0:Y:S01]  /*14380*/  LDCU UR6, c[0x0][0x39c] ;  /* 0x00007380ff0677ac */ /* 0x000e220008000800 */
[----:B------:R-:W-:Y:S01]  /*14390*/  LOP3.LUT R33, R0, 0x56, RZ, 0xfc, !PT ;  /* 0x0000005600217812 */ /* 0x000fe200078efcff */
[----:B------:R-:W-:Y:S01]  /*143a0*/  @P1 STG.E.U16 desc[UR20][R26.64], R107 ;  /* 0x0000006b1a001986 */ /* 0x000fe2000c101514 */
[----:B--2---:R-:W-:Y:S02]  /*143b0*/  LEA.HI.X.SX32 R25, R32, R3, 0x1, P5 ;  /* 0x0000000320197211 */ /* 0x004fe400028f0eff */
[----:B------:R-:W-:Y:S02]  /*143c0*/  PRMT R19, R107, 0x7632, R19 ;  /* 0x000076326b137816 */ /* 0x000fe40000000013 */
[----:B------:R-:W-:-:S02]  /*143d0*/  LEA R18, P5, R2, R16, 0x1 ;  /* 0x0000001002127211 */ /* 0x000fc400078a08ff */
[----:B-1----:R-:W-:Y:S01]  /*143e0*/  ISETP.LT.AND P1, PT, R33, UR4, !P0 ;  /* 0x0000000421007c0c */ /* 0x002fe2000c721270 */
[----:B------:R-:W1:Y:S01]  /*143f0*/  LDCU UR4, c[0x0][0x39c] ;  /* 0x00007380ff0477ac */ /* 0x000e620008000800 */
[----:B------:R2:W-:Y:S01]  /*14400*/  @P6 STG.E.U16 desc[UR20][R24.64], R19 ;  /* 0x0000001318006986 */ /* 0x0005e2000c101514 */
[C---:B------:R-:W-:Y:S02]  /*14410*/  LOP3.LUT R33, R0.reuse, 0x58, RZ, 0xfc, !PT ;  /* 0x0000005800217812 */ /* 0x040fe400078efcff */
[----:B------:R-:W-:Y:S02]  /*14420*/  LOP3.LUT R32, R0, 0x5a, RZ, 0xfc, !PT ;  /* 0x0000005a00207812 */ /* 0x000fe400078efcff */
[----:B--2---:R-:W-:Y:S01]  /*14430*/  LEA.HI.X.SX32 R19, R2, R3, 0x1, P5 ;  /* 0x0000000302137211 */ /* 0x004fe200028f0eff */
[----:B------:R-:W-:-:S04]  /*14440*/  IMAD R2, R17, 0x2, R2 ;  /* 0x0000000211027824 */ /* 0x000fc800078e0202 */
[----:B------:R2:W-:Y:S01]  /*14450*/  @P3 STG.E.U16 desc[UR20][R18.64], R112 ;  /* 0x0000007012003986 */ /* 0x0005e2000c101514 */
[CC--:B------:R-:W-:Y:S02]  /*14460*/  LEA R26, P3, R2.reuse, R16.reuse, 0x1 ;  /* 0x00000010021a7211 */ /* 0x0c0fe400078608ff */
[----:B---3--:R-:W-:Y:S01]  /*14470*/  ISETP.LT.AND P5, PT, R33, UR5, !P0 ;  /* 0x0000000521007c0c */ /* 0x008fe2000c7a1270 */
[----:B------:R-:W3:Y:S01]  /*14480*/  LDCU UR5, c[0x0][0x39c] ;  /* 0x00007380ff0577ac */ /* 0x000ee20008000800 */
[----:B------:R-:W-:Y:S02]  /*14490*/  LEA.HI.X.SX32 R27, R2, R3, 0x1, P3 ;  /* 0x00000003021b7211 */ /* 0x000fe400018f0eff */
[----:B0-----:R-:W-:Y:S01]  /*144a0*/  ISETP.LT.AND P6, PT, R32, UR6, !P0 ;  /* 0x0000000620007c0c */ /* 0x001fe2000c7c1270 */
[C---:B------:R-:W-:Y:S01]  /*144b0*/  IMAD R32, R17.reuse, 0x2, R2 ;  /* 0x0000000211207824 */ /* 0x040fe200078e0202 */
[----:B------:R-:W-:Y:S01]  /*144c0*/  LOP3.LUT R33, R0, 0x5c, RZ, 0xfc, !PT ;  /* 0x0000005c00217812 */ /* 0x000fe200078efcff */
[----:B------:R-:W0:Y:S01]  /*144d0*/  LDCU UR6, c[0x0][0x39c] ;  /* 0x00007380ff0677ac */ /* 0x000e220008000800 */
[----:B--2---:R-:W-:Y:S01]  /*144e0*/  PRMT R19, R112, 0x7632, R19 ;  /* 0x0000763270137816 */ /* 0x004fe20000000013 */
[----:B------:R-:W-:Y:S01]  /*144f0*/  IMAD R2, R17, 0x2, R32 ;  /* 0x0000000211027824 */ /* 0x000fe200078e0220 */
[----:B------:R-:W-:-:S03]  /*14500*/  LEA R24, P3, R32, R16, 0x1 ;  /* 0x0000001020187211 */ /* 0x000fc600078608ff */
[----:B------:R2:W-:Y:S01]  /*14510*/  @P2 STG.E.U16 desc[UR20][R26.64], R19 ;  /* 0x000000131a002986 */ /* 0x0005e2000c101514 */
[----:B-1----:R-:W-:Y:S01]  /*14520*/  ISETP.LT.AND P2, PT, R33, UR4, !P0 ;  /* 0x0000000421007c0c */ /* 0x002fe2000c741270 */
[----:B------:R-:W1:Y:S01]  /*14530*/  LDCU UR4, c[0x0][0x39c] ;  /* 0x00007380ff0477ac */ /* 0x000e620008000800 */
[----:B------:R-:W-:Y:S01]  /*14540*/  LEA.HI.X.SX32 R25, R32, R3, 0x1, P3 ;  /* 0x0000000320197211 */ /* 0x000fe200018f0eff */
[----:B------:R-:W-:Y:S01]  /*14550*/  IMAD R32, R17, 0x2, R2 ;  /* 0x0000000211207824 */ /* 0x000fe200078e0202 */
[----:B------:R-:W-:-:S03]  /*14560*/  LEA R18, P3, R2, R16, 0x1 ;  /* 0x0000001002127211 */ /* 0x000fc600078608ff */
[----:B------:R4:W-:Y:S01]  /*14570*/  @P4 STG.E.U16 desc[UR20][R24.64], R113 ;  /* 0x0000007118004986 */ /* 0x0009e2000c101514 */
[----:B------:R-:W-:Y:S02]  /*14580*/  LOP3.LUT R33, R0, 0x5e, RZ, 0xfc, !PT ;  /* 0x0000005e00217812 */ /* 0x000fe400078efcff */
[-C--:B--2---:R-:W-:Y:S02]  /*14590*/  LEA R26, P4, R32, R16.reuse, 0x1 ;  /* 0x00000010201a7211 */ /* 0x084fe400078808ff */
[-C--:B------:R-:W-:Y:S02]  /*145a0*/  LEA.HI.X.SX32 R19, R2, R3.reuse, 0x1, P3 ;  /* 0x0000000302137211 */ /* 0x080fe400018f0eff */
[----:B------:R-:W-:Y:S02]  /*145b0*/  LOP3.LUT R2, R0, 0x62, RZ, 0xfc, !PT ;  /* 0x0000006200027812 */ /* 0x000fe400078efcff */
[-C--:B------:R-:W-:Y:S02]  /*145c0*/  LEA.HI.X.SX32 R27, R32, R3.reuse, 0x1, P4 ;  /* 0x00000003201b7211 */ /* 0x080fe400020f0eff */
[----:B----4-:R-:W-:Y:S01]  /*145d0*/  PRMT R25, R113, 0x7632, R25 ;  /* 0x0000763271197816 */ /* 0x010fe20000000019 */
[----:B------:R-:W-:Y:S01]  /*145e0*/  IMAD R32, R17, 0x2, R32 ;  /* 0x0000000211207824 */ /* 0x000fe200078e0220 */
[----:B---3--:R-:W-:Y:S01]  /*145f0*/  ISETP.LT.AND P3, PT, R33, UR5, !P0 ;  /* 0x0000000521007c0c */ /* 0x008fe2000c761270 */
[----:B------:R-:W2:Y:S01]  /*14600*/  LDCU UR5, c[0x0][0x39c] ;  /* 0x00007380ff0577ac */ /* 0x000ea20008000800 */
[----:B------:R-:W-:Y:S01]  /*14610*/  LOP3.LUT R33, R0, 0x60, RZ, 0xfc, !PT ;  /* 0x0000006000217812 */ /* 0x000fe200078efcff */
[----:B------:R3:W-:Y:S01]  /*14620*/  @P1 STG.E.U16 desc[UR20][R18.64], R25 ;  /* 0x0000001912001986 */ /* 0x0007e2000c101514 */
[----:B-1----:R-:W-:Y:S01]  /*14630*/  ISETP.LT.AND P1, PT, R2, UR4, !P0 ;  /* 0x0000000402007c0c */ /* 0x002fe2000c721270 */
[----:B------:R-:W1:Y:S02]  /*14640*/  LDCU UR4, c[0x0][0x39c] ;  /* 0x00007380ff0477ac */ /* 0x000e640008000800 */
[----:B------:R4:W-:Y:S01]  /*14650*/  @P5 STG.E.U16 desc[UR20][R26.64], R114 ;  /* 0x000000721a005986 */ /* 0x0009e2000c101514 */
[C---:B------:R-:W-:Y:S01]  /*14660*/  LEA R24, P5, R32.reuse, R16, 0x1 ;  /* 0x0000001020187211 */ /* 0x040fe200078a08ff */
[----:B------:R-:W-:Y:S01]  /*14670*/  IMAD R2, R17, 0x2, R32 ;  /* 0x0000000211027824 */ /* 0x000fe200078e0220 */
[----:B0-----:R-:W-:Y:S01]  /*14680*/  ISETP.LT.AND P4, PT, R33, UR6, !P0 ;  /* 0x0000000621007c0c */ /* 0x001fe2000c781270 */
[----:B------:R-:W0:Y:S01]  /*14690*/  LDCU UR6, c[0x0][0x39c] ;  /* 0x00007380ff0677ac */ /* 0x000e220008000800 */
[----:B---3--:R-:W-:Y:S01]  /*146a0*/  LEA.HI.X.SX32 R25, R32, R3, 0x1, P5 ;  /* 0x0000000320197211 */ /* 0x008fe200028f0eff */
[----:B------:R-:W-:Y:S01]  /*146b0*/  IMAD R32, R17, 0x2, R2 ;  /* 0x0000000211207824 */ /* 0x000fe200078e0202 */
[----:B----4-:R-:W-:-:S02]  /*146c0*/  PRMT R27, R114, 0x7632, R27 ;  /* 0x00007632721b7816 */ /* 0x010fc4000000001b */
[----:B------:R-:W-:-:S03]  /*146d0*/  LEA R18, P5, R2, R16, 0x1 ;  /* 0x0000001002127211 */ /* 0x000fc600078a08ff */
[----:B------:R3:W-:Y:S01]  /*146e0*/  @P6 STG.E.U16 desc[UR20][R24.64], R27 ;  /* 0x0000001b18006986 */ /* 0x0007e2000c101514 */
[----:B------:R-:W-:Y:S02]  /*146f0*/  LEA R26, P6, R32, R16, 0x1 ;  /* 0x00000010201a7211 */ /* 0x000fe400078c08ff */
[-C--:B------:R-:W-:Y:S02]  /*14700*/  LEA.HI.X.SX32 R19, R2, R3.reuse, 0x1, P5 ;  /* 0x0000000302137211 */ /* 0x080fe400028f0eff */
[----:B------:R-:W-:Y:S02]  /*14710*/  LOP3.LUT R2, R0, 0x66, RZ, 0xfc, !PT ;  /* 0x0000006600027812 */ /* 0x000fe400078efcff */
[----:B------:R-:W-:Y:S01]  /*14720*/  PRMT R34, R115, 0x7632, R34 ;  /* 0x0000763273227816 */ /* 0x000fe20000000022 */
[----:B------:R4:W-:Y:S01]  /*14730*/  @P2 STG.E.U16 desc[UR20][R18.64], R115 ;  /* 0x0000007312002986 */ /* 0x0009e2000c101514 */
[----:B-1----:R-:W-:Y:S01]  /*14740*/  ISETP.LT.AND P2, PT, R2, UR4, !P0 ;  /* 0x0000000402007c0c */ /* 0x002fe2000c741270 */
[----:B------:R-:W1:Y:S01]  /*14750*/  LDCU UR4, c[0x0][0x39c] ;  /* 0x00007380ff0477ac */ /* 0x000e620008000800 */
[----:B---3--:R-:W-:Y:S01]  /*14760*/  LEA.HI.X.SX32 R27, R32, R3, 0x1, P6 ;  /* 0x00000003201b7211 */ /* 0x008fe200030f0eff */
[----:B------:R-:W-:Y:S01]  /*14770*/  IMAD R32, R17, 0x2, R32 ;  /* 0x0000000211207824 */ /* 0x000fe200078e0220 */
[----:B------:R-:W-:-:S02]  /*14780*/  LOP3.LUT R25, R0, 0x68, RZ, 0xfc, !PT ;  /* 0x0000006800197812 */ /* 0x000fc400078efcff */
[----:B------:R-:W-:Y:S01]  /*14790*/  LOP3.LUT R33, R0, 0x64, RZ, 0xfc, !PT ;  /* 0x0000006400217812 */ /* 0x000fe200078efcff */
[----:B------:R3:W-:Y:S01]  /*147a0*/  @P3 STG.E.U16 desc[UR20][R26.64], R34 ;  /* 0x000000221a003986 */ /* 0x0007e2000c101514 */
[CC--:B------:R-:W-:Y:S01]  /*147b0*/  LEA R24, P6, R32.reuse, R16.reuse, 0x1 ;  /* 0x0000001020187211 */ /* 0x0c0fe200078c08ff */
[----:B------:R-:W-:Y:S01]  /*147c0*/  IMAD R2, R17, 0x2, R32 ;  /* 0x0000000211027824 */ /* 0x000fe200078e0220 */
[----:B0-----:R-:W-:Y:S01]  /*147d0*/  ISETP.LT.AND P3, PT, R25, UR6, !P0 ;  /* 0x0000000619007c0c */ /* 0x001fe2000c761270 */
[----:B------:R-:W0:Y:S01]  /*147e0*/  LDCU UR6, c[0x0][0x39c] ;  /* 0x00007380ff0677ac */ /* 0x000e220008000800 */
[----:B--2---:R-:W-:Y:S02]  /*147f0*/  ISETP.LT.AND P5, PT, R33, UR5, !P0 ;  /* 0x0000000521007c0c */ /* 0x004fe4000c7a1270 */
[----:B------:R-:W-:Y:S01]  /*14800*/  LEA.HI.X.SX32 R25, R32, R3, 0x1, P6 ;  /* 0x0000000320197211 */ /* 0x000fe200030f0eff */
[----:B------:R-:W2:Y:S01]  /*14810*/  LDCU UR5, c[0x0][0x39c] ;  /* 0x00007380ff0577ac */ /* 0x000ea20008000800 */
[----:B----4-:R-:W-:Y:S01]  /*14820*/  LEA R18, P6, R2, R16, 0x1 ;  /* 0x0000001002127211 */ /* 0x010fe200078c08ff */
[----:B------:R-:W-:Y:S01]  /*14830*/  IMAD R32, R17, 0x2, R2 ;  /* 0x0000000211207824 */ /* 0x000fe200078e0202 */
[----:B---3--:R-:W-:-:S02]  /*14840*/  PRMT R27, R132, 0x7632, R27 ;  /* 0x00007632841b7816 */ /* 0x008fc4000000001b */
[----:B------:R-:W-:Y:S02]  /*14850*/  LEA.HI.X.SX32 R19, R2, R3, 0x1, P6 ;  /* 0x0000000302137211 */ /* 0x000fe400030f0eff */
[----:B------:R-:W-:Y:S01]  /*14860*/  LEA R26, P6, R32, R16, 0x1 ;  /* 0x00000010201a7211 */ /* 0x000fe200078c08ff */
[----:B------:R-:W-:Y:S01]  /*14870*/  @P4 STG.E.U16 desc[UR20][R24.64], R132 ;  /* 0x0000008418004986 */ /* 0x000fe2000c101514 */
[----:B------:R-:W-:-:S03]  /*14880*/  LOP3.LUT R33, R0, 0x6a, RZ, 0xfc, !PT ;  /* 0x0000006a00217812 */ /* 0x000fc600078efcff */
[----:B------:R3:W-:Y:S01]  /*14890*/  @P1 STG.E.U16 desc[UR20][R18.64], R27 ;  /* 0x0000001b12001986 */ /* 0x0007e2000c101514 */
[----:B-1----:R-:W-:Y:S01]  /*148a0*/  ISETP.LT.AND P4, PT, R33, UR4, !P0 ;  /* 0x0000000421007c0c */ /* 0x002fe2000c781270 */
[----:B------:R-:W1:Y:S01]  /*148b0*/  LDCU UR4, c[0x0][0x39c] ;  /* 0x00007380ff0477ac */ /* 0x000e620008000800 */
[C---:B------:R-:W-:Y:S02]  /*148c0*/  LOP3.LUT R2, R0.reuse, 0x6e, RZ, 0xfc, !PT ;  /* 0x0000006e00027812 */ /* 0x040fe400078efcff */
[----:B------:R-:W-:Y:S02]  /*148d0*/  LOP3.LUT R33, R0, 0x6c, RZ, 0xfc, !PT ;  /* 0x0000006c00217812 */ /* 0x000fe400078efcff */
[----:B0-----:R-:W-:Y:S01]  /*148e0*/  ISETP.LT.AND P1, PT, R2, UR6, !P0 ;  /* 0x0000000602007c0c */ /* 0x001fe2000c721270 */
[----:B------:R-:W0:Y:S01]  /*148f0*/  LDCU UR6, c[0x0][0x39c] ;  /* 0x00007380ff0677ac */ /* 0x000e220008000800 */
[----:B---3--:R-:W-:Y:S01]  /*14900*/  LEA.HI.X.SX32 R27, R32, R3, 0x1, P6 ;  /* 0x00000003201b7211 */ /* 0x008fe200030f0eff */
[----:B------:R-:W-:Y:S01]  /*14910*/  IMAD R32, R17, 0x2, R32 ;  /* 0x0000000211207824 */ /* 0x000fe200078e0220 */
[----:B--2---:R-:W-:Y:S01]  /*14920*/  ISETP.LT.AND P6, PT, R33, UR5, !P0 ;  /* 0x0000000521007c0c */ /* 0x004fe2000c7c1270 */
[----:B------:R-:W2:Y:S02]  /*14930*/  LDCU UR5, c[0x0][0x39c] ;  /* 0x00007380ff0577ac */ /* 0x000ea40008000800 */
[----:B------:R3:W-:Y:S01]  /*14940*/  @P5 STG.E.U16 desc[UR20][R26.64], R133 ;  /* 0x000000851a005986 */ /* 0x0007e2000c101514 */
[----:B------:R-:W-:Y:S01]  /*14950*/  LEA R24, P5, R32, R16, 0x1 ;  /* 0x0000001020187211 */ /* 0x000fe200078a08ff */
[----:B------:R-:W-:-:S03]  /*14960*/  IMAD R2, R17, 0x2, R32 ;  /* 0x0000000211027824 */ /* 0x000fc600078e0220 */
[----:B------:R-:W-:Y:S01]  /*14970*/  LEA.HI.X.SX32 R25, R32, R3, 0x1, P5 ;  /* 0x0000000320197211 */ /* 0x000fe200028f0eff */
[----:B------:R-:W-:Y:S01]  /*14980*/  IMAD R32, R17, 0x2, R2 ;  /* 0x0000000211207824 */ /* 0x000fe200078e0202 */
[----:B------:R-:W-:-:S04]  /*14990*/  LEA R18, P5, R2, R16, 0x1 ;  /* 0x0000001002127211 */ /* 0x000fc800078a08ff */
[----:B------:R-:W-:Y:S02]  /*149a0*/  LEA.HI.X.SX32 R19, R2, R3, 0x1, P5 ;  /* 0x0000000302137211 */ /* 0x000fe400028f0eff */
[----:B---3--:R-:W-:Y:S02]  /*149b0*/  PRMT R27, R133, 0x7632, R27 ;  /* 0x00007632851b7816 */ /* 0x008fe4000000001b */
[----:B------:R-:W-:Y:S02]  /*149c0*/  LEA R26, P5, R32, R16, 0x1 ;  /* 0x00000010201a7211 */ /* 0x000fe400078a08ff */
[C---:B------:R-:W-:Y:S01]  /*149d0*/  LOP3.LUT R33, R0.reuse, 0x70, RZ, 0xfc, !PT ;  /* 0x0000007000217812 */ /* 0x040fe200078efcff */
[----:B------:R3:W-:Y:S01]  /*149e0*/  @P2 STG.E.U16 desc[UR20][R24.64], R27 ;  /* 0x0000001b18002986 */ /* 0x0007e2000c101514 */
[----:B------:R-:W-:-:S03]  /*149f0*/  LOP3.LUT R2, R0, 0x72, RZ, 0xfc, !PT ;  /* 0x0000007200027812 */ /* 0x000fc600078efcff */
[----:B------:R4:W-:Y:S01]  /*14a00*/  @P3 STG.E.U16 desc[UR20][R18.64], R134 ;  /* 0x0000008612003986 */ /* 0x0009e2000c101514 */
[----:B-1----:R-:W-:Y:S01]  /*14a10*/  ISETP.LT.AND P2, PT, R33, UR4, !P0 ;  /* 0x0000000421007c0c */ /* 0x002fe2000c741270 */
[----:B------:R-:W1:Y:S01]  /*14a20*/  LDCU UR4, c[0x0][0x39c] ;  /* 0x00007380ff0477ac */ /* 0x000e620008000800 */
[----:B--2---:R-:W-:Y:S01]  /*14a30*/  ISETP.LT.AND P3, PT, R2, UR5, !P0 ;  /* 0x0000000502007c0c */ /* 0x004fe2000c761270 */
[----:B------:R-:W2:Y:S01]  /*14a40*/  LDCU UR5, c[0x0][0x39c] ;  /* 0x00007380ff0577ac */ /* 0x000ea20008000800 */
[----:B---3--:R-:W-:Y:S01]  /*14a50*/  LEA.HI.X.SX32 R27, R32, R3, 0x1, P5 ;  /* 0x00000003201b7211 */ /* 0x008fe200028f0eff */
[C---:B------:R-:W-:Y:S01]  /*14a60*/  IMAD R32, R17.reuse, 0x2, R32 ;  /* 0x0000000211207824 */ /* 0x040fe200078e0220 */
[----:B------:R-:W-:Y:S02]  /*14a70*/  LOP3.LUT R25, R0, 0x74, RZ, 0xfc, !PT ;  /* 0x0000007400197812 */ /* 0x000fe400078efcff */
[----:B----4-:R-:W-:Y:S01]  /*14a80*/  PRMT R19, R134, 0x7632, R19 ;  /* 0x0000763286137816 */ /* 0x010fe20000000013 */
[----:B------:R-:W-:Y:S01]  /*14a90*/  IMAD R2, R17, 0x2, R32 ;  /* 0x0000000211027824 */ /* 0x000fe200078e0220 */
[----:B------:R-:W-:-:S03]  /*14aa0*/  LEA R24, P5, R32, R16, 0x1 ;  /* 0x0000001020187211 */ /* 0x000fc600078a08ff */
[----:B------:R3:W-:Y:S01]  /*14ab0*/  @P4 STG.E.U16 desc[UR20][R26.64], R19 ;  /* 0x000000131a004986 */ /* 0x0007e2000c101514 */
[----:B0-----:R-:W-:Y:S01]  /*14ac0*/  ISETP.LT.AND P4, PT, R25, UR6, !P0 ;  /* 0x0000000619007c0c */ /* 0x001fe2000c781270 */
[----:B------:R-:W0:Y:S01]  /*14ad0*/  LDCU UR6, c[0x0][0x39c] ;  /* 0x00007380ff0677ac */ /* 0x000e220008000800 */
[----:B------:R-:W-:Y:S01]  /*14ae0*/  LEA.HI.X.SX32 R25, R32, R3, 0x1, P5 ;  /* 0x0000000320197211 */ /* 0x000fe200028f0eff */
[----:B------:R-:W-:Y:S01]  /*14af0*/  IMAD R32, R17, 0x2, R2 ;  /* 0x0000000211207824 */ /* 0x000fe200078e0202 */
[----:B------:R-:W-:-:S03]  /*14b00*/  LEA R18, P5, R2, R16, 0x1 ;  /* 0x0000001002127211 */ /* 0x000fc600078a08ff */
[----:B------:R-:W-:Y:S01]  /*14b10*/  @P6 STG.E.U16 desc[UR20][R24.64], R135 ;  /* 0x0000008718006986 */ /* 0x000fe2000c101514 */
[----:B------:R-:W-:Y:S02]  /*14b20*/  LOP3.LUT R33, R0, 0x76, RZ, 0xfc, !PT ;  /* 0x0000007600217812 */ /* 0x000fe400078efcff */
[----:B---3--:R-:W-:Y:S02]  /*14b30*/  PRMT R27, R135, 0x7632, R27 ;  /* 0x00007632871b7816 */ /* 0x008fe4000000001b */
[----:B------:R-:W-:Y:S02]  /*14b40*/  LEA.HI.X.SX32 R19, R2, R3, 0x1, P5 ;  /* 0x0000000302137211 */ /* 0x000fe400028f0eff */
[----:B------:R-:W-:-:S03]  /*14b50*/  LEA R26, P6, R32, R16, 0x1 ;  /* 0x00000010201a7211 */ /* 0x000fc600078c08ff */
[----:B------:R3:W-:Y:S01]  /*14b60*/  @P1 STG.E.U16 desc[UR20][R18.64], R27 ;  /* 0x0000001b12001986 */ /* 0x0007e2000c101514 */
[----:B-1----:R-:W-:Y:S01]  /*14b70*/  ISETP.LT.AND P5, PT, R33, UR4, !P0 ;  /* 0x0000000421007c0c */ /* 0x002fe2000c7a1270 */
[----:B------:R-:W1:Y:S01]  /*14b80*/  LDCU UR4, c[0x0][0x39c] ;  /* 0x00007380ff0477ac */ /* 0x000e620008000800 */
[C---:B------:R-:W-:Y:S02]  /*14b90*/  LOP3.LUT R2, R0.reuse, 0x7a, RZ, 0xfc, !PT ;  /* 0x0000007a00027812 */ /* 0x040fe400078efcff */
[----:B------:R-:W-:Y:S02]  /*14ba0*/  LOP3.LUT R33, R0, 0x78, RZ, 0xfc, !PT ;  /* 0x0000007800217812 */ /* 0x000fe400078efcff */
[-C--:B---3--:R-:W-:Y:S01]  /*14bb0*/  LEA.HI.X.SX32 R27, R32, R3.reuse, 0x1, P6 ;  /* 0x00000003201b7211 */ /* 0x088fe200030f0eff */
[C---:B------:R-:W-:Y:S01]  /*14bc0*/  IMAD R32, R17.reuse, 0x2, R32 ;  /* 0x0000000211207824 */ /* 0x040fe200078e0220 */
[----:B0-----:R-:W-:Y:S01]  /*14bd0*/  ISETP.LT.AND P6, PT, R2, UR6, !P0 ;  /* 0x0000000602007c0c */ /* 0x001fe2000c7c1270 */
[----:B------:R-:W0:Y:S02]  /*14be0*/  LDCU UR6, c[0x0][0x39c] ;  /* 0x00007380ff0677ac */ /* 0x000e240008000800 */
        /* <DEDUP_REMOVED lines=8> */
[----:B---3--:R-:W-:Y:S02]  /*14c70*/  PRMT R27, R140, 0x7632, R27 ;  /* 0x000076328c1b7816 */ /* 0x008fe4000000001b */
[----:B------:R-:W-:Y:S02]  /*14c80*/  LEA.HI.X.SX32 R19, R2, R3, 0x1, P2 ;  /* 0x0000000302137211 */ /* 0x000fe400010f0eff */
[----:B------:R-:W-:Y:S01]  /*14c90*/  LOP3.LUT R33, R0, 0x7c, RZ, 0xfc, !PT ;  /* 0x0000007c00217812 */ /* 0x000fe200078efcff */
[----:B------:R3:W-:Y:S01]  /*14ca0*/  @P3 STG.E.U16 desc[UR20][R24.64], R27 ;  /* 0x0000001b18003986 */ /* 0x0007e2000c101514 */
[----:B------:R-:W-:Y:S02]  /*14cb0*/  LEA R26, P3, R32, R16, 0x1 ;  /* 0x00000010201a7211 */ /* 0x000fe400078608ff */
[----:B-1----:R-:W-:Y:S01]  /*14cc0*/  ISETP.LT.AND P2, PT, R33, UR4, !P0 ;  /* 0x0000000421007c0c */ /* 0x002fe2000c741270 */
[----:B------:R1:W-:Y:S01]  /*14cd0*/  @P4 STG.E.U16 desc[UR20][R18.64], R141 ;  /* 0x0000008d12004986 */ /* 0x0003e2000c101514 */
[----:B------:R-:W4:Y:S01]  /*14ce0*/  LDCU UR4, c[0x0][0x39c] ;  /* 0x00007380ff0477ac */ /* 0x000f220008000800 */
[----:B------:R-:W-:-:S02]  /*14cf0*/  LOP3.LUT R2, R0, 0x7e, RZ, 0xfc, !PT ;  /* 0x0000007e00027812 */ /* 0x000fc400078efcff */
[----:B---3--:R-:W-:Y:S01]  /*14d00*/  LEA.HI.X.SX32 R27, R32, R3, 0x1, P3 ;  /* 0x00000003201b7211 */ /* 0x008fe200018f0eff */
[----:B------:R-:W-:Y:S01]  /*14d10*/  IMAD R32, R17, 0x2, R32 ;  /* 0x0000000211207824 */ /* 0x000fe200078e0220 */
[----:B-1----:R-:W-:Y:S02]  /*14d20*/  PRMT R19, R141, 0x7632, R19 ;  /* 0x000076328d137816 */ /* 0x002fe40000000013 */
[----:B--2---:R-:W-:Y:S01]  /*14d30*/  ISETP.LT.AND P3, PT, R2, UR5, !P0 ;  /* 0x0000000502007c0c */ /* 0x004fe2000c761270 */
[----:B------:R-:W-:Y:S01]  /*14d40*/  IMAD R2, R17, 0x2, R32 ;  /* 0x0000000211027824 */ /* 0x000fe200078e0220 */
[----:B------:R-:W-:Y:S01]  /*14d50*/  LOP3.LUT R25, R0, 0x80, RZ, 0xfc, !PT ;  /* 0x0000008000197812 */ /* 0x000fe200078efcff */
[----:B------:R1:W-:Y:S01]  /*14d60*/  @P5 STG.E.U16 desc[UR20][R26.64], R19 ;  /* 0x000000131a005986 */ /* 0x0003e2000c101514 */
[----:B------:R-:W-:Y:S01]  /*14d70*/  LEA R24, P5, R32, R16, 0x1 ;  /* 0x0000001020187211 */ /* 0x000fe200078a08ff */
[----:B------:R-:W2:Y:S01]  /*14d80*/  LDCU UR5, c[0x0][0x39c] ;  /* 0x00007380ff0577ac */ /* 0x000ea20008000800 */
[----:B0-----:R-:W-:-:S02]  /*14d90*/  ISETP.LT.AND P4, PT, R25, UR6, !P0 ;  /* 0x0000000619007c0c */ /* 0x001fc4000c781270 */
[-C--:B------:R-:W-:Y:S01]  /*14da0*/  LEA.HI.X.SX32 R25, R32, R3.reuse, 0x1, P5 ;  /* 0x0000000320197211 */ /* 0x080fe200028f0eff */
[----:B------:R-:W0:Y:S01]  /*14db0*/  LDCU UR6, c[0x0][0x39c] ;  /* 0x00007380ff0677ac */ /* 0x000e220008000800 */
[-C--:B------:R-:W-:Y:S02]  /*14dc0*/  LEA R18, P5, R2, R16.reuse, 0x1 ;  /* 0x0000001002127211 */ /* 0x080fe400078a08ff */
[----:B------:R-:W-:Y:S01]  /*14dd0*/  LOP3.LUT R32, R0, 0x82, RZ, 0xfc, !PT ;  /* 0x0000008200207812 */ /* 0x000fe200078efcff */
[----:B------:R3:W-:Y:S01]  /*14de0*/  @P1 STG.E.U16 desc[UR20][R24.64], R142 ;  /* 0x0000008e18001986 */ /* 0x0007e2000c101514 */
[----:B-1----:R-:W-:Y:S01]  /*14df0*/  LEA.HI.X.SX32 R19, R2, R3, 0x1, P5 ;  /* 0x0000000302137211 */ /* 0x002fe200028f0eff */
[C---:B------:R-:W-:Y:S01]  /*14e00*/  IMAD R2, R17.reuse, 0x2, R2 ;  /* 0x0000000211027824 */ /* 0x040fe200078e0202 */
[----:B----4-:R-:W-:Y:S01]  /*14e10*/  ISETP.LT.AND P1, PT, R32, UR4, !P0 ;  /* 0x0000000420007c0c */ /* 0x010fe2000c721270 */
[----:B------:R-:W1:Y:S01]  /*14e20*/  LDCU UR4, c[0x0][0x39c] ;  /* 0x00007380ff0477ac */ /* 0x000e620008000800 */
[----:B------:R-:W-:Y:S01]  /*14e30*/  PRMT R27, R142, 0x7632, R27 ;  /* 0x000076328e1b7816 */ /* 0x000fe2000000001b */
[----:B------:R-:W-:Y:S01]  /*14e40*/  IMAD R34, R17, 0x2, R2 ;  /* 0x0000000211227824 */ /* 0x000fe200078e0202 */
[----:B------:R-:W-:-:S02]  /*14e50*/  LEA R26, P5, R2, R16, 0x1 ;  /* 0x00000010021a7211 */ /* 0x000fc400078a08ff */
[----:B------:R-:W-:Y:S01]  /*14e60*/  LOP3.LUT R32, R0, 0x84, RZ, 0xfc, !PT ;  /* 0x0000008400207812 */ /* 0x000fe200078efcff */
[----:B------:R4:W-:Y:S01]  /*14e70*/  @P6 STG.E.U16 desc[UR20][R18.64], R27 ;  /* 0x0000001b12006986 */ /* 0x0009e2000c101514 */
[----:B---3--:R-:W-:Y:S02]  /*14e80*/  PRMT R25, R143, 0x7632, R25 ;  /* 0x000076328f197816 */ /* 0x008fe40000000019 */
[----:B----4-:R-:W-:Y:S02]  /*14e90*/  LEA.HI.X.SX32 R27, R2, R3, 0x1, P5 ;  /* 0x00000003021b7211 */ /* 0x010fe400028f0eff */
[----:B--2---:R-:W-:Y:S01]  /*14ea0*/  ISETP.LT.AND P5, PT, R32, UR5, !P0 ;  /* 0x0000000520007c0c */ /* 0x004fe2000c7a1270 */
[----:B------:R-:W2:Y:S01]  /*14eb0*/  LDCU UR5, c[0x0][0x39c] ;  /* 0x00007380ff0577ac */ /* 0x000ea20008000800 */
[----:B------:R-:W-:Y:S02]  /*14ec0*/  LEA R32, P6, R34, R16, 0x1 ;  /* 0x0000001022207211 */ /* 0x000fe400078c08ff */
[----:B------:R-:W-:-:S02]  /*14ed0*/  LOP3.LUT R2, R0, 0x86, RZ, 0xfc, !PT ;  /* 0x0000008600027812 */ /* 0x000fc400078efcff */
[-C--:B------:R-:W-:Y:S01]  /*14ee0*/  LEA.HI.X.SX32 R33, R34, R3.reuse, 0x1, P6 ;  /* 0x0000000322217211 */ /* 0x080fe200030f0eff */
[C---:B------:R-:W-:Y:S01]  /*14ef0*/  IMAD R34, R17.reuse, 0x2, R34 ;  /* 0x0000000211227824 */ /* 0x040fe200078e0222 */
[----:B------:R-:W-:Y:S01]  /*14f00*/  LOP3.LUT R19, R0, 0x88, RZ, 0xfc, !PT ;  /* 0x0000008800137812 */ /* 0x000fe200078efcff */
[----:B------:R3:W-:Y:S01]  /*14f10*/  @P2 STG.E.U16 desc[UR20][R26.64], R143 ;  /* 0x0000008f1a002986 */ /* 0x0007e2000c101514 */
[----:B0-----:R-:W-:Y:S01]  /*14f20*/  ISETP.LT.AND P2, PT, R2, UR6, !P0 ;  /* 0x0000000602007c0c */ /* 0x001fe2000c741270 */
[----:B------:R-:W-:Y:S01]  /*14f30*/  IMAD R2, R17, 0x2, R34 ;  /* 0x0000000211027824 */ /* 0x000fe200078e0222 */
[C---:B------:R-:W-:Y:S01]  /*14f40*/  LEA R18, P6, R34.reuse, R16, 0x1 ;  /* 0x0000001022127211 */ /* 0x040fe200078c08ff */
[----:B------:R0:W-:Y:S01]  /*14f50*/  @P3 STG.E.U16 desc[UR20][R32.64], R25 ;  /* 0x0000001920003986 */ /* 0x0001e2000c101514 */
[----:B-1----:R-:W-:Y:S01]  /*14f60*/  ISETP.LT.AND P3, PT, R19, UR4, !P0 ;  /* 0x0000000413007c0c */ /* 0x002fe2000c761270 */
[----:B------:R-:W1:Y:S01]  /*14f70*/  LDCU UR4, c[0x0][0x39c] ;  /* 0x00007380ff0477ac */ /* 0x000e620008000800 */
[----:B------:R-:W-:-:S02]  /*14f80*/  LEA.HI.X.SX32 R19, R34, R3, 0x1, P6 ;  /* 0x0000000322137211 */ /* 0x000fc400030f0eff */
[-C--:B------:R-:W-:Y:S01]  /*14f90*/  LEA R24, P6, R2, R16.reuse, 0x1 ;  /* 0x0000001002187211 */ /* 0x080fe200078c08ff */
[----:B------:R-:W4:Y:S01]  /*14fa0*/  LDCU UR6, c[0x0][0x39c] ;  /* 0x00007380ff0677ac */ /* 0x000f220008000800 */
[----:B---3--:R-:W-:Y:S01]  /*14fb0*/  LOP3.LUT R26, R0, 0x8a, RZ, 0xfc, !PT ;  /* 0x0000008a001a7812 */ /* 0x008fe200078efcff */
[----:B------:R-:W-:Y:S01]  /*14fc0*/  @P4 STG.E.U16 desc[UR20][R18.64], R128 ;  /* 0x0000008012004986 */ /* 0x000fe2000c101514 */
[----:B0-----:R-:W-:Y:S01]  /*14fd0*/  IMAD R32, R17, 0x2, R2 ;  /* 0x0000000211207824 */ /* 0x001fe200078e0202 */
[----:B------:R-:W-:Y:S02]  /*14fe0*/  PRMT R27, R128, 0x7632, R27 ;  /* 0x00007632801b7816 */ /* 0x000fe4000000001b */
[----:B------:R-:W-:Y:S02]  /*14ff0*/  LEA.HI.X.SX32 R25, R2, R3, 0x1, P6 ;  /* 0x0000000302197211 */ /* 0x000fe400030f0eff */
[----:B--2---:R-:W-:Y:S01]  /*15000*/  ISETP.LT.AND P4, PT, R26, UR5, !P0 ;  /* 0x000000051a007c0c */ /* 0x004fe2000c781270 */
[----:B------:R-:W0:Y:S01]  /*15010*/  LDCU UR5, c[0x0][0x39c] ;  /* 0x00007380ff0577ac */ /* 0x000e220008000800 */
[----:B------:R-:W-:Y:S01]  /*15020*/  LEA R26, P6, R32, R16, 0x1 ;  /* 0x00000010201a7211 */ /* 0x000fe200078c08ff */
[----:B------:R2:W-:Y:S01]  /*15030*/  @P1 STG.E.U16 desc[UR20][R24.64], R27 ;  /* 0x0000001b18001986 */ /* 0x0005e2000c101514 */
[----:B------:R-:W-:-:S02]  /*15040*/  LOP3.LUT R2, R0, 0x8e, RZ, 0xfc, !PT ;  /* 0x0000008e00027812 */ /* 0x000fc400078efcff */
[----:B------:R-:W-:Y:S02]  /*15050*/  LOP3.LUT R33, R0, 0x8c, RZ, 0xfc, !PT ;  /* 0x0000008c00217812 */ /* 0x000fe400078efcff */
[-C--:B--2---:R-:W-:Y:S01]  /*15060*/  LEA.HI.X.SX32 R27, R32, R3.reuse, 0x1, P6 ;  /* 0x00000003201b7211 */ /* 0x084fe200030f0eff */
[C---:B------:R-:W-:Y:S01]  /*15070*/  IMAD R32, R17.reuse, 0x2, R32 ;  /* 0x0000000211207824 */ /* 0x040fe200078e0220 */
[----:B-1----:R-:W-:Y:S01]  /*15080*/  ISETP.LT.AND P6, PT, R2, UR4, !P0 ;  /* 0x0000000402007c0c */ /* 0x002fe2000c7c1270 */
[----:B------:R-:W1:Y:S02]  /*15090*/  LDCU UR4, c[0x0][0x39c] ;  /* 0x00007380ff0477ac */ /* 0x000e640008000800 */
[----:B------:R2:W-:Y:S01]  /*150a0*/  @P5 STG.E.U16 desc[UR20][R26.64], R129 ;  /* 0x000000811a005986 */ /* 0x0005e2000c101514 */
[CC--:B------:R-:W-:Y:S01]  /*150b0*/  LEA R18, P5, R32.reuse, R16.reuse, 0x1 ;  /* 0x0000001020127211 */ /* 0x0c0fe200078a08ff */
[----:B------:R-:W-:Y:S01]  /*150c0*/  IMAD R2, R17, 0x2, R32 ;  /* 0x0000000211027824 */ /* 0x000fe200078e0220 */
[----:B----4-:R-:W-:Y:S01]  /*150d0*/  ISETP.LT.AND P1, PT, R33, UR6, !P0 ;  /* 0x0000000621007c0c */ /* 0x010fe2000c721270 */
[----:B------:R-:W3:Y:S01]  /*150e0*/  LDCU UR6, c[0x0][0x39c] ;  /* 0x00007380ff0677ac */ /* 0x000ee20008000800 */
[----:B------:R-:W-:Y:S01]  /*150f0*/  LEA.HI.X.SX32 R19, R32, R3, 0x1, P5 ;  /* 0x0000000320137211 */ /* 0x000fe200028f0eff */
[----:B------:R-:W-:Y:S01]  /*15100*/  IMAD R32, R17, 0x2, R2 ;  /* 0x0000000211207824 */ /* 0x000fe200078e0202 */
[----:B------:R-:W-:-:S04]  /*15110*/  LEA R24, P5, R2, R16, 0x1 ;  /* 0x0000001002187211 */ /* 0x000fc800078a08ff */
[----:B------:R-:W-:Y:S02]  /*15120*/  LEA.HI.X.SX32 R25, R2, R3, 0x1, P5 ;  /* 0x0000000302197211 */ /* 0x000fe400028f0eff */
[----:B--2---:R-:W-:Y:S02]  /*15130*/  PRMT R27, R129, 0x7632, R27 ;  /* 0x00007632811b7816 */ /* 0x004fe4000000001b */
[----:B------:R-:W-:Y:S02]  /*15140*/  LEA R26, P5, R32, R16, 0x1 ;  /* 0x00000010201a7211 */ /* 0x000fe400078a08ff */
[C---:B------:R-:W-:Y:S01]  /*15150*/  LOP3.LUT R2, R0.reuse, 0x92, RZ, 0xfc, !PT ;  /* 0x0000009200027812 */ /* 0x040fe200078efcff */
[----:B------:R2:W-:Y:S01]  /*15160*/  @P2 STG.E.U16 desc[UR20][R18.64], R27 ;  /* 0x0000001b12002986 */ /* 0x0005e2000c101514 */
[----:B------:R-:W-:-:S03]  /*15170*/  LOP3.LUT R33, R0, 0x90, RZ, 0xfc, !PT ;  /* 0x0000009000217812 */ /* 0x000fc600078efcff */
[----:B------:R4:W-:Y:S01]  /*15180*/  @P3 STG.E.U16 desc[UR20][R24.64], R130 ;  /* 0x0000008218003986 */ /* 0x0009e2000c101514 */
[----:B-1----:R-:W-:Y:S01]  /*15190*/  ISETP.LT.AND P3, PT, R2, UR4, !P0 ;  /* 0x0000000402007c0c */ /* 0x002fe2000c761270 */
[----:B------:R-:W1:Y:S01]  /*151a0*/  LDCU UR4, c[0x0][0x39c] ;  /* 0x00007380ff0477ac */ /* 0x000e620008000800 */
[-C--:B--2---:R-:W-:Y:S01]  /*151b0*/  LEA.HI.X.SX32 R27, R32, R3.reuse, 0x1, P5 ;  /* 0x00000003201b7211 */ /* 0x084fe200028f0eff */
[C---:B------:R-:W-:Y:S01]  /*151c0*/  IMAD R32, R17.reuse, 0x2, R32 ;  /* 0x0000000211207824 */ /* 0x040fe200078e0220 */
[----:B------:R-:W-:Y:S02]  /*151d0*/  LOP3.LUT R19, R0, 0x94, RZ, 0xfc, !PT ;  /* 0x0000009400137812 */ /* 0x000fe400078efcff */
[----:B----4-:R-:W-:Y:S01]  /*151e0*/  PRMT R25, R130, 0x7632, R25 ;  /* 0x0000763282197816 */ /* 0x010fe20000000019 */
[----:B------:R-:W-:Y:S01]  /*151f0*/  IMAD R2, R17, 0x2, R32 ;  /* 0x0000000211027824 */ /* 0x000fe200078e0220 */
[CC--:B------:R-:W-:Y:S02]  /*15200*/  LEA R18, P5, R32.reuse, R16.reuse, 0x1 ;  /* 0x0000001020127211 */ /* 0x0c0fe400078a08ff */
[----:B0-----:R-:W-:Y:S01]  /*15210*/  ISETP.LT.AND P2, PT, R33, UR5, !P0 ;  /* 0x0000000521007c0c */ /* 0x001fe2000c741270 */
[----:B------:R0:W-:Y:S01]  /*15220*/  @P4 STG.E.U16 desc[UR20][R26.64], R25 ;  /* 0x000000191a004986 */ /* 0x0001e2000c101514 */
[----:B---3--:R-:W-:Y:S01]  /*15230*/  ISETP.LT.AND P4, PT, R19, UR6, !P0 ;  /* 0x0000000613007c0c */ /* 0x008fe2000c781270 */
[----:B------:R-:W2:Y:S01]  /*15240*/  LDCU UR5, c[0x0][0x39c] ;  /* 0x00007380ff0577ac */ /* 0x000ea20008000800 */
[----:B------:R-:W-:Y:S01]  /*15250*/  LEA.HI.X.SX32 R19, R32, R3, 0x1, P5 ;  /* 0x0000000320137211 */ /* 0x000fe200028f0eff */
[----:B------:R-:W3:Y:S01]  /*15260*/  LDCU UR6, c[0x0][0x39c] ;  /* 0x00007380ff0677ac */ /* 0x000ee20008000800 */
[----:B------:R-:W-:Y:S01]  /*15270*/  LEA R24, P5, R2, R16, 0x1 ;  /* 0x0000001002187211 */ /* 0x000fe200078a08ff */
[----:B------:R-:W-:Y:S01]  /*15280*/  IMAD R32, R17, 0x2, R2 ;  /* 0x0000000211207824 */ /* 0x000fe200078e0202 */
[----:B------:R-:W-:-:S02]  /*15290*/  LOP3.LUT R33, R0, 0x96, RZ, 0xfc, !PT ;  /* 0x0000009600217812 */ /* 0x000fc400078efcff */
[----:B0-----:R-:W-:Y:S02]  /*152a0*/  PRMT R27, R131, 0x7632, R27 ;  /* 0x00007632831b7816 */ /* 0x001fe4000000001b */
[----:B------:R-:W-:Y:S02]  /*152b0*/  LEA.HI.X.SX32 R25, R2, R3, 0x1, P5 ;  /* 0x0000000302197211 */ /* 0x000fe400028f0eff */
[----:B------:R-:W-:Y:S01]  /*152c0*/  LEA R26, P5, R32, R16, 0x1 ;  /* 0x00000010201a7211 */ /* 0x000fe200078a08ff */
[----:B------:R-:W-:Y:S01]  /*152d0*/  @P1 STG.E.U16 desc[UR20][R18.64], R131 ;  /* 0x0000008312001986 */ /* 0x000fe2000c101514 */
[----:B-1----:R-:W-:Y:S01]  /*152e0*/  ISETP.LT.AND P1, PT, R33, UR4, !P0 ;  /* 0x0000000421007c0c */ /* 0x002fe2000c721270 */
[----:B------:R-:W0:Y:S02]  /*152f0*/  LDCU UR4, c[0x0][0x39c] ;  /* 0x00007380ff0477ac */ /* 0x000e240008000800 */
[----:B------:R1:W-:Y:S01]  /*15300*/  @P6 STG.E.U16 desc[UR20][R24.64], R27 ;  /* 0x0000001b18006986 */ /* 0x0003e2000c101514 */
[----:B------:R-:W-:-:S02]  /*15310*/  LOP3.LUT R33, R0, 0x98, RZ, 0xfc, !PT ;  /* 0x0000009800217812 */ /* 0x000fc400078efcff */
[----:B------:R-:W-:Y:S02]  /*15320*/  LOP3.LUT R2, R0, 0x9a, RZ, 0xfc, !PT ;  /* 0x0000009a00027812 */ /* 0x000fe400078efcff */
[----:B--2---:R-:W-:Y:S01]  /*15330*/  ISETP.LT.AND P6, PT, R33, UR5, !P0 ;  /* 0x0000000521007c0c */ /* 0x004fe2000c7c1270 */
[----:B------:R-:W2:Y:S01]  /*15340*/  LDCU UR5, c[0x0][0x39c] ;  /* 0x00007380ff0577ac */ /* 0x000ea20008000800 */
[----:B-1----:R-:W-:Y:S01]  /*15350*/  LEA.HI.X.SX32 R27, R32, R3, 0x1, P5 ;  /* 0x00000003201b7211 */ /* 0x002fe200028f0eff */
[C---:B------:R-:W-:Y:S01]  /*15360*/  IMAD R32, R17.reuse, 0x2, R32 ;  /* 0x0000000211207824 */ /* 0x040fe200078e0220 */
[----:B---3--:R-:W-:Y:S01]  /*15370*/  ISETP.LT.AND P5, PT, R2, UR6, !P0 ;  /* 0x0000000602007c0c */ /* 0x008fe2000c7a1270 */
[----:B------:R-:W1:Y:S02]  /*15380*/  LDCU UR6, c[0x0][0x39c] ;  /* 0x00007380ff0677ac */ /* 0x000e640008000800 */
[----:B------:R3:W-:Y:S01]  /*15390*/  @P2 STG.E.U16 desc[UR20][R26.64], R136 ;  /* 0x000000881a002986 */ /* 0x0007e2000c101514 */
[----:B------:R-:W-:Y:S01]  /*153a0*/  LEA R18, P2, R32, R16, 0x1 ;  /* 0x0000001020127211 */ /* 0x000fe200078408ff */
[----:B------:R-:W-:-:S03]  /*153b0*/  IMAD R2, R17, 0x2, R32 ;  /* 0x0000000211027824 */ /* 0x000fc600078e0220 */
[----:B------:R-:W-:Y:S01]  /*153c0*/  LEA.HI.X.SX32 R19, R32, R3, 0x1, P2 ;  /* 0x0000000320137211 */ /* 0x000fe200010f0eff */
[----:B------:R-:W-:Y:S01]  /*153d0*/  IMAD R32, R17, 0x2, R2 ;  /* 0x0000000211207824 */ /* 0x000fe200078e0202 */
[----:B------:R-:W-:Y:S02]  /*153e0*/  LEA R24, P2, R2, R16, 0x1 ;  /* 0x0000001002187211 */ /* 0x000fe400078408ff */
[----:B---3--:R-:W-:Y:S02]  /*153f0*/  PRMT R27, R136, 0x7632, R27 ;  /* 0x00007632881b7816 */ /* 0x008fe4000000001b */
[----:B------:R-:W-:-:S03]  /*15400*/  LOP3.LUT R33, R0, 0x9c, RZ, 0xfc, !PT ;  /* 0x0000009c00217812 */ /* 0x000fc600078efcff */
[----:B------:R3:W-:Y:S01]  /*15410*/  @P3 STG.E.U16 desc[UR20][R18.64], R27 ;  /* 0x0000001b12003986 */ /* 0x0007e2000c101514 */
[----:B------:R-:W-:Y:S02]  /*15420*/  LEA R26, P3, R32, R16, 0x1 ;  /* 0x00000010201a7211 */ /* 0x000fe400078608ff */
[-C--:B------:R-:W-:Y:S02]  /*15430*/  LEA.HI.X.SX32 R25, R2, R3.reuse, 0x1, P2 ;  /* 0x0000000302197211 */ /* 0x080fe400010f0eff */
[----:B0-----:R-:W-:Y:S01]  /*15440*/  ISETP.LT.AND P2, PT, R33, UR4, !P0 ;  /* 0x0000000421007c0c */ /* 0x001fe2000c741270 */
[----:B------:R-:W0:Y:S01]  /*15450*/  LDCU UR4, c[0x0][0x39c] ;  /* 0x00007380ff0477ac */ /* 0x000e220008000800 */
[----:B------:R-:W-:Y:S01]  /*15460*/  LOP3.LUT R2, R0, 0x9e, RZ, 0xfc, !PT ;  /* 0x0000009e00027812 */ /* 0x000fe200078efcff */
[----:B------:R4:W-:Y:S01]  /*15470*/  @P4 STG.E.U16 desc[UR20][R24.64], R137 ;  /* 0x0000008918004986 */ /* 0x0009e2000c101514 */
[----:B---3--:R-:W-:Y:S01]  /*15480*/  LEA.HI.X.SX32 R27, R32, R3, 0x1, P3 ;  /* 0x00000003201b7211 */ /* 0x008fe200018f0eff */
[C---:B------:R-:W-:Y:S01]  /*15490*/  IMAD R32, R17.reuse, 0x2, R32 ;  /* 0x0000000211207824 */ /* 0x040fe200078e0220 */
[----:B--2---:R-:W-:Y:S01]  /*154a0*/  ISETP.LT.AND P3, PT, R2, UR5, !P0 ;  /* 0x0000000502007c0c */ /* 0x004fe2000c761270 */
[----:B------:R-:W2:Y:S01]  /*154b0*/  LDCU UR5, c[0x0][0x39c] ;  /* 0x00007380ff0577ac */ /* 0x000ea20008000800 */
[----:B------:R-:W-:Y:S01]  /*154c0*/  LOP3.LUT R19, R0, 0xa0, RZ, 0xfc, !PT ;  /* 0x000000a000137812 */ /* 0x000fe200078efcff */
[----:B------:R-:W-:Y:S01]  /*154d0*/  IMAD R2, R17, 0x2, R32 ;  /* 0x0000000211027824 */ /* 0x000fe200078e0220 */
[----:B----4-:R-:W-:-:S02]  /*154e0*/  PRMT R25, R137, 0x7632, R25 ;  /* 0x0000763289197816 */ /* 0x010fc40000000019 */
[----:B------:R-:W-:-:S03]  /*154f0*/  LEA R18, P4, R32, R16, 0x1 ;  /* 0x0000001020127211 */ /* 0x000fc600078808ff */
[----:B------:R3:W-:Y:S01]  /*15500*/  @P1 STG.E.U16 desc[UR20][R26.64], R25 ;  /* 0x000000191a001986 */ /* 0x0007e2000c101514 */
[----:B-1----:R-:W-:Y:S01]  /*15510*/  ISETP.LT.AND P1, PT, R19, UR6, !P0 ;  /* 0x0000000613007c0c */ /* 0x002fe2000c721270 */
[----:B------:R-:W1:Y:S01]  /*15520*/  LDCU UR6, c[0x0][0x39c] ;  /* 0x00007380ff0677ac */ /* 0x000e620008000800 */
[-C--:B------:R-:W-:Y:S02]  /*15530*/  LEA.HI.X.SX32 R19, R32, R3.reuse, 0x1, P4 ;  /* 0x0000000320137211 */ /* 0x080fe400020f0eff */
[-C--:B------:R-:W-:Y:S02]  /*15540*/  LEA R24, P4, R2, R16.reuse, 0x1 ;  /* 0x0000001002187211 */ /* 0x080fe400078808ff */
[----:B------:R-:W-:Y:S01]  /*15550*/  LOP3.LUT R32, R0, 0xa2, RZ, 0xfc, !PT ;  /* 0x000000a200207812 */ /* 0x000fe200078efcff */
[----:B------:R-:W-:Y:S01]  /*15560*/  @P6 STG.E.U16 desc[UR20][R18.64], R138 ;  /* 0x0000008a12006986 */ /* 0x000fe2000c101514 */
[----:B---3--:R-:W-:Y:S02]  /*15570*/  PRMT R27, R138, 0x7632, R27 ;  /* 0x000076328a1b7816 */ /* 0x008fe4000000001b */
[----:B------:R-:W-:Y:S01]  /*15580*/  LEA.HI.X.SX32 R25, R2, R3, 0x1, P4 ;  /* 0x0000000302197211 */ /* 0x000fe200020f0eff */
[C---:B------:R-:W-:Y:S01]  /*15590*/  IMAD R2, R17.reuse, 0x2, R2 ;  /* 0x0000000211027824 */ /* 0x040fe200078e0202 */
[----:B0-----:R-:W-:Y:S01]  /*155a0*/  ISETP.LT.AND P4, PT, R32, UR4, !P0 ;  /* 0x0000000420007c0c */ /* 0x001fe2000c781270 */
[----:B------:R-:W0:Y:S02]  /*155b0*/  LDCU UR4, c[0x0][0x39c] ;  /* 0x00007380ff0477ac */ /* 0x000e240008000800 */
[----:B------:R3:W-:Y:S01]  /*155c0*/  @P5 STG.E.U16 desc[UR20][R24.64], R27 ;  /* 0x0000001b18005986 */ /* 0x0007e2000c101514 */
[----:B------:R-:W-:Y:S01]  /*155d0*/  LEA R26, P5, R2, R16, 0x1 ;  /* 0x00000010021a7211 */ /* 0x000fe200078a08ff */
[----:B------:R-:W-:Y:S01]  /*155e0*/  IMAD R34, R17, 0x2, R2 ;  /* 0x0000000211227824 */ /* 0x000fe200078e0202 */
[----:B------:R-:W-:-:S02]  /*155f0*/  LOP3.LUT R32, R0, 0xa4, RZ, 0xfc, !PT ;  /* 0x000000a400207812 */ /* 0x000fc400078efcff */
[-C--:B---3--:R-:W-:Y:S02]  /*15600*/  LEA.HI.X.SX32 R27, R2, R3.reuse, 0x1, P5 ;  /* 0x00000003021b7211 */ /* 0x088fe400028f0eff */
[----:B--2---:R-:W-:Y:S01]  /*15610*/  ISETP.LT.AND P5, PT, R32, UR5, !P0 ;  /* 0x0000000520007c0c */ /* 0x004fe2000c7a1270 */
[----:B------:R-:W2:Y:S01]  /*15620*/  LDCU UR5, c[0x0][0x39c] ;  /* 0x00007380ff0577ac */ /* 0x000ea20008000800 */
[C---:B------:R-:W-:Y:S02]  /*15630*/  LEA R32, P6, R34.reuse, R16, 0x1 ;  /* 0x0000001022207211 */ /* 0x040fe400078c08ff */
[----:B------:R-:W-:Y:S02]  /*15640*/  PRMT R25, R139, 0x7632, R25 ;  /* 0x000076328b197816 */ /* 0x000fe40000000019 */
[----:B------:R-:W-:Y:S01]  /*15650*/  LEA.HI.X.SX32 R33, R34, R3, 0x1, P6 ;  /* 0x0000000322217211 */ /* 0x000fe200030f0eff */
[----:B------:R-:W-:Y:S01]  /*15660*/  IMAD R34, R17, 0x2, R34 ;  /* 0x0000000211227824 */ /* 0x000fe200078e0222 */
[----:B------:R-:W-:-:S02]  /*15670*/  LOP3.LUT R2, R0, 0xa6, RZ, 0xfc, !PT ;  /* 0x000000a600027812 */ /* 0x000fc400078efcff */
[----:B------:R-:W-:Y:S01]  /*15680*/  LOP3.LUT R19, R0, 0xa8, RZ, 0xfc, !PT ;  /* 0x000000a800137812 */ /* 0x000fe200078efcff */
[----:B------:R3:W-:Y:S01]  /*15690*/  @P2 STG.E.U16 desc[UR20][R26.64], R139 ;  /* 0x0000008b1a002986 */ /* 0x0007e2000c101514 */
[----:B-1----:R-:W-:Y:S01]  /*156a0*/  ISETP.LT.AND P2, PT, R2, UR6, !P0 ;  /* 0x0000000602007c0c */ /* 0x002fe2000c741270 */
[----:B------:R-:W-:Y:S01]  /*156b0*/  IMAD R2, R17, 0x2, R34 ;  /* 0x0000000211027824 */ /* 0x000fe200078e0222 */
[CC--:B------:R-:W-:Y:S01]  /*156c0*/  LEA R18, P6, R34.reuse, R16.reuse, 0x1 ;  /* 0x0000001022127211 */ /* 0x0c0fe200078c08ff */
[----:B------:R1:W-:Y:S01]  /*156d0*/  @P3 STG.E.U16 desc[UR20][R32.64], R25 ;  /* 0x0000001920003986 */ /* 0x0003e2000c101514 */
[----:B0-----:R-:W-:Y:S01]  /*156e0*/  ISETP.LT.AND P3, PT, R19, UR4, !P0 ;  /* 0x0000000413007c0c */ /* 0x001fe2000c761270 */
[----:B------:R-:W0:Y:S01]  /*156f0*/  LDCU UR4, c[0x0][0x39c] ;  /* 0x00007380ff0477ac */ /* 0x000e220008000800 */
[----:B------:R-:W-:Y:S02]  /*15700*/  LEA.HI.X.SX32 R19, R34, R3, 0x1, P6 ;  /* 0x0000000322137211 */ /* 0x000fe400030f0eff */
[----:B------:R-:W-:Y:S01]  /*15710*/  LEA R24, P6, R2, R16, 0x1 ;  /* 0x0000001002187211 */ /* 0x000fe200078c08ff */
[----:B------:R-:W4:Y:S01]  /*15720*/  LDCU UR6, c[0x0][0x39c] ;  /* 0x00007380ff0677ac */ /* 0x000f220008000800 */
[----:B---3--:R-:W-:Y:S01]  /*15730*/  LOP3.LUT R26, R0, 0xaa, RZ, 0xfc, !PT ;  /* 0x000000aa001a7812 */ /* 0x008fe200078efcff */
[----:B------:R-:W-:Y:S01]  /*15740*/  @P1 STG.E.U16 desc[UR20][R18.64], R84 ;  /* 0x0000005412001986 */ /* 0x000fe2000c101514 */
[----:B-1----:R-:W-:Y:S01]  /*15750*/  IMAD R32, R17, 0x2, R2 ;  /* 0x0000000211207824 */ /* 0x002fe200078e0202 */
[----:B------:R-:W-:-:S02]  /*15760*/  PRMT R27, R84, 0x7632, R27 ;  /* 0x00007632541b7816 */ /* 0x000fc4000000001b */
[-C--:B------:R-:W-:Y:S02]  /*15770*/  LEA.HI.X.SX32 R25, R2, R3.reuse, 0x1, P6 ;  /* 0x0000000302197211 */ /* 0x080fe400030f0eff */
[----:B--2---:R-:W-:Y:S01]  /*15780*/  ISETP.LT.AND P1, PT, R26, UR5, !P0 ;  /* 0x000000051a007c0c */ /* 0x004fe2000c721270 */
[----:B------:R-:W1:Y:S01]  /*15790*/  LDCU UR5, c[0x0][0x39c] ;  /* 0x00007380ff0577ac */ /* 0x000e620008000800 */
[-C--:B------:R-:W-:Y:S01]  /*157a0*/  LEA R26, P6, R32, R16.reuse, 0x1 ;  /* 0x00000010201a7211 */ /* 0x080fe200078c08ff */
[----:B------:R2:W-:Y:S01]  /*157b0*/  @P4 STG.E.U16 desc[UR20][R24.64], R27 ;  /* 0x0000001b18004986 */ /* 0x0005e2000c101514 */
[C---:B------:R-:W-:Y:S02]  /*157c0*/  LOP3.LUT R2, R0.reuse, 0xae, RZ, 0xfc, !PT ;  /* 0x000000ae00027812 */ /* 0x040fe400078efcff */
[----:B------:R-:W-:Y:S02]  /*157d0*/  LOP3.LUT R33, R0, 0xac, RZ, 0xfc, !PT ;  /* 0x000000ac00217812 */ /* 0x000fe400078efcff */
[----:B0-----:R-:W-:Y:S01]  /*157e0*/  ISETP.LT.AND P4, PT, R2, UR4, !P0 ;  /* 0x0000000402007c0c */ /* 0x001fe2000c781270 */
[----:B------:R-:W0:Y:S01]  /*157f0*/  LDCU UR4, c[0x0][0x39c] ;  /* 0x00007380ff0477ac */ /* 0x000e220008000800 */
[----:B--2---:R-:W-:Y:S01]  /*15800*/  LEA.HI.X.SX32 R27, R32, R3, 0x1, P6 ;  /* 0x00000003201b7211 */ /* 0x004fe200030f0eff */
[----:B------:R-:W-:Y:S01]  /*15810*/  IMAD R32, R17, 0x2, R32 ;  /* 0x0000000211207824 */ /* 0x000fe200078e0220 */
[----:B----4-:R-:W-:Y:S01]  /*15820*/  ISETP.LT.AND P6, PT, R33, UR6, !P0 ;  /* 0x0000000621007c0c */ /* 0x010fe2000c7c1270 */
        /* <DEDUP_REMOVED lines=10> */
[----:B------:R-:W-:Y:S01]  /*158d0*/  LOP3.LUT R2, R0, 0xb2, RZ, 0xfc, !PT ;  /* 0x000000b200027812 */ /* 0x000fe200078efcff */
[----:B------:R3:W-:Y:S04]  /*158e0*/  @P2 STG.E.U16 desc[UR20][R18.64], R27 ;  /* 0x0000001b12002986 */ /* 0x0007e8000c101514 */
[----:B------:R4:W-:Y:S01]  /*158f0*/  @P3 STG.E.U16 desc[UR20][R24.64], R86 ;  /* 0x0000005618003986 */ /* 0x0009e2000c101514 */
[----:B0-----:R-:W-:Y:S01]  /*15900*/  ISETP.LT.AND P3, PT, R2, UR4, !P0 ;  /* 0x0000000402007c0c */ /* 0x001fe2000c761270 */
[----:B------:R-:W0:Y:S01]  /*15910*/  LDCU UR4, c[0x0][0x39c] ;  /* 0x00007380ff0477ac */ /* 0x000e220008000800 */
[----:B------:R-:W-:-:S02]  /*15920*/  LOP3.LUT R33, R0, 0xb0, RZ, 0xfc, !PT ;  /* 0x000000b000217812 */ /* 0x000fc400078efcff */
[----:B---3--:R-:W-:Y:S01]  /*15930*/  LEA.HI.X.SX32 R27, R32, R3, 0x1, P5 ;  /* 0x00000003201b7211 */ /* 0x008fe200028f0eff */
[C---:B------:R-:W-:Y:S01]  /*15940*/  IMAD R32, R17.reuse, 0x2, R32 ;  /* 0x0000000211207824 */ /* 0x040fe200078e0220 */
[----:B------:R-:W-:Y:S02]  /*15950*/  LOP3.LUT R19, R0, 0xb4, RZ, 0xfc, !PT ;  /* 0x000000b400137812 */ /* 0x000fe400078efcff */
[----:B----4-:R-:W-:Y:S01]  /*15960*/  PRMT R25, R86, 0x7632, R25 ;  /* 0x0000763256197816 */ /* 0x010fe20000000019 */
[----:B------:R-:W-:Y:S01]  /*15970*/  IMAD R2, R17, 0x2, R32 ;  /* 0x0000000211027824 */ /* 0x000fe200078e0220 */
[----:B------:R-:W-:-:S03]  /*15980*/  LEA R18, P5, R32, R16, 0x1 ;  /* 0x0000001020127211 */ /* 0x000fc600078a08ff */
[----:B------:R3:W-:Y:S01]  /*15990*/  @P1 STG.E.U16 desc[UR20][R26.64], R25 ;  /* 0x000000191a001986 */ /* 0x0007e2000c101514 */
[----:B--2---:R-:W-:Y:S01]  /*159a0*/  ISETP.LT.AND P1, PT, R19, UR6, !P0 ;  /* 0x0000000613007c0c */ /* 0x004fe2000c721270 */
[----:B------:R-:W2:Y:S01]  /*159b0*/  LDCU UR6, c[0x0][0x39c] ;  /* 0x00007380ff0677ac */ /* 0x000ea20008000800 */
[----:B-1----:R-:W-:Y:S02]  /*159c0*/  ISETP.LT.AND P2, PT, R33, UR5, !P0 ;  /* 0x0000000521007c0c */ /* 0x002fe4000c741270 */
[----:B------:R-:W-:Y:S01]  /*159d0*/  LEA.HI.X.SX32 R19, R32, R3, 0x1, P5 ;  /* 0x0000000320137211 */ /* 0x000fe200028f0eff */
[----:B------:R-:W1:Y:S01]  /*159e0*/  LDCU UR5, c[0x0][0x39c] ;  /* 0x00007380ff0577ac */ /* 0x000e620008000800 */
[----:B------:R-:W-:Y:S01]  /*159f0*/  LEA R24, P5, R2, R16, 0x1 ;  /* 0x0000001002187211 */ /* 0x000fe200078a08ff */
[----:B------:R-:W-:Y:S02]  /*15a00*/  IMAD R32, R17, 0x2, R2 ;  /* 0x0000000211207824 */ /* 0x000fe400078e0202 */
[----:B------:R-:W-:Y:S01]  /*15a10*/  @P6 STG.E.U16 desc[UR20][R18.64], R87 ;  /* 0x0000005712006986 */ /* 0x000fe2000c101514 */
[----:B---3--:R-:W-:-:S02]  /*15a20*/  PRMT R27, R87, 0x7632, R27 ;  /* 0x00007632571b7816 */ /* 0x008fc4000000001b */
[----:B------:R-:W-:Y:S02]  /*15a30*/  LEA.HI.X.SX32 R25, R2, R3, 0x1, P5 ;  /* 0x0000000302197211 */ /* 0x000fe400028f0eff */
[----:B------:R-:W-:Y:S02]  /*15a40*/  LEA R26, P6, R32, R16, 0x1 ;  /* 0x00000010201a7211 */ /* 0x000fe400078c08ff */
[C---:B------:R-:W-:Y:S01]  /*15a50*/  LOP3.LUT R33, R0.reuse, 0xb6, RZ, 0xfc, !PT ;  /* 0x000000b600217812 */ /* 0x040fe200078efcff */
[----:B------:R3:W-:Y:S01]  /*15a60*/  @P4 STG.E.U16 desc[UR20][R24.64], R27 ;  /* 0x0000001b18004986 */ /* 0x0007e2000c101514 */
[C---:B------:R-:W-:Y:S02]  /*15a70*/  LOP3.LUT R2, R0.reuse, 0xba, RZ, 0xfc, !PT ;  /* 0x000000ba00027812 */ /* 0x040fe400078efcff */
[----:B0-----:R-:W-:Y:S01]  /*15a80*/  ISETP.LT.AND P5, PT, R33, UR4, !P0 ;  /* 0x0000000421007c0c */ /* 0x001fe2000c7a1270 */
[----:B------:R-:W0:Y:S01]  /*15a90*/  LDCU UR4, c[0x0][0x39c] ;  /* 0x00007380ff0477ac */ /* 0x000e220008000800 */
[----:B------:R-:W-:-:S02]  /*15aa0*/  LOP3.LUT R33, R0, 0xb8, RZ, 0xfc, !PT ;  /* 0x000000b800217812 */ /* 0x000fc400078efcff */
[-C--:B---3--:R-:W-:Y:S01]  /*15ab0*/  LEA.HI.X.SX32 R27, R32, R3.reuse, 0x1, P6 ;  /* 0x00000003201b7211 */ /* 0x088fe200030f0eff */
[C---:B------:R-:W-:Y:S01]  /*15ac0*/  IMAD R32, R17.reuse, 0x2, R32 ;  /* 0x0000000211207824 */ /* 0x040fe200078e0220 */
[----:B--2---:R-:W-:Y:S01]  /*15ad0*/  ISETP.LT.AND P6, PT, R2, UR6, !P0 ;  /* 0x0000000602007c0c */ /* 0x004fe2000c7c1270 */
[----:B------:R-:W2:Y:S02]  /*15ae0*/  LDCU UR6, c[0x0][0x39c] ;  /* 0x00007380ff0677ac */ /* 0x000ea40008000800 */
[----:B------:R3:W-:Y:S01]  /*15af0*/  @P2 STG.E.U16 desc[UR20][R26.64], R100 ;  /* 0x000000641a002986 */ /* 0x0007e2000c101514 */
[CC--:B------:R-:W-:Y:S01]  /*15b00*/  LEA R18, P2, R32.reuse, R16.reuse, 0x1 ;  /* 0x0000001020127211 */ /* 0x0c0fe200078408ff */
[----:B------:R-:W-:Y:S01]  /*15b10*/  IMAD R2, R17, 0x2, R32 ;  /* 0x0000000211027824 */ /* 0x000fe200078e0220 */
[----:B-1----:R-:W-:Y:S01]  /*15b20*/  ISETP.LT.AND P4, PT, R33, UR5, !P0 ;  /* 0x0000000521007c0c */ /* 0x002fe2000c781270 */
[----:B------:R-:W1:Y:S01]  /*15b30*/  LDCU UR5, c[0x0][0x39c] ;  /* 0x00007380ff0577ac */ /* 0x000e620008000800 */
        /* <DEDUP_REMOVED lines=8> */
[----:B0-----:R-:W-:Y:S01]  /*15bc0*/  ISETP.LT.AND P2, PT, R33, UR4, !P0 ;  /* 0x0000000421007c0c */ /* 0x001fe2000c741270 */
[----:B------:R0:W-:Y:S01]  /*15bd0*/  @P1 STG.E.U16 desc[UR20][R24.64], R101 ;  /* 0x0000006518001986 */ /* 0x0001e2000c101514 */
[----:B------:R-:W4:Y:S01]  /*15be0*/  LDCU UR4, c[0x0][0x39c] ;  /* 0x00007380ff0477ac */ /* 0x000f220008000800 */
[----:B------:R-:W-:-:S02]  /*15bf0*/  LOP3.LUT R2, R0, 0xbe, RZ, 0xfc, !PT ;  /* 0x000000be00027812 */ /* 0x000fc400078efcff */
[----:B---3--:R-:W-:Y:S01]  /*15c00*/  LEA.HI.X.SX32 R27, R32, R3, 0x1, P3 ;  /* 0x00000003201b7211 */ /* 0x008fe200018f0eff */
[----:B------:R-:W-:Y:S01]  /*15c10*/  IMAD R32, R17, 0x2, R32 ;  /* 0x0000000211207824 */ /* 0x000fe200078e0220 */
[----:B0-----:R-:W-:Y:S02]  /*15c20*/  PRMT R25, R101, 0x7632, R25 ;  /* 0x0000763265197816 */ /* 0x001fe40000000019 */
[----:B-1----:R-:W-:Y:S01]  /*15c30*/  ISETP.LT.AND P1, PT, R2, UR5, !P0 ;  /* 0x0000000502007c0c */ /* 0x002fe2000c721270 */
[----:B------:R-:W-:Y:S01]  /*15c40*/  IMAD R2, R17, 0x2, R32 ;  /* 0x0000000211027824 */ /* 0x000fe200078e0220 */
[----:B------:R-:W-:Y:S01]  /*15c50*/  LOP3.LUT R19, R0, 0xc0, RZ, 0xfc, !PT ;  /* 0x000000c000137812 */ /* 0x000fe200078efcff */
[----:B------:R0:W-:Y:S01]  /*15c60*/  @P5 STG.E.U16 desc[UR20][R26.64], R25 ;  /* 0x000000191a005986 */ /* 0x0001e2000c101514 */
[----:B------:R-:W-:Y:S01]  /*15c70*/  LEA R18, P5, R32, R16, 0x1 ;  /* 0x0000001020127211 */ /* 0x000fe200078a08ff */
[----:B------:R-:W1:Y:S01]  /*15c80*/  LDCU UR5, c[0x0][0x39c] ;  /* 0x00007380ff0577ac */ /* 0x000e620008000800 */
[----:B--2---:R-:W-:-:S02]  /*15c90*/  ISETP.LT.AND P3, PT, R19, UR6, !P0 ;  /* 0x0000000613007c0c */ /* 0x004fc4000c761270 */
[-C--:B------:R-:W-:Y:S01]  /*15ca0*/  LEA.HI.X.SX32 R19, R32, R3.reuse, 0x1, P5 ;  /* 0x0000000320137211 */ /* 0x080fe200028f0eff */
[----:B------:R-:W2:Y:S01]  /*15cb0*/  LDCU UR6, c[0x0][0x39c] ;  /* 0x00007380ff0677ac */ /* 0x000ea20008000800 */
[-C--:B------:R-:W-:Y:S02]  /*15cc0*/  LEA R24, P5, R2, R16.reuse, 0x1 ;  /* 0x0000001002187211 */ /* 0x080fe400078a08ff */
[----:B------:R-:W-:Y:S01]  /*15cd0*/  LOP3.LUT R32, R0, 0xc2, RZ, 0xfc, !PT ;  /* 0x000000c200207812 */ /* 0x000fe200078efcff */
[----:B------:R3:W-:Y:S01]  /*15ce0*/  @P4 STG.E.U16 desc[UR20][R18.64], R102 ;  /* 0x0000006612004986 */ /* 0x0007e2000c101514 */
[----:B0-----:R-:W-:Y:S01]  /*15cf0*/  LEA.HI.X.SX32 R25, R2, R3, 0x1, P5 ;  /* 0x0000000302197211 */ /* 0x001fe200028f0eff */
[C---:B------:R-:W-:Y:S01]  /*15d00*/  IMAD R2, R17.reuse, 0x2, R2 ;  /* 0x0000000211027824 */ /* 0x040fe200078e0202 */
[----:B----4-:R-:W-:Y:S01]  /*15d10*/  ISETP.LT.AND P4, PT, R32, UR4, !P0 ;  /* 0x0000000420007c0c */ /* 0x010fe2000c781270 */
[----:B------:R-:W0:Y:S01]  /*15d20*/  LDCU UR4, c[0x0][0x39c] ;  /* 0x00007380ff0477ac */ /* 0x000e220008000800 */
[----:B------:R-:W-:Y:S01]  /*15d30*/  PRMT R27, R102, 0x7632, R27 ;  /* 0x00007632661b7816 */ /* 0x000fe2000000001b */
[----:B------:R-:W-:Y:S01]  /*15d40*/  IMAD R34, R17, 0x2, R2 ;  /* 0x0000000211227824 */ /* 0x000fe200078e0202 */
[----:B------:R-:W-:-:S02]  /*15d50*/  LEA R26, P5, R2, R16, 0x1 ;  /* 0x00000010021a7211 */ /* 0x000fc400078a08ff */
[C---:B------:R-:W-:Y:S01]  /*15d60*/  LOP3.LUT R32, R0.reuse, 0xc4, RZ, 0xfc, !PT ;  /* 0x000000c400207812 */ /* 0x040fe200078efcff */
[----:B------:R4:W-:Y:S01]  /*15d70*/  @P6 STG.E.U16 desc[UR20][R24.64], R27 ;  /* 0x0000001b18006986 */ /* 0x0009e2000c101514 */
[----:B---3--:R-:W-:Y:S02]  /*15d80*/  LOP3.LUT R19, R0, 0xc8, RZ, 0xfc, !PT ;  /* 0x000000c800137812 */ /* 0x008fe400078efcff */
[----:B----4-:R-:W-:Y:S02]  /*15d90*/  LEA.HI.X.SX32 R27, R2, R3, 0x1, P5 ;  /* 0x00000003021b7211 */ /* 0x010fe400028f0eff */
[----:B-1----:R-:W-:Y:S01]  /*15da0*/  ISETP.LT.AND P5, PT, R32, UR5, !P0 ;  /* 0x0000000520007c0c */ /* 0x002fe2000c7a1270 */
[----:B------:R-:W1:Y:S01]  /*15db0*/  LDCU UR5, c[0x0][0x39c] ;  /* 0x00007380ff0577ac */ /* 0x000e620008000800 */
[----:B------:R-:W-:Y:S02]  /*15dc0*/  LEA R32, P6, R34, R16, 0x1 ;  /* 0x0000001022207211 */ /* 0x000fe400078c08ff */
[----:B------:R-:W-:-:S02]  /*15dd0*/  PRMT R25, R103, 0x7632, R25 ;  /* 0x0000763267197816 */ /* 0x000fc40000000019 */
[-C--:B------:R-:W-:Y:S01]  /*15de0*/  LEA.HI.X.SX32 R33, R34, R3.reuse, 0x1, P6 ;  /* 0x0000000322217211 */ /* 0x080fe200030f0eff */
[----:B------:R-:W-:Y:S01]  /*15df0*/  IMAD R34, R17, 0x2, R34 ;  /* 0x0000000211227824 */ /* 0x000fe200078e0222 */
[----:B------:R-:W-:Y:S01]  /*15e00*/  LOP3.LUT R2, R0, 0xc6, RZ, 0xfc, !PT ;  /* 0x000000c600027812 */ /* 0x000fe200078efcff */
[----:B------:R-:W-:Y:S04]  /*15e10*/  @P2 STG.E.U16 desc[UR20][R26.64], R103 ;  /* 0x000000671a002986 */ /* 0x000fe8000c101514 */
[----:B------:R3:W-:Y:S01]  /*15e20*/  @P1 STG.E.U16 desc[UR20][R32.64], R25 ;  /* 0x0000001920001986 */ /* 0x0007e2000c101514 */
[----:B0-----:R-:W-:Y:S01]  /*15e30*/  ISETP.LT.AND P1, PT, R19, UR4, !P0 ;  /* 0x0000000413007c0c */ /* 0x001fe2000c721270 */
[----:B------:R-:W0:Y:S01]  /*15e40*/  LDCU UR4, c[0x0][0x39c] ;  /* 0x00007380ff0477ac */ /* 0x000e220008000800 */
[----:B--2---:R-:W-:Y:S01]  /*15e50*/  ISETP.LT.AND P2, PT, R2, UR6, !P0 ;  /* 0x0000000602007c0c */ /* 0x004fe2000c741270 */
[----:B------:R-:W-:Y:S01]  /*15e60*/  IMAD R2, R17, 0x2, R34 ;  /* 0x0000000211027824 */ /* 0x000fe200078e0222 */
[C---:B------:R-:W-:Y:S01]  /*15e70*/  LEA R18, P6, R34.reuse, R16, 0x1 ;  /* 0x0000001022127211 */ /* 0x040fe200078c08ff */
[----:B------:R-:W2:Y:S03]  /*15e80*/  LDCU UR6, c[0x0][0x39c] ;  /* 0x00007380ff0677ac */ /* 0x000ea60008000800 */
[----:B------:R-:W-:-:S02]  /*15e90*/  LEA.HI.X.SX32 R19, R34, R3, 0x1, P6 ;  /* 0x0000000322137211 */ /* 0x000fc400030f0eff */
[-C--:B------:R-:W-:Y:S01]  /*15ea0*/  LEA R24, P6, R2, R16.reuse, 0x1 ;  /* 0x0000001002187211 */ /* 0x080fe200078c08ff */
[----:B---3--:R-:W-:Y:S01]  /*15eb0*/  IMAD R32, R17, 0x2, R2 ;  /* 0x0000000211207824 */ /* 0x008fe200078e0202 */
[----:B------:R-:W-:Y:S01]  /*15ec0*/  LOP3.LUT R26, R0, 0xca, RZ, 0xfc, !PT ;  /* 0x000000ca001a7812 */ /* 0x000fe200078efcff */
[----:B------:R-:W-:Y:S01]  /*15ed0*/  @P3 STG.E.U16 desc[UR20][R18.64], R80 ;  /* 0x0000005012003986 */ /* 0x000fe2000c101514 */
[----:B------:R-:W-:Y:S02]  /*15ee0*/  PRMT R27, R80, 0x7632, R27 ;  /* 0x00007632501b7816 */ /* 0x000fe4000000001b */
[----:B------:R-:W-:Y:S02]  /*15ef0*/  LEA.HI.X.SX32 R25, R2, R3, 0x1, P6 ;  /* 0x0000000302197211 */ /* 0x000fe400030f0eff */
[----:B-1----:R-:W-:Y:S01]  /*15f00*/  ISETP.LT.AND P3, PT, R26, UR5, !P0 ;  /* 0x000000051a007c0c */ /* 0x002fe2000c761270 */
[----:B------:R-:W1:Y:S01]  /*15f10*/  LDCU UR5, c[0x0][0x39c] ;  /* 0x00007380ff0577ac */ /* 0x000e620008000800 */
[----:B------:R-:W-:Y:S01]  /*15f20*/  LEA R26, P6, R32, R16, 0x1 ;  /* 0x00000010201a7211 */ /* 0x000fe200078c08ff */
[----:B------:R3:W-:Y:S01]  /*15f30*/  @P4 STG.E.U16 desc[UR20][R24.64], R27 ;  /* 0x0000001b18004986 */ /* 0x0007e2000c101514 */
[----:B------:R-:W-:-:S02]  /*15f40*/  LOP3.LUT R2, R0, 0xce, RZ, 0xfc, !PT ;  /* 0x000000ce00027812 */ /* 0x000fc400078efcff */
        /* <DEDUP_REMOVED lines=35> */
[----:B------:R-:W-:Y:S01]  /*16180*/  IMAD R32, R17, 0x2, R2 ;  /* 0x0000000211207824 */ /* 0x000fe200078e0202 */
[----:B------:R-:W-:Y:S02]  /*16190*/  LOP3.LUT R33, R0, 0xd6, RZ, 0xfc, !PT ;  /* 0x000000d600217812 */ /* 0x000fe400078efcff */
[----:B---3--:R-:W-:-:S02]  /*161a0*/  PRMT R27, R83, 0x7632, R27 ;  /* 0x00007632531b7816 */ /* 0x008fc4000000001b */
[----:B------:R-:W-:Y:S02]  /*161b0*/  LEA.HI.X.SX32 R25, R2, R3, 0x1, P5 ;  /* 0x0000000302197211 */ /* 0x000fe400028f0eff */
[----:B------:R-:W-:Y:S01]  /*161c0*/  LEA R26, P5, R32, R16, 0x1 ;  /* 0x00000010201a7211 */ /* 0x000fe200078a08ff */
[----:B------:R-:W-:Y:S01]  /*161d0*/  @P4 STG.E.U16 desc[UR20][R18.64], R83 ;  /* 0x0000005312004986 */ /* 0x000fe2000c101514 */
[----:B0-----:R-:W-:Y:S01]  /*161e0*/  ISETP.LT.AND P4, PT, R33, UR4, !P0 ;  /* 0x0000000421007c0c */ /* 0x001fe2000c781270 */
[----:B------:R-:W0:Y:S02]  /*161f0*/  LDCU UR4, c[0x0][0x39c] ;  /* 0x00007380ff0477ac */ /* 0x000e240008000800 */
[----:B------:R3:W-:Y:S01]  /*16200*/  @P6 STG.E.U16 desc[UR20][R24.64], R27 ;  /* 0x0000001b18006986 */ /* 0x0007e2000c101514 */
[C---:B------:R-:W-:Y:S02]  /*16210*/  LOP3.LUT R2, R0.reuse, 0xda, RZ, 0xfc, !PT ;  /* 0x000000da00027812 */ /* 0x040fe400078efcff */
        /* <DEDUP_REMOVED lines=13> */
[----:B------:R-:W-:Y:S02]  /*162f0*/  LOP3.LUT R33, R0, 0xdc, RZ, 0xfc, !PT ;  /* 0x000000dc00217812 */ /* 0x000fe400078efcff */
[----:B---3--:R-:W-:Y:S02]  /*16300*/  PRMT R27, R20, 0x7632, R27 ;  /* 0x00007632141b7816 */ /* 0x008fe4000000001b */
[----:B------:R-:W-:Y:S02]  /*16310*/  LEA.HI.X.SX32 R25, R2, R3, 0x1, P2 ;  /* 0x0000000302197211 */ /* 0x000fe400010f0eff */
[----:B------:R-:W-:Y:S01]  /*16320*/  LEA R26, P2, R32, R16, 0x1 ;  /* 0x00000010201a7211 */ /* 0x000fe200078408ff */
[----:B------:R3:W-:Y:S01]  /*16330*/  @P1 STG.E.U16 desc[UR20][R18.64], R27 ;  /* 0x0000001b12001986 */ /* 0x0007e2000c101514 */
[----:B0-----:R-:W-:Y:S01]  /*16340*/  ISETP.LT.AND P1, PT, R33, UR4, !P0 ;  /* 0x0000000421007c0c */ /* 0x001fe2000c721270 */
[----:B------:R-:W0:Y:S02]  /*16350*/  LDCU UR4, c[0x0][0x39c] ;  /* 0x00007380ff0477ac */ /* 0x000e240008000800 */
[----:B------:R4:W-:Y:S01]  /*16360*/  @P3 STG.E.U16 desc[UR20][R24.64], R21 ;  /* 0x0000001518003986 */ /* 0x0009e2000c101514 */
[----:B------:R-:W-:-:S02]  /*16370*/  LOP3.LUT R2, R0, 0xde, RZ, 0xfc, !PT ;  /* 0x000000de00027812 */ /* 0x000fc400078efcff */
[-C--:B---3--:R-:W-:Y:S01]  /*16380*/  LEA.HI.X.SX32 R27, R32, R3.reuse, 0x1, P2 ;  /* 0x00000003201b7211 */ /* 0x088fe200010f0eff */
[----:B------:R-:W-:Y:S01]  /*16390*/  IMAD R32, R17, 0x2, R32 ;  /* 0x0000000211207824 */ /* 0x000fe200078e0220 */
[----:B----4-:R-:W-:Y:S02]  /*163a0*/  PRMT R25, R21, 0x7632, R25 ;  /* 0x0000763215197816 */ /* 0x010fe40000000019 */
[----:B------:R-:W-:Y:S02]  /*163b0*/  LOP3.LUT R19, R0, 0xe0, RZ, 0xfc, !PT ;  /* 0x000000e000137812 */ /* 0x000fe400078efcff */
[----:B-1----:R-:W-:Y:S01]  /*163c0*/  ISETP.LT.AND P2, PT, R2, UR5, !P0 ;  /* 0x0000000502007c0c */ /* 0x002fe2000c741270 */
[----:B------:R1:W-:Y:S01]  /*163d0*/  @P4 STG.E.U16 desc[UR20][R26.64], R25 ;  /* 0x000000191a004986 */ /* 0x0003e2000c101514 */
[C---:B------:R-:W-:Y:S01]  /*163e0*/  LEA R18, P4, R32.reuse, R16, 0x1 ;  /* 0x0000001020127211 */ /* 0x040fe200078808ff */
[----:B------:R-:W-:Y:S01]  /*163f0*/  IMAD R2, R17, 0x2, R32 ;  /* 0x0000000211027824 */ /* 0x000fe200078e0220 */
[----:B--2---:R-:W-:Y:S01]  /*16400*/  ISETP.LT.AND P3, PT, R19, UR6, !P0 ;  /* 0x0000000613007c0c */ /* 0x004fe2000c761270 */
[----:B------:R-:W2:Y:S01]  /*16410*/  LDCU UR6, c[0x0][0x39c] ;  /* 0x00007380ff0677ac */ /* 0x000ea20008000800 */
[----:B------:R-:W-:-:S02]  /*16420*/  LEA.HI.X.SX32 R19, R32, R3, 0x1, P4 ;  /* 0x0000000320137211 */ /* 0x000fc400020f0eff */
[-C--:B------:R-:W-:Y:S01]  /*16430*/  LEA R20, P4, R2, R16.reuse, 0x1 ;  /* 0x0000001002147211 */ /* 0x080fe200078808ff */
[----:B------:R-:W3:Y:S01]  /*16440*/  LDCU UR5, c[0x0][0x39c] ;  /* 0x00007380ff0577ac */ /* 0x000ee20008000800 */
[----:B------:R-:W-:Y:S01]  /*16450*/  LOP3.LUT R24, R0, 0xe2, RZ, 0xfc, !PT ;  /* 0x000000e200187812 */ /* 0x000fe200078efcff */
[----:B-1----:R-:W-:Y:S01]  /*16460*/  IMAD R26, R17, 0x2, R2 ;  /* 0x00000002111a7824 */ /* 0x002fe200078e0202 */
[----:B------:R-:W-:Y:S01]  /*16470*/  LEA.HI.X.SX32 R21, R2, R3, 0x1, P4 ;  /* 0x0000000302157211 */ /* 0x000fe200020f0eff */
[----:B------:R1:W-:Y:S01]  /*16480*/  @P6 STG.E.U16 desc[UR20][R18.64], R22 ;  /* 0x0000001612006986 */ /* 0x0003e2000c101514 */
[----:B0-----:R-:W-:Y:S01]  /*16490*/  ISETP.LT.AND P4, PT, R24, UR4, !P0 ;  /* 0x0000000418007c0c */ /* 0x001fe2000c781270 */
[----:B------:R-:W0:Y:S01]  /*164a0*/  LDCU UR4, c[0x0][0x39c] ;  /* 0x00007380ff0477ac */ /* 0x000e220008000800 */
[----:B------:R-:W-:Y:S02]  /*164b0*/  LEA R24, P6, R26, R16, 0x1 ;  /* 0x000000101a187211 */ /* 0x000fe400078c08ff */
[----:B------:R-:W-:-:S02]  /*164c0*/  PRMT R32, R22, 0x7632, R32 ;  /* 0x0000763216207816 */ /* 0x000fc40000000020 */
[-C--:B------:R-:W-:Y:S01]  /*164d0*/  LEA.HI.X.SX32 R25, R26, R3.reuse, 0x1, P6 ;  /* 0x000000031a197211 */ /* 0x080fe200030f0eff */
[C---:B------:R-:W-:Y:S01]  /*164e0*/  IMAD R26, R17.reuse, 0x2, R26 ;  /* 0x00000002111a7824 */ /* 0x040fe200078e021a */
[C---:B------:R-:W-:Y:S01]  /*164f0*/  LOP3.LUT R2, R0.reuse, 0xe6, RZ, 0xfc, !PT ;  /* 0x000000e600027812 */ /* 0x040fe200078efcff */
[----:B------:R4:W-:Y:S01]  /*16500*/  @P5 STG.E.U16 desc[UR20][R20.64], R32 ;  /* 0x0000002014005986 */ /* 0x0009e2000c101514 */
[----:B------:R-:W-:Y:S02]  /*16510*/  LOP3.LUT R27, R0, 0xe4, RZ, 0xfc, !PT ;  /* 0x000000e4001b7812 */ /* 0x000fe400078efcff */
[----:B--2---:R-:W-:Y:S01]  /*16520*/  ISETP.LT.AND P5, PT, R2, UR6, !P0 ;  /* 0x0000000602007c0c */ /* 0x004fe2000c7a1270 */
[----:B------:R2:W-:Y:S01]  /*16530*/  @P1 STG.E.U16 desc[UR20][R24.64], R23 ;  /* 0x0000001718001986 */ /* 0x0005e2000c101514 */
[C---:B-1----:R-:W-:Y:S01]  /*16540*/  LEA R18, P1, R26.reuse, R16, 0x1 ;  /* 0x000000101a127211 */ /* 0x042fe200078208ff */
[----:B------:R-:W-:Y:S01]  /*16550*/  IMAD R2, R17, 0x2, R26 ;  /* 0x0000000211027824 */ /* 0x000fe200078e021a */
[----:B---3--:R-:W-:Y:S01]  /*16560*/  ISETP.LT.AND P6, PT, R27, UR5, !P0 ;  /* 0x000000051b007c0c */ /* 0x008fe2000c7c1270 */
[----:B------:R-:W1:Y:S01]  /*16570*/  LDCU UR5, c[0x0][0x39c] ;  /* 0x00007380ff0577ac */ /* 0x000e620008000800 */
[----:B------:R-:W-:-:S02]  /*16580*/  LEA.HI.X.SX32 R19, R26, R3, 0x1, P1 ;  /* 0x000000031a137211 */ /* 0x000fc400008f0eff */
[----:B------:R-:W-:Y:S01]  /*16590*/  LOP3.LUT R22, R0, 0xe8, RZ, 0xfc, !PT ;  /* 0x000000e800167812 */ /* 0x000fe200078efcff */
[----:B------:R-:W3:Y:S01]  /*165a0*/  LDCU UR6, c[0x0][0x39c] ;  /* 0x00007380ff0677ac */ /* 0x000ee20008000800 */
[CC--:B----4-:R-:W-:Y:S01]  /*165b0*/  LEA R20, P1, R2.reuse, R16.reuse, 0x1 ;  /* 0x0000001002147211 */ /* 0x0d0fe200078208ff */
[----:B------:R-:W-:Y:S01]  /*165c0*/  IMAD R26, R17, 0x2, R2 ;  /* 0x00000002111a7824 */ /* 0x000fe200078e0202 */
[----:B------:R-:W-:Y:S02]  /*165d0*/  PRMT R27, R23, 0x7632, R27 ;  /* 0x00007632171b7816 */ /* 0x000fe4000000001b */
[-C--:B------:R-:W-:Y:S02]  /*165e0*/  LEA.HI.X.SX32 R21, R2, R3.reuse, 0x1, P1 ;  /* 0x0000000302157211 */ /* 0x080fe400008f0eff */
[----:B0-----:R-:W-:Y:S01]  /*165f0*/  ISETP.LT.AND P1, PT, R22, UR4, !P0 ;  /* 0x0000000416007c0c */ /* 0x001fe2000c721270 */
[----:B------:R-:W0:Y:S01]  /*16600*/  LDCU UR4, c[0x0][0x39c] ;  /* 0x00007380ff0477ac */ /* 0x000e220008000800 */
[----:B------:R4:W-:Y:S01]  /*16610*/  @P2 STG.E.U16 desc[UR20][R18.64], R27 ;  /* 0x0000001b12002986 */ /* 0x0009e2000c101514 */
[----:B------:R-:W-:Y:S01]  /*16620*/  LEA R22, P2, R26, R16, 0x1 ;  /* 0x000000101a167211 */ /* 0x000fe200078408ff */
[----:B------:R-:W-:Y:S01]  /*16630*/  IMAD R2, R17, 0x2, R26 ;  /* 0x0000000211027824 */ /* 0x000fe200078e021a */
[----:B--2---:R-:W-:Y:S01]  /*16640*/  LOP3.LUT R24, R0, 0xea, RZ, 0xfc, !PT ;  /* 0x000000ea00187812 */ /* 0x004fe200078efcff */
[----:B------:R-:W-:Y:S01]  /*16650*/  @P3 STG.E.U16 desc[UR20][R20.64], R12 ;  /* 0x0000000c14003986 */ /* 0x000fe2000c101514 */
[----:B------:R-:W-:-:S02]  /*16660*/  LEA.HI.X.SX32 R23, R26, R3, 0x1, P2 ;  /* 0x000000031a177211 */ /* 0x000fc400010f0eff */
[----:B----4-:R-:W-:Y:S02]  /*16670*/  PRMT R19, R12, 0x7632, R19 ;  /* 0x000076320c137816 */ /* 0x010fe40000000013 */
[----:B------:R-:W-:Y:S02]  /*16680*/  LEA R18, P3, R2, R16, 0x1 ;  /* 0x0000001002127211 */ /* 0x000fe400078608ff */
[----:B-1----:R-:W-:Y:S01]  /*16690*/  ISETP.LT.AND P2, PT, R24, UR5, !P0 ;  /* 0x0000000518007c0c */ /* 0x002fe2000c741270 */
[----:B------:R1:W-:Y:S01]  /*166a0*/  @P4 STG.E.U16 desc[UR20][R22.64], R19 ;  /* 0x0000001316004986 */ /* 0x0003e2000c101514 */
[C---:B------:R-:W-:Y:S01]  /*166b0*/  LOP3.LUT R24, R0.reuse, 0xee, RZ, 0xfc, !PT ;  /* 0x000000ee00187812 */ /* 0x040fe200078efcff */
[----:B------:R-:W2:Y:S01]  /*166c0*/  LDCU UR5, c[0x0][0x39c] ;  /* 0x00007380ff0577ac */ /* 0x000ea20008000800 */
[----:B------:R-:W-:Y:S01]  /*166d0*/  LOP3.LUT R25, R0, 0xec, RZ, 0xfc, !PT ;  /* 0x000000ec00197812 */ /* 0x000fe200078efcff */
[----:B------:R-:W4:Y:S01]  /*166e0*/  LDS.128 R20, [R151+UR11] ;  /* 0x0000000b97147984 */ /* 0x000f220008000c00 */
[----:B0-----:R-:W-:Y:S01]  /*166f0*/  ISETP.LT.AND P4, PT, R24, UR4, !P0 ;  /* 0x0000000418007c0c */ /* 0x001fe2000c781270 */
[----:B------:R-:W0:Y:S01]  /*16700*/  LDCU UR4, c[0x0][0x39c] ;  /* 0x00007380ff0477ac */ /* 0x000e220008000800 */
[----:B-1----:R-:W-:Y:S01]  /*16710*/  LEA.HI.X.SX32 R19, R2, R3, 0x1, P3 ;  /* 0x0000000302137211 */ /* 0x002fe200018f0eff */
[----:B------:R-:W-:-:S04]  /*16720*/  IMAD R2, R17, 0x2, R2 ;  /* 0x0000000211027824 */ /* 0x000fc800078e0202 */
[----:B------:R1:W-:Y:S01]  /*16730*/  @P6 STG.E.U16 desc[UR20][R18.64], R13 ;  /* 0x0000000d12006986 */ /* 0x0003e2000c101514 */
[CC--:B------:R-:W-:Y:S01]  /*16740*/  LEA R24, P6, R2.reuse, R16.reuse, 0x1 ;  /* 0x0000001002187211 */ /* 0x0c0fe200078c08ff */
[----:B------:R-:W-:Y:S01]  /*16750*/  IMAD R12, R17, 0x2, R2 ;  /* 0x00000002110c7824 */ /* 0x000fe200078e0202 */
[----:B---3--:R-:W-:Y:S01]  /*16760*/  ISETP.LT.AND P3, PT, R25, UR6, !P0 ;  /* 0x0000000619007c0c */ /* 0x008fe2000c761270 */
[----:B------:R-:W3:Y:S01]  /*16770*/  LDCU UR6, c[0x0][0x39c] ;  /* 0x00007380ff0677ac */ /* 0x000ee20008000800 */
[----:B------:R-:W-:Y:S02]  /*16780*/  LEA.HI.X.SX32 R25, R2, R3, 0x1, P6 ;  /* 0x0000000302197211 */ /* 0x000fe400030f0eff */
[----:B------:R-:W-:Y:S01]  /*16790*/  LEA R26, P6, R12, R16, 0x1 ;  /* 0x000000100c1a7211 */ /* 0x000fe200078c08ff */
[----:B------:R-:W-:Y:S01]  /*167a0*/  IMAD R2, R17, 0x2, R12 ;  /* 0x0000000211027824 */ /* 0x000fe200078e020c */
[----:B------:R-:W-:Y:S02]  /*167b0*/  LOP3.LUT R32, R0, 0xf0, RZ, 0xfc, !PT ;  /* 0x000000f000207812 */ /* 0x000fe400078efcff */
[----:B-1----:R-:W-:-:S02]  /*167c0*/  PRMT R19, R13, 0x7632, R19 ;  /* 0x000076320d137816 */ /* 0x002fc40000000013 */
[----:B------:R-:W-:-:S03]  /*167d0*/  LEA.HI.X.SX32 R27, R12, R3, 0x1, P6 ;  /* 0x000000030c1b7211 */ /* 0x000fc600030f0eff */
[----:B------:R1:W-:Y:S01]  /*167e0*/  @P5 STG.E.U16 desc[UR20][R24.64], R19 ;  /* 0x0000001318005986 */ /* 0x0003e2000c101514 */
[----:B--2---:R-:W-:Y:S01]  /*167f0*/  ISETP.LT.AND P5, PT, R32, UR5, !P0 ;  /* 0x0000000520007c0c */ /* 0x004fe2000c7a1270 */
[----:B------:R-:W2:Y:S02]  /*16800*/  LDCU UR5, c[0x0][0x39c] ;  /* 0x00007380ff0577ac */ /* 0x000ea40008000800 */
[----:B------:R2:W-:Y:S01]  /*16810*/  @P1 STG.E.U16 desc[UR20][R26.64], R14 ;  /* 0x0000000e1a001986 */ /* 0x0005e2000c101514 */
[-C--:B------:R-:W-:Y:S01]  /*16820*/  LEA R12, P1, R2, R16.reuse, 0x1 ;  /* 0x00000010020c7211 */ /* 0x080fe200078208ff */
[----:B------:R-:W-:Y:S01]  /*16830*/  IMAD R32, R17, 0x2, R2 ;  /* 0x0000000211207824 */ /* 0x000fe200078e0202 */
[----:B------:R-:W-:Y:S02]  /*16840*/  LOP3.LUT R18, R0, 0xf2, RZ, 0xfc, !PT ;  /* 0x000000f200127812 */ /* 0x000fe400078efcff */
[----:B------:R-:W-:Y:S02]  /*16850*/  LEA.HI.X.SX32 R13, R2, R3, 0x1, P1 ;  /* 0x00000003020d7211 */ /* 0x000fe400008f0eff */
[----:B0-----:R-:W-:Y:S01]  /*16860*/  ISETP.LT.AND P1, PT, R18, UR4, !P0 ;  /* 0x0000000412007c0c */ /* 0x001fe2000c721270 */
[----:B------:R-:W0:Y:S01]  /*16870*/  LDCU UR4, c[0x0][0x39c] ;  /* 0x00007380ff0477ac */ /* 0x000e220008000800 */
[----:B------:R-:W-:-:S02]  /*16880*/  LEA R18, P6, R32, R16, 0x1 ;  /* 0x0000001020127211 */ /* 0x000fc400078c08ff */
[----:B-1----:R-:W-:Y:S02]  /*16890*/  PRMT R25, R14, 0x7632, R25 ;  /* 0x000076320e197816 */ /* 0x002fe40000000019 */
[-C--:B------:R-:W-:Y:S01]  /*168a0*/  LEA.HI.X.SX32 R19, R32, R3.reuse, 0x1, P6 ;  /* 0x0000000320137211 */ /* 0x080fe200030f0eff */
[C---:B------:R-:W-:Y:S01]  /*168b0*/  IMAD R32, R17.reuse, 0x2, R32 ;  /* 0x0000000211207824 */ /* 0x040fe200078e0220 */
[C---:B------:R-:W-:Y:S01]  /*168c0*/  LOP3.LUT R2, R0.reuse, 0xf4, RZ, 0xfc, !PT ;  /* 0x000000f400027812 */ /* 0x040fe200078efcff */
[----:B------:R1:W-:Y:S01]  /*168d0*/  @P2 STG.E.U16 desc[UR20][R12.64], R25 ;  /* 0x000000190c002986 */ /* 0x0003e2000c101514 */
[----:B--2---:R-:W-:Y:S02]  /*168e0*/  LOP3.LUT R14, R0, 0xf6, RZ, 0xfc, !PT ;  /* 0x000000f6000e7812 */ /* 0x004fe400078efcff */
[----:B---3--:R-:W-:Y:S01]  /*168f0*/  ISETP.LT.AND P2, PT, R2, UR6, !P0 ;  /* 0x0000000602007c0c */ /* 0x008fe2000c741270 */
[----:B------:R2:W-:Y:S01]  /*16900*/  @P3 STG.E.U16 desc[UR20][R18.64], R15 ;  /* 0x0000000f12003986 */ /* 0x0005e2000c101514 */
[-C--:B------:R-:W-:Y:S01]  /*16910*/  LEA R24, P6, R32, R16.reuse, 0x1 ;  /* 0x0000001020187211 */ /* 0x080fe200078c08ff */
[----:B------:R-:W-:Y:S01]  /*16920*/  IMAD R2, R17, 0x2, R32 ;  /* 0x0000000211027824 */ /* 0x000fe200078e0220 */
[----:B------:R-:W-:Y:S01]  /*16930*/  ISETP.LT.AND P3, PT, R14, UR5, !P0 ;  /* 0x000000050e007c0c */ /* 0x000fe2000c761270 */
[----:B------:R-:W3:Y:S01]  /*16940*/  LDCU UR5, c[0x0][0x39c] ;  /* 0x00007380ff0577ac */ /* 0x000ee20008000800 */
[----:B-1----:R-:W-:Y:S01]  /*16950*/  LEA.HI.X.SX32 R25, R32, R3, 0x1, P6 ;  /* 0x0000000320197211 */ /* 0x002fe200030f0eff */
[----:B------:R-:W1:Y:S01]  /*16960*/  LDCU UR6, c[0x0][0x39c] ;  /* 0x00007380ff0677ac */ /* 0x000e620008000800 */
[----:B------:R-:W-:-:S02]  /*16970*/  LEA R12, P6, R2, R16, 0x1 ;  /* 0x00000010020c7211 */ /* 0x000fc400078c08ff */
[----:B--2---:R-:W-:Y:S02]  /*16980*/  PRMT R19, R15, 0x7632, R19 ;  /* 0x000076320f137816 */ /* 0x004fe40000000013 */
[----:B------:R-:W-:Y:S01]  /*16990*/  LEA.HI.X.SX32 R13, R2, R3, 0x1, P6 ;  /* 0x00000003020d7211 */ /* 0x000fe200030f0eff */
[C---:B------:R-:W-:Y:S01]  /*169a0*/  IMAD R2, R17.reuse, 0x2, R2 ;  /* 0x0000000211027824 */ /* 0x040fe200078e0202 */
[C---:B------:R-:W-:Y:S01]  /*169b0*/  LOP3.LUT R14, R0.reuse, 0xf8, RZ, 0xfc, !PT ;  /* 0x000000f8000e7812 */ /* 0x040fe200078efcff */
[----:B------:R2:W-:Y:S01]  /*169c0*/  @P4 STG.E.U16 desc[UR20][R24.64], R19 ;  /* 0x0000001318004986 */ /* 0x0005e2000c101514 */
[----:B------:R-:W-:Y:S02]  /*169d0*/  LOP3.LUT R18, R0, 0xfa, RZ, 0xfc, !PT ;  /* 0x000000fa00127812 */ /* 0x000fe400078efcff */
[----:B0-----:R-:W-:Y:S01]  /*169e0*/  ISETP.LT.AND P4, PT, R14, UR4, !P0 ;  /* 0x000000040e007c0c */ /* 0x001fe2000c781270 */
[----:B----4-:R0:W-:Y:S01]  /*169f0*/  @P5 STG.E.U16 desc[UR20][R12.64], R20 ;  /* 0x000000140c005986 */ /* 0x0101e2000c101514 */
[----:B------:R-:W-:Y:S01]  /*16a00*/  LEA R14, P5, R2, R16, 0x1 ;  /* 0x00000010020e7211 */ /* 0x000fe200078a08ff */
[----:B------:R-:W4:Y:S01]  /*16a10*/  LDCU UR4, c[0x0][0x39c] ;  /* 0x00007380ff0477ac */ /* 0x000f220008000800 */
[----:B------:R-:W-:-:S02]  /*16a20*/  IMAD R26, R17, 0x2, R2 ;  /* 0x00000002111a7824 */ /* 0x000fc400078e0202 */
[-C--:B------:R-:W-:Y:S02]  /*16a30*/  LEA.HI.X.SX32 R15, R2, R3.reuse, 0x1, P5 ;  /* 0x00000003020f7211 */ /* 0x080fe400028f0eff */
[----:B---3--:R-:W-:Y:S01]  /*16a40*/  ISETP.LT.AND P5, PT, R18, UR5, !P0 ;  /* 0x0000000512007c0c */ /* 0x008fe2000c7a1270 */
[----:B------:R-:W3:Y:S01]  /*16a50*/  LDCU UR5, c[0x0][0x39c] ;  /* 0x00007380ff0577ac */ /* 0x000ee20008000800 */
[----:B------:R-:W-:Y:S02]  /*16a60*/  LEA R18, P6, R26, R16, 0x1 ;  /* 0x000000101a127211 */ /* 0x000fe400078c08ff */
[----:B--2---:R-:W-:Y:S02]  /*16a70*/  PRMT R25, R20, 0x7632, R25 ;  /* 0x0000763214197816 */ /* 0x004fe40000000019 */
[----:B------:R-:W-:Y:S01]  /*16a80*/  LEA.HI.X.SX32 R19, R26, R3, 0x1, P6 ;  /* 0x000000031a137211 */ /* 0x000fe200030f0eff */
[----:B------:R-:W-:Y:S01]  /*16a90*/  IMAD R26, R17, 0x2, R26 ;  /* 0x00000002111a7824 */ /* 0x000fe200078e021a */
[C---:B------:R-:W-:Y:S01]  /*16aa0*/  LOP3.LUT R2, R0.reuse, 0xfc, RZ, 0xfc, !PT ;  /* 0x000000fc00027812 */ /* 0x040fe200078efcff */
[----:B------:R2:W-:Y:S01]  /*16ab0*/  @P1 STG.E.U16 desc[UR20][R14.64], R25 ;  /* 0x000000190e001986 */ /* 0x0005e2000c101514 */
[----:B0-----:R-:W-:-:S02]  /*16ac0*/  LOP3.LUT R13, R0, 0xfe, RZ, 0xfc, !PT ;  /* 0x000000fe000d7812 */ /* 0x001fc400078efcff */
[----:B-1----:R-:W-:Y:S01]  /*16ad0*/  ISETP.LT.AND P1, PT, R2, UR6, !P0 ;  /* 0x0000000602007c0c */ /* 0x002fe2000c721270 */
[----:B------:R-:W-:Y:S01]  /*16ae0*/  IMAD R2, R17, 0x2, R26 ;  /* 0x0000000211027824 */ /* 0x000fe200078e021a */
[CC--:B------:R-:W-:Y:S01]  /*16af0*/  LEA R12, P6, R26.reuse, R16.reuse, 0x1 ;  /* 0x000000101a0c7211 */ /* 0x0c0fe200078c08ff */
[----:B------:R0:W-:Y:S01]  /*16b00*/  @P2 STG.E.U16 desc[UR20][R18.64], R21 ;  /* 0x0000001512002986 */ /* 0x0001e2000c101514 */
[----:B----4-:R-:W-:Y:S01]  /*16b10*/  ISETP.LT.AND P2, PT, R13, UR4, !P0 ;  /* 0x000000040d007c0c */ /* 0x010fe2000c741270 */
[----:B------:R-:W1:Y:S01]  /*16b20*/  LDCU UR4, c[0x0][0x39c] ;  /* 0x00007380ff0477ac */ /* 0x000e620008000800 */
[----:B------:R-:W-:Y:S02]  /*16b30*/  LEA.HI.X.SX32 R13, R26, R3, 0x1, P6 ;  /* 0x000000031a0d7211 */ /* 0x000fe400030f0eff */
[----:B--2---:R-:W-:Y:S01]  /*16b40*/  LEA R14, P6, R2, R16, 0x1 ;  /* 0x00000010020e7211 */ /* 0x004fe200078c08ff */
[----:B------:R-:W2:Y:S01]  /*16b50*/  LDCU UR6, c[0x0][0x39c] ;  /* 0x00007380ff0677ac */ /* 0x000ea20008000800 */
[----:B------:R-:W-:-:S02]  /*16b60*/  LOP3.LUT R20, R0, 0x100, RZ, 0xfc, !PT ;  /* 0x0000010000147812 */ /* 0x000fc400078efcff */
[----:B------:R-:W-:Y:S02]  /*16b70*/  LEA.HI.X.SX32 R15, R2, R3, 0x1, P6 ;  /* 0x00000003020f7211 */ /* 0x000fe400030f0eff */
[----:B0-----:R-:W-:Y:S01]  /*16b80*/  PRMT R19, R21, 0x7632, R19 ;  /* 0x0000763215137816 */ /* 0x001fe20000000013 */
[----:B------:R-:W-:-:S04]  /*16b90*/  IMAD R2, R17, 0x2, R2 ;  /* 0x0000000211027824 */ /* 0x000fc800078e0202 */
[----:B------:R0:W-:Y:S01]  /*16ba0*/  @P3 STG.E.U16 desc[UR20][R12.64], R19 ;  /* 0x000000130c003986 */ /* 0x0001e2000c101514 */
[----:B---3--:R-:W-:Y:S01]  /*16bb0*/  ISETP.LT.AND P3, PT, R20, UR5, !P0 ;  /* 0x0000000514007c0c */ /* 0x008fe2000c761270 */
[----:B------:R-:W3:Y:S02]  /*16bc0*/  LDCU UR5, c[0x0][0x39c] ;  /* 0x00007380ff0577ac */ /* 0x000ee40008000800 */
[----:B------:R4:W-:Y:S01]  /*16bd0*/  @P4 STG.E.U16 desc[UR20][R14.64], R22 ;  /* 0x000000160e004986 */ /* 0x0009e2000c101514 */
[----:B------:R-:W-:Y:S01]  /*16be0*/  LEA R18, P4, R2, R16, 0x1 ;  /* 0x0000001002127211 */ /* 0x000fe200078808ff */
[----:B------:R-:W-:Y:S01]  /*16bf0*/  IMAD R20, R17, 0x2, R2 ;  /* 0x0000000211147824 */ /* 0x000fe200078e0202 */
[----:B------:R-:W-:Y:S02]  /*16c00*/  LOP3.LUT R21, R0, 0x102, RZ, 0xfc, !PT ;  /* 0x0000010200157812 */ /* 0x000fe400078efcff */
[----:B0-----:R-:W-:Y:S02]  /*16c10*/  LEA.HI.X.SX32 R19, R2, R3, 0x1, P4 ;  /* 0x0000000302137211 */ /* 0x001fe400020f0eff */
[----:B------:R-:W-:-:S02]  /*16c20*/  PRMT R13, R22, 0x7632, R13 ;  /* 0x00007632160d7816 */ /* 0x000fc4000000000d */
[----:B------:R-:W-:-:S03]  /*16c30*/  LEA R12, P6, R20, R16, 0x1 ;  /* 0x00000010140c7211 */ /* 0x000fc600078c08ff */
[----:B------:R0:W-:Y:S01]  /*16c40*/  @P5 STG.E.U16 desc[UR20][R18.64], R13 ;  /* 0x0000000d12005986 */ /* 0x0001e2000c101514 */
[----:B------:R-:W-:Y:S02]  /*16c50*/  LOP3.LUT R2, R0, 0x104, RZ, 0xfc, !PT ;  /* 0x0000010400027812 */ /* 0x000fe400078efcff */
[----:B-1----:R-:W-:Y:S01]  /*16c60*/  ISETP.LT.AND P4, PT, R21, UR4, !P0 ;  /* 0x0000000415007c0c */ /* 0x002fe2000c781270 */
[----:B------:R-:W1:Y:S01]  /*16c70*/  LDCU UR4, c[0x0][0x39c] ;  /* 0x00007380ff0477ac */ /* 0x000e620008000800 */
[----:B--2---:R-:W-:Y:S02]  /*16c80*/  ISETP.LT.AND P5, PT, R2, UR6, !P0 ;  /* 0x0000000602007c0c */ /* 0x004fe4000c7a1270 */
[----:B----4-:R-:W-:Y:S01]  /*16c90*/  LOP3.LUT R15, R0, 0x106, RZ, 0xfc, !PT ;  /* 0x00000106000f7812 */ /* 0x010fe200078efcff */
[----:B------:R-:W2:Y:S01]  /*16ca0*/  LDCU UR6, c[0x0][0x39c] ;  /* 0x00007380ff0677ac */ /* 0x000ea20008000800 */
[----:B0-----:R-:W-:Y:S01]  /*16cb0*/  LEA.HI.X.SX32 R13, R20, R3, 0x1, P6 ;  /* 0x00000003140d7211 */ /* 0x001fe200030f0eff */
[----:B------:R-:W-:-:S04]  /*16cc0*/  IMAD R20, R17, 0x2, R20 ;  /* 0x0000000211147824 */ /* 0x000fc800078e0214 */
[----:B------:R-:W-:Y:S01]  /*16cd0*/  IMAD R2, R17, 0x2, R20 ;  /* 0x0000000211027824 */ /* 0x000fe200078e0214 */
[CC--:B------:R-:W-:Y:S01]  /*16ce0*/  LEA R14, P6, R20.reuse, R16.reuse, 0x1 ;  /* 0x00000010140e7211 */ /* 0x0c0fe200078c08ff */
[----:B------:R0:W-:Y:S01]  /*16cf0*/  @P1 STG.E.U16 desc[UR20][R12.64], R23 ;  /* 0x000000170c001986 */ /* 0x0001e2000c101514 */
[----:B---3--:R-:W-:Y:S01]  /*16d00*/  ISETP.LT.AND P1, PT, R15, UR5, !P0 ;  /* 0x000000050f007c0c */ /* 0x008fe2000c721270 */
[----:B------:R-:W3:Y:S01]  /*16d10*/  LDCU UR5, c[0x0][0x39c] ;  /* 0x00007380ff0577ac */ /* 0x000ee20008000800 */
[-C--:B------:R-:W-:Y:S02]  /*16d20*/  LEA.HI.X.SX32 R15, R20, R3.reuse, 0x1, P6 ;  /* 0x00000003140f7211 */ /* 0x080fe400030f0eff */
[----:B------:R-:W-:Y:S02]  /*16d30*/  LEA R18, P6, R2, R16, 0x1 ;  /* 0x0000001002127211 */ /* 0x000fe400078c08ff */
[----:B------:R-:W-:Y:S02]  /*16d40*/  LOP3.LUT R20, R0, 0x108, RZ, 0xfc, !PT ;  /* 0x0000010800147812 */ /* 0x000fe400078efcff */
[----:B------:R-:W-:Y:S01]  /*16d50*/  LEA.HI.X.SX32 R19, R2, R3, 0x1, P6 ;  /* 0x0000000302137211 */ /* 0x000fe200030f0eff */
[----:B------:R-:W-:Y:S01]  /*16d60*/  IMAD R2, R17, 0x2, R2 ;  /* 0x0000000211027824 */ /* 0x000fe200078e0202 */
[----:B0-----:R-:W-:-:S05]  /*16d70*/  PRMT R13, R23, 0x7632, R13 ;  /* 0x00007632170d7816 */ /* 0x001fca000000000d */
[----:B------:R0:W-:Y:S01]  /*16d80*/  @P2 STG.E.U16 desc[UR20][R14.64], R13 ;  /* 0x0000000d0e002986 */ /* 0x0001e2000c101514 */
[----:B-1----:R-:W-:Y:S01]  /*16d90*/  ISETP.LT.AND P2, PT, R20, UR4, !P0 ;  /* 0x0000000414007c0c */ /* 0x002fe2000c741270 */
[----:B------:R-:W1:Y:S02]  /*16da0*/  LDCU UR4, c[0x0][0x39c] ;  /* 0x00007380ff0477ac */ /* 0x000e640008000800 */
        /* <DEDUP_REMOVED lines=9> */
[----:B---3--:R-:W-:Y:S01]  /*16e40*/  ISETP.LT.AND P3, PT, R21, UR5, !P0 ;  /* 0x0000000515007c0c */ /* 0x008fe2000c761270 */
[----:B------:R-:W3:Y:S01]  /*16e50*/  LDCU UR5, c[0x0][0x39c] ;  /* 0x00007380ff0577ac */ /* 0x000ee20008000800 */
        /* <DEDUP_REMOVED lines=8> */
[----:B-1----:R-:W-:Y:S01]  /*16ee0*/  ISETP.LT.AND P5, PT, R19, UR4, !P0 ;  /* 0x0000000413007c0c */ /* 0x002fe2000c7a1270 */
[----:B------:R-:W1:Y:S01]  /*16ef0*/  LDCU UR4, c[0x0][0x39c] ;  /* 0x00007380ff0477ac */ /* 0x000e620008000800 */
[-C--:B------:R-:W-:Y:S02]  /*16f00*/  LEA.HI.X.SX32 R19, R20, R3.reuse, 0x1, P6 ;  /* 0x0000000314137211 */ /* 0x080fe400030f0eff */
[----:B------:R-:W-:Y:S02]  /*16f10*/  LEA R12, P6, R2, R16, 0x1 ;  /* 0x00000010020c7211 */ /* 0x000fe400078c08ff */
[----:B------:R-:W-:Y:S02]  /*16f20*/  LOP3.LUT R20, R0, 0x110, RZ, 0xfc, !PT ;  /* 0x0000011000147812 */ /* 0x000fe400078efcff */
[----:B------:R-:W-:Y:S01]  /*16f30*/  LEA.HI.X.SX32 R13, R2, R3, 0x1, P6 ;  /* 0x00000003020d7211 */ /* 0x000fe200030f0eff */
[----:B------:R-:W-:Y:S01]  /*16f40*/  IMAD R2, R17, 0x2, R2 ;  /* 0x0000000211027824 */ /* 0x000fe200078e0202 */
[----:B0-----:R-:W-:-:S05]  /*16f50*/  PRMT R15, R29, 0x7632, R15 ;  /* 0x000076321d0f7816 */ /* 0x001fca000000000f */
        /* <DEDUP_REMOVED lines=669> */
[----:B------:R-:W-:Y:S02]  /*19930*/  LEA R12, P6, R20, R16, 0x1 ;  /* 0x00000010140c7211 */ /* 0x000fe400078c08ff */
[----:B-1----:R-:W-:Y:S01]  /*19940*/  ISETP.LT.AND P5, PT, R21, UR4, !P0 ;  /* 0x0000000415007c0c */ /* 0x002fe2000c7a1270 */
[----:B------:R0:W-:Y:S01]  /*19950*/  @P1 STG.E.U16 desc[UR20][R18.64], R13 ;  /* 0x0000000d12001986 */ /* 0x0001e2000c101514 */
[C---:B------:R-:W-:Y:S01]  /*19960*/  LOP3.LUT R2, R0.reuse, 0x1c4, RZ, 0xfc, !PT ;  /* 0x000001c400027812 */ /* 0x040fe200078efcff */
[----:B------:R-:W1:Y:S01]  /*19970*/  LDCU UR4, c[0x0][0x39c] ;  /* 0x00007380ff0477ac */ /* 0x000e620008000800 */
[----:B----4-:R-:W-:Y:S02]  /*19980*/  LOP3.LUT R15, R0, 0x1c6, RZ, 0xfc, !PT ;  /* 0x000001c6000f7812 */ /* 0x010fe400078efcff */
[----:B--2---:R-:W-:Y:S01]  /*19990*/  ISETP.LT.AND P1, PT, R2, UR6, !P0 ;  /* 0x0000000602007c0c */ /* 0x004fe2000c721270 */
        /* <DEDUP_REMOVED lines=11> */
[----:B------:R-:W-:-:S02]  /*19a50*/  LEA.HI.X.SX32 R19, R2, R3, 0x1, P6 ;  /* 0x0000000302137211 */ /* 0x000fc400030f0eff */
[----:B0-----:R-:W-:Y:S01]  /*19a60*/  PRMT R13, R79, 0x7632, R13 ;  /* 0x000076324f0d7816 */ /* 0x001fe2000000000d */
[----:B------:R-:W-:-:S04]  /*19a70*/  IMAD R2, R17, 0x2, R2 ;  /* 0x0000000211027824 */ /* 0x000fc800078e0202 */
        /* <DEDUP_REMOVED lines=11> */
[----:B---3--:R-:W-:Y:S01]  /*19b30*/  ISETP.LT.AND P4, PT, R21, UR5, !P0 ;  /* 0x0000000515007c0c */ /* 0x008fe2000c781270 */
[----:B------:R-:W3:Y:S01]  /*19b40*/  LDCU UR5, c[0x0][0x39c] ;  /* 0x00007380ff0577ac */ /* 0x000ee20008000800 */
[C---:B------:R-:W-:Y:S02]  /*19b50*/  LOP3.LUT R2, R0.reuse, 0x1cc, RZ, 0xfc, !PT ;  /* 0x000001cc00027812 */ /* 0x040fe400078efcff */
[----:B----4-:R-:W-:Y:S02]  /*19b60*/  LOP3.LUT R4, R0, 0x1ce, RZ, 0xfc, !PT ;  /* 0x000001ce00047812 */ /* 0x010fe400078efcff */
[----:B--2---:R-:W-:Y:S01]  /*19b70*/  ISETP.LT.AND P5, PT, R2, UR6, !P0 ;  /* 0x0000000602007c0c */ /* 0x004fe2000c7a1270 */
[----:B------:R-:W2:Y:S01]  /*19b80*/  LDCU UR6, c[0x0][0x39c] ;  /* 0x00007380ff0677ac */ /* 0x000ea20008000800 */
[----:B0-----:R-:W-:Y:S01]  /*19b90*/  LEA.HI.X.SX32 R15, R20, R3, 0x1, P6 ;  /* 0x00000003140f7211 */ /* 0x001fe200030f0eff */
[----:B------:R-:W-:-:S04]  /*19ba0*/  IMAD R20, R17, 0x2, R20 ;  /* 0x0000000211147824 */ /* 0x000fc800078e0214 */
[----:B------:R0:W-:Y:S01]  /*19bb0*/  @P1 STG.E.U16 desc[UR20][R14.64], R5 ;  /* 0x000000050e001986 */ /* 0x0001e2000c101514 */
[-C--:B------:R-:W-:Y:S01]  /*19bc0*/  LEA R18, P6, R20, R16.reuse, 0x1 ;  /* 0x0000001014127211 */ /* 0x080fe200078c08ff */
[----:B------:R-:W-:Y:S01]  /*19bd0*/  IMAD R2, R17, 0x2, R20 ;  /* 0x0000000211027824 */ /* 0x000fe200078e0214 */
[----:B-1----:R-:W-:Y:S01]  /*19be0*/  ISETP.LT.AND P1, PT, R4, UR4, !P0 ;  /* 0x0000000404007c0c */ /* 0x002fe2000c721270 */
[----:B------:R-:W1:Y:S01]  /*19bf0*/  LDCU UR4, c[0x0][0x39c] ;  /* 0x00007380ff0477ac */ /* 0x000e620008000800 */
[-C--:B------:R-:W-:Y:S02]  /*19c00*/  LEA.HI.X.SX32 R19, R20, R3.reuse, 0x1, P6 ;  /* 0x0000000314137211 */ /* 0x080fe400030f0eff */
[----:B------:R-:W-:Y:S02]  /*19c10*/  LEA R12, P6, R2, R16, 0x1 ;  /* 0x00000010020c7211 */ /* 0x000fe400078c08ff */
[----:B------:R-:W-:Y:S02]  /*19c20*/  LOP3.LUT R4, R0, 0x1d0, RZ, 0xfc, !PT ;  /* 0x000001d000047812 */ /* 0x000fe400078efcff */
[----:B------:R-:W-:-:S02]  /*19c30*/  LEA.HI.X.SX32 R13, R2, R3, 0x1, P6 ;  /* 0x00000003020d7211 */ /* 0x000fc400030f0eff */
[----:B0-----:R-:W-:Y:S01]  /*19c40*/  PRMT R15, R5, 0x7632, R15 ;  /* 0x00007632050f7816 */ /* 0x001fe2000000000f */
[----:B------:R-:W-:Y:S01]  /*19c50*/  IMAD R2, R17, 0x2, R2 ;  /* 0x0000000211027824 */ /* 0x000fe200078e0202 */
[----:B------:R-:W-:-:S03]  /*19c60*/  LOP3.LUT R14, R0, 0x1d2, RZ, 0xfc, !PT ;  /* 0x000001d2000e7812 */ /* 0x000fc600078efcff */
[----:B------:R-:W-:Y:S01]  /*19c70*/  @P2 STG.E.U16 desc[UR20][R18.64], R15 ;  /* 0x0000000f12002986 */ /* 0x000fe2000c101514 */
[----:B---3--:R-:W-:Y:S01]  /*19c80*/  ISETP.LT.AND P2, PT, R4, UR5, !P0 ;  /* 0x0000000504007c0c */ /* 0x008fe2000c741270 */
[----:B------:R-:W-:Y:S01]  /*19c90*/  IMAD R20, R17, 0x2, R2 ;  /* 0x0000000211147824 */ /* 0x000fe200078e0202 */
[----:B------:R-:W0:Y:S01]  /*19ca0*/  LDCU UR5, c[0x0][0x39c] ;  /* 0x00007380ff0577ac */ /* 0x000e220008000800 */
[----:B------:R3:W-:Y:S01]  /*19cb0*/  @P3 STG.E.U16 desc[UR20][R12.64], R6 ;  /* 0x000000060c003986 */ /* 0x0007e2000c101514 */
[----:B------:R-:W-:-:S04]  /*19cc0*/  LEA R4, P3, R2, R16, 0x1 ;  /* 0x0000001002047211 */ /* 0x000fc800078608ff */
[-C--:B------:R-:W-:Y:S02]  /*19cd0*/  LEA.HI.X.SX32 R5, R2, R3.reuse, 0x1, P3 ;  /* 0x0000000302057211 */ /* 0x080fe400018f0eff */
[----:B-1----:R-:W-:Y:S01]  /*19ce0*/  ISETP.LT.AND P3, PT, R14, UR4, !P0 ;  /* 0x000000040e007c0c */ /* 0x002fe2000c761270 */
[----:B------:R-:W1:Y:S01]  /*19cf0*/  LDCU UR4, c[0x0][0x39c] ;  /* 0x00007380ff0477ac */ /* 0x000e620008000800 */
[-C--:B------:R-:W-:Y:S02]  /*19d00*/  LEA R14, P6, R20, R16.reuse, 0x1 ;  /* 0x00000010140e7211 */ /* 0x080fe400078c08ff */
[----:B---3--:R-:W-:Y:S02]  /*19d10*/  PRMT R13, R6, 0x7632, R13 ;  /* 0x00007632060d7816 */ /* 0x008fe4000000000d */
[----:B------:R-:W-:Y:S01]  /*19d20*/  LEA.HI.X.SX32 R15, R20, R3, 0x1, P6 ;  /* 0x00000003140f7211 */ /* 0x000fe200030f0eff */
[C---:B------:R-:W-:Y:S01]  /*19d30*/  IMAD R20, R17.reuse, 0x2, R20 ;  /* 0x0000000211147824 */ /* 0x040fe200078e0214 */
[----:B------:R-:W-:Y:S01]  /*19d40*/  LOP3.LUT R2, R0, 0x1d4, RZ, 0xfc, !PT ;  /* 0x000001d400027812 */ /* 0x000fe200078efcff */
[----:B------:R3:W-:Y:S03]  /*19d50*/  @P4 STG.E.U16 desc[UR20][R4.64], R13 ;  /* 0x0000000d04004986 */ /* 0x0007e6000c101514 */
[----:B--2---:R-:W-:Y:S01]  /*19d60*/  ISETP.LT.AND P4, PT, R2, UR6, !P0 ;  /* 0x0000000602007c0c */ /* 0x004fe2000c781270 */
[----:B------:R-:W-:Y:S01]  /*19d70*/  IMAD R2, R17, 0x2, R20 ;  /* 0x0000000211027824 */ /* 0x000fe200078e0214 */
[----:B------:R-:W-:-:S02]  /*19d80*/  LEA R12, P6, R20, R16, 0x1 ;  /* 0x00000010140c7211 */ /* 0x000fc400078c08ff */
[----:B------:R-:W-:Y:S01]  /*19d90*/  LOP3.LUT R6, R0, 0x1d6, RZ, 0xfc, !PT ;  /* 0x000001d600067812 */ /* 0x000fe200078efcff */
[----:B------:R2:W-:Y:S01]  /*19da0*/  @P5 STG.E.U16 desc[UR20][R14.64], R7 ;  /* 0x000000070e005986 */ /* 0x0005e2000c101514 */
[----:B------:R-:W-:Y:S01]  /*19db0*/  PRMT R18, R7, 0x7632, R18 ;  /* 0x0000763207127816 */ /* 0x000fe20000000012 */
[----:B------:R-:W4:Y:S01]  /*19dc0*/  LDCU UR6, c[0x0][0x39c] ;  /* 0x00007380ff0677ac */ /* 0x000f220008000800 */
[-C--:B---3--:R-:W-:Y:S02]  /*19dd0*/  LEA.HI.X.SX32 R13, R20, R3.reuse, 0x1, P6 ;  /* 0x00000003140d7211 */ /* 0x088fe400030f0eff */
[-C--:B------:R-:W-:Y:S02]  /*19de0*/  LEA R4, P6, R2, R16.reuse, 0x1 ;  /* 0x0000001002047211 */ /* 0x080fe400078c08ff */
[----:B0-----:R-:W-:Y:S01]  /*19df0*/  ISETP.LT.AND P5, PT, R6, UR5, !P0 ;  /* 0x0000000506007c0c */ /* 0x001fe2000c7a1270 */
[----:B------:R-:W0:Y:S01]  /*19e00*/  LDCU UR5, c[0x0][0x39c] ;  /* 0x00007380ff0577ac */ /* 0x000e220008000800 */
[----:B------:R-:W-:Y:S01]  /*19e10*/  LEA.HI.X.SX32 R5, R2, R3, 0x1, P6 ;  /* 0x0000000302057211 */ /* 0x000fe200030f0eff */
[C---:B------:R-:W-:Y:S01]  /*19e20*/  IMAD R2, R17.reuse, 0x2, R2 ;  /* 0x0000000211027824 */ /* 0x040fe200078e0202 */
[----:B------:R-:W-:Y:S01]  /*19e30*/  LOP3.LUT R6, R0, 0x1d8, RZ, 0xfc, !PT ;  /* 0x000001d800067812 */ /* 0x000fe200078efcff */
[----:B------:R3:W-:Y:S03]  /*19e40*/  @P1 STG.E.U16 desc[UR20][R12.64], R18 ;  /* 0x000000120c001986 */ /* 0x0007e6000c101514 */
[----:B-1----:R-:W-:Y:S01]  /*19e50*/  ISETP.LT.AND P1, PT, R6, UR4, !P0 ;  /* 0x0000000406007c0c */ /* 0x002fe2000c721270 */
[----:B------:R1:W-:Y:S01]  /*19e60*/  @P2 STG.E.U16 desc[UR20][R4.64], R8 ;  /* 0x0000000804002986 */ /* 0x0003e2000c101514 */
[----:B------:R-:W-:Y:S01]  /*19e70*/  LEA R6, P2, R2, R16, 0x1 ;  /* 0x0000001002067211 */ /* 0x000fe200078408ff */
[----:B------:R-:W4:Y:S01]  /*19e80*/  LDCU UR4, c[0x0][0x39c] ;  /* 0x00007380ff0477ac */ /* 0x000f220008000800 */
[----:B--2---:R-:W-:-:S02]  /*19e90*/  IMAD R14, R17, 0x2, R2 ;  /* 0x00000002110e7824 */ /* 0x004fc400078e0202 */
[----:B------:R-:W-:Y:S02]  /*19ea0*/  LEA.HI.X.SX32 R7, R2, R3, 0x1, P2 ;  /* 0x0000000302077211 */ /* 0x000fe400010f0eff */
[----:B---3--:R-:W-:Y:S02]  /*19eb0*/  PRMT R13, R8, 0x7632, R13 ;  /* 0x00007632080d7816 */ /* 0x008fe4000000000d */
[----:B------:R-:W-:Y:S02]  /*19ec0*/  LOP3.LUT R15, R0, 0x1da, RZ, 0xfc, !PT ;  /* 0x000001da000f7812 */ /* 0x000fe400078efcff */
[----:B------:R-:W-:Y:S01]  /*19ed0*/  LEA R12, P6, R14, R16, 0x1 ;  /* 0x000000100e0c7211 */ /* 0x000fe200078c08ff */
[----:B------:R2:W-:Y:S01]  /*19ee0*/  @P3 STG.E.U16 desc[UR20][R6.64], R13 ;  /* 0x0000000d06003986 */ /* 0x0005e2000c101514 */
[----:B0-----:R-:W-:Y:S01]  /*19ef0*/  ISETP.LT.AND P2, PT, R15, UR5, !P0 ;  /* 0x000000050f007c0c */ /* 0x001fe2000c741270 */
[----:B------:R-:W0:Y:S01]  /*19f00*/  LDCU UR5, c[0x0][0x39c] ;  /* 0x00007380ff0577ac */ /* 0x000e220008000800 */
[----:B------:R-:W-:-:S02]  /*19f10*/  LOP3.LUT R2, R0, 0x1dc, RZ, 0xfc, !PT ;  /* 0x000001dc00027812 */ /* 0x000fc400078efcff */
[----:B-1----:R-:W-:Y:S02]  /*19f20*/  LOP3.LUT R5, R0, 0x1de, RZ, 0xfc, !PT ;  /* 0x000001de00057812 */ /* 0x002fe400078efcff */
[----:B----4-:R-:W-:Y:S01]  /*19f30*/  ISETP.LT.AND P3, PT, R2, UR6, !P0 ;  /* 0x0000000602007c0c */ /* 0x010fe2000c761270 */
[----:B------:R-:W1:Y:S01]  /*19f40*/  LDCU UR6, c[0x0][0x39c] ;  /* 0x00007380ff0677ac */ /* 0x000e620008000800 */
[----:B--2---:R-:W-:Y:S01]  /*19f50*/  LEA.HI.X.SX32 R13, R14, R3, 0x1, P6 ;  /* 0x000000030e0d7211 */ /* 0x004fe200030f0eff */
[----:B------:R-:W-:-:S04]  /*19f60*/  IMAD R14, R17, 0x2, R14 ;  /* 0x00000002110e7824 */ /* 0x000fc800078e020e */
[--C-:B------:R-:W-:Y:S01]  /*19f70*/  IMAD R2, R17, 0x2, R14.reuse ;  /* 0x0000000211027824 */ /* 0x100fe200078e020e */
[CC--:B------:R-:W-:Y:S01]  /*19f80*/  LEA R4, P6, R14.reuse, R16.reuse, 0x1 ;  /* 0x000000100e047211 */ /* 0x0c0fe200078c08ff */
[----:B------:R2:W-:Y:S01]  /*19f90*/  @P4 STG.E.U16 desc[UR20][R12.64], R9 ;  /* 0x000000090c004986 */ /* 0x0005e2000c101514 */
[----:B------:R-:W-:Y:S01]  /*19fa0*/  ISETP.LT.AND P4, PT, R5, UR4, !P0 ;  /* 0x0000000405007c0c */ /* 0x000fe2000c781270 */
[----:B------:R-:W3:Y:S01]  /*19fb0*/  LDCU UR4, c[0x0][0x39c] ;  /* 0x00007380ff0477ac */ /* 0x000ee20008000800 */
[----:B------:R-:W-:Y:S02]  /*19fc0*/  LEA.HI.X.SX32 R5, R14, R3, 0x1, P6 ;  /* 0x000000030e057211 */ /* 0x000fe400030f0eff */
[----:B------:R-:W-:Y:S02]  /*19fd0*/  LEA R6, P6, R2, R16, 0x1 ;  /* 0x0000001002067211 */ /* 0x000fe400078c08ff */
[----:B------:R-:W-:Y:S02]  /*19fe0*/  PRMT R14, R9, 0x7632, R14 ;  /* 0x00007632090e7816 */ /* 0x000fe4000000000e */
[----:B------:R-:W-:-:S02]  /*19ff0*/  LOP3.LUT R8, R0, 0x1e0, RZ, 0xfc, !PT ;  /* 0x000001e000087812 */ /* 0x000fc400078efcff */
[-C--:B------:R-:W-:Y:S01]  /*1a000*/  LEA.HI.X.SX32 R7, R2, R3.reuse, 0x1, P6 ;  /* 0x0000000302077211 */ /* 0x080fe200030f0eff */
[C---:B------:R-:W-:Y:S01]  /*1a010*/  IMAD R2, R17.reuse, 0x2, R2 ;  /* 0x0000000211027824 */ /* 0x040fe200078e0202 */
[----:B------:R4:W-:Y:S01]  /*1a020*/  @P5 STG.E.U16 desc[UR20][R4.64], R14 ;  /* 0x0000000e04005986 */ /* 0x0009e2000c101514 */
[----:B0-----:R-:W-:Y:S01]  /*1a030*/  ISETP.LT.AND P5, PT, R8, UR5, !P0 ;  /* 0x0000000508007c0c */ /* 0x001fe2000c7a1270 */
[----:B------:R-:W0:Y:S02]  /*1a040*/  LDCU UR5, c[0x0][0x39c] ;  /* 0x00007380ff0577ac */ /* 0x000e240008000800 */
[----:B------:R0:W-:Y:S01]  /*1a050*/  @P1 STG.E.U16 desc[UR20][R6.64], R10 ;  /* 0x0000000a06001986 */ /* 0x0001e2000c101514 */
[----:B------:R-:W-:Y:S01]  /*1a060*/  LEA R8, P1, R2, R16, 0x1 ;  /* 0x0000001002087211 */ /* 0x000fe200078208ff */
[----:B--2---:R-:W-:Y:S01]  /*1a070*/  IMAD R12, R17, 0x2, R2 ;  /* 0x00000002110c7824 */ /* 0x004fe200078e0202 */
[----:B------:R-:W-:Y:S02]  /*1a080*/  LOP3.LUT R13, R0, 0x1e2, RZ, 0xfc, !PT ;  /* 0x000001e2000d7812 */ /* 0x000fe400078efcff */
[----:B------:R-:W-:-:S02]  /*1a090*/  LEA.HI.X.SX32 R9, R2, R3, 0x1, P1 ;  /* 0x0000000302097211 */ /* 0x000fc400008f0eff */
[----:B----4-:R-:W-:Y:S02]  /*1a0a0*/  PRMT R5, R10, 0x7632, R5 ;  /* 0x000076320a057816 */ /* 0x010fe40000000005 */
[----:B------:R-:W-:Y:S02]  /*1a0b0*/  LEA R4, P6, R12, R16, 0x1 ;  /* 0x000000100c047211 */ /* 0x000fe400078c08ff */
[----:B---3--:R-:W-:Y:S01]  /*1a0c0*/  ISETP.LT.AND P1, PT, R13, UR4, !P0 ;  /* 0x000000040d007c0c */ /* 0x008fe2000c721270 */
[----:B------:R2:W-:Y:S01]  /*1a0d0*/  @P2 STG.E.U16 desc[UR20][R8.64], R5 ;  /* 0x0000000508002986 */ /* 0x0005e2000c101514 */
[----:B------:R-:W3:Y:S01]  /*1a0e0*/  LDCU UR4, c[0x0][0x39c] ;  /* 0x00007380ff0477ac */ /* 0x000ee20008000800 */
[C---:B------:R-:W-:Y:S02]  /*1a0f0*/  LOP3.LUT R2, R0.reuse, 0x1e4, RZ, 0xfc, !PT ;  /* 0x000001e400027812 */ /* 0x040fe400078efcff */
[----:B0-----:R-:W-:Y:S02]  /*1a100*/  LOP3.LUT R7, R0, 0x1e6, RZ, 0xfc, !PT ;  /* 0x000001e600077812 */ /* 0x001fe400078efcff */
[----:B-1----:R-:W-:Y:S01]  /*1a110*/  ISETP.LT.AND P2, PT, R2, UR6, !P0 ;  /* 0x0000000602007c0c */ /* 0x002fe2000c741270 */
[----:B------:R-:W0:Y:S01]  /*1a120*/  LDCU UR6, c[0x0][0x39c] ;  /* 0x00007380ff0677ac */ /* 0x000e220008000800 */
[----:B--2---:R-:W-:Y:S01]  /*1a130*/  LEA.HI.X.SX32 R5, R12, R3, 0x1, P6 ;  /* 0x000000030c057211 */ /* 0x004fe200030f0eff */
[----:B------:R-:W-:-:S04]  /*1a140*/  IMAD R12, R17, 0x2, R12 ;  /* 0x00000002110c7824 */ /* 0x000fc800078e020c */
[----:B------:R1:W-:Y:S01]  /*1a150*/  @P3 STG.E.U16 desc[UR20][R4.64], R11 ;  /* 0x0000000b04003986 */ /* 0x0003e2000c101514 */
[CC--:B------:R-:W-:Y:S01]  /*1a160*/  LEA R6, P6, R12.reuse, R16.reuse, 0x1 ;  /* 0x000000100c067211 */ /* 0x0c0fe200078c08ff */
[----:B------:R-:W-:Y:S01]  /*1a170*/  IMAD R2, R17, 0x2, R12 ;  /* 0x0000000211027824 */ /* 0x000fe200078e020c */
[----:B------:R-:W-:Y:S01]  /*1a180*/  ISETP.LT.AND P3, PT, R7, UR5, !P0 ;  /* 0x0000000507007c0c */ /* 0x000fe2000c761270 */
[----:B------:R-:W2:Y:S01]  /*1a190*/  LDCU UR5, c[0x0][0x39c] ;  /* 0x00007380ff0577ac */ /* 0x000ea20008000800 */
[----:B------:R-:W-:Y:S02]  /*1a1a0*/  LEA.HI.X.SX32 R7, R12, R3, 0x1, P6 ;  /* 0x000000030c077211 */ /* 0x000fe400030f0eff */
[----:B------:R-:W-:Y:S02]  /*1a1b0*/  LEA R8, P6, R2, R16, 0x1 ;  /* 0x0000001002087211 */ /* 0x000fe400078c08ff */
[----:B------:R-:W-:Y:S02]  /*1a1c0*/  LOP3.LUT R10, R0, 0x1e8, RZ, 0xfc, !PT ;  /* 0x000001e8000a7812 */ /* 0x000fe400078efcff */
[----:B-1----:R-:W-:-:S02]  /*1a1d0*/  PRMT R5, R11, 0x7632, R5 ;  /* 0x000076320b057816 */ /* 0x002fc40000000005 */
[----:B------:R-:W-:Y:S01]  /*1a1e0*/  LEA.HI.X.SX32 R9, R2, R3, 0x1, P6 ;  /* 0x0000000302097211 */ /* 0x000fe200030f0eff */
[C---:B------:R-:W-:Y:S02]  /*1a1f0*/  IMAD R2, R17.reuse, 0x2, R2 ;  /* 0x0000000211027824 */ /* 0x040fe400078e0202 */
[----:B------:R1:W-:Y:S01]  /*1a200*/  @P4 STG.E.U16 desc[UR20][R6.64], R5 ;  /* 0x0000000506004986 */ /* 0x0003e2000c101514 */
[----:B---3--:R-:W-:Y:S01]  /*1a210*/  ISETP.LT.AND P4, PT, R10, UR4, !P0 ;  /* 0x000000040a007c0c */ /* 0x008fe2000c781270 */
[----:B------:R-:W3:Y:S02]  /*1a220*/  LDCU UR4, c[0x0][0x39c] ;  /* 0x00007380ff0477ac */ /* 0x000ee40008000800 */
[----:B------:R4:W-:Y:S01]  /*1a230*/  @P5 STG.E.U16 desc[UR20][R8.64], R36 ;  /* 0x0000002408005986 */ /* 0x0009e2000c101514 */
[----:B------:R-:W-:Y:S01]  /*1a240*/  LEA R4, P5, R2, R16, 0x1 ;  /* 0x0000001002047211 */ /* 0x000fe200078a08ff */
[----:B------:R-:W-:Y:S01]  /*1a250*/  IMAD R12, R17, 0x2, R2 ;  /* 0x00000002110c7824 */ /* 0x000fe200078e0202 */
[----:B------:R-:W-:-:S02]  /*1a260*/  LOP3.LUT R10, R0, 0x1ea, RZ, 0xfc, !PT ;  /* 0x000001ea000a7812 */ /* 0x000fc400078efcff */
[-C--:B-1----:R-:W-:Y:S02]  /*1a270*/  LEA.HI.X.SX32 R5, R2, R3.reuse, 0x1, P5 ;  /* 0x0000000302057211 */ /* 0x082fe400028f0eff */
[----:B------:R-:W-:Y:S02]  /*1a280*/  PRMT R7, R36, 0x7632, R7 ;  /* 0x0000763224077816 */ /* 0x000fe40000000007 */
[----:B--2---:R-:W-:Y:S01]  /*1a290*/  ISETP.LT.AND P5, PT, R10, UR5, !P0 ;  /* 0x000000050a007c0c */ /* 0x004fe2000c7a1270 */
[----:B------:R-:W1:Y:S01]  /*1a2a0*/  LDCU UR5, c[0x0][0x39c] ;  /* 0x00007380ff0577ac */ /* 0x000e620008000800 */
[-C--:B------:R-:W-:Y:S02]  /*1a2b0*/  LEA R10, P6, R12, R16.reuse, 0x1 ;  /* 0x000000100c0a7211 */ /* 0x080fe400078c08ff */
[----:B------:R-:W-:Y:S01]  /*1a2c0*/  LOP3.LUT R2, R0, 0x1ec, RZ, 0xfc, !PT ;  /* 0x000001ec00027812 */ /* 0x000fe200078efcff */
[----:B------:R-:W-:Y:S01]  /*1a2d0*/  @P1 STG.E.U16 desc[UR20][R4.64], R7 ;  /* 0x0000000704001986 */ /* 0x000fe2000c101514 */
[-C--:B------:R-:W-:Y:S01]  /*1a2e0*/  LEA.HI.X.SX32 R11, R12, R3.reuse, 0x1, P6 ;  /* 0x000000030c0b7211 */ /* 0x080fe200030f0eff */
[C---:B------:R-:W-:Y:S01]  /*1a2f0*/  IMAD R12, R17.reuse, 0x2, R12 ;  /* 0x00000002110c7824 */ /* 0x040fe200078e020c */
[----:B0-----:R-:W-:Y:S01]  /*1a300*/  ISETP.LT.AND P1, PT, R2, UR6, !P0 ;  /* 0x0000000602007c0c */ /* 0x001fe2000c721270 */
[----:B------:R-:W0:Y:S01]  /*1a310*/  LDS.128 R4, [R151+UR11+0x800] ;  /* 0x0008000b97047984 */ /* 0x000e220008000c00 */
[----:B------:R-:W-:Y:S01]  /*1a320*/  LOP3.LUT R2, R0, 0x1ee, RZ, 0xfc, !PT ;  /* 0x000001ee00027812 */ /* 0x000fe200078efcff */
[----:B------:R-:W2:Y:S02]  /*1a330*/  LDCU UR6, c[0x0][0x39c] ;  /* 0x00007380ff0677ac */ /* 0x000ea40008000800 */
[----:B------:R1:W-:Y:S01]  /*1a340*/  @P2 STG.E.U16 desc[UR20][R10.64], R37 ;  /* 0x000000250a002986 */ /* 0x0003e2000c101514 */
[----:B---3--:R-:W-:Y:S01]  /*1a350*/  ISETP.LT.AND P2, PT, R2, UR4, !P0 ;  /* 0x0000000402007c0c */ /* 0x008fe2000c741270 */
[----:B------:R-:W-:Y:S01]  /*1a360*/  IMAD R2, R17, 0x2, R12 ;  /* 0x0000000211027824 */ /* 0x000fe200078e020c */
[C---:B----4-:R-:W-:Y:S01]  /*1a370*/  LEA R8, P6, R12.reuse, R16, 0x1 ;  /* 0x000000100c087211 */ /* 0x050fe200078c08ff */
[----:B------:R-:W3:Y:S03]  /*1a380*/  LDCU UR4, c[0x0][0x39c] ;  /* 0x00007380ff0477ac */ /* 0x000ee60008000800 */
[----:B------:R-:W-:-:S02]  /*1a390*/  LEA.HI.X.SX32 R9, R12, R3, 0x1, P6 ;  /* 0x000000030c097211 */ /* 0x000fc400030f0eff */
[CC--:B------:R-:W-:Y:S02]  /*1a3a0*/  LEA R12, P6, R2.reuse, R16.reuse, 0x1 ;  /* 0x00000010020c7211 */ /* 0x0c0fe400078c08ff */
[----:B-1----:R-:W-:Y:S02]  /*1a3b0*/  PRMT R11, R37, 0x7632, R11 ;  /* 0x00007632250b7816 */ /* 0x002fe4000000000b */
[----:B------:R-:W-:Y:S01]  /*1a3c0*/  LEA.HI.X.SX32 R13, R2, R3, 0x1, P6 ;  /* 0x00000003020d7211 */ /* 0x000fe200030f0eff */
[C---:B------:R-:W-:Y:S01]  /*1a3d0*/  IMAD R2, R17.reuse, 0x2, R2 ;  /* 0x0000000211027824 */ /* 0x040fe200078e0202 */
[----:B------:R-:W-:Y:S01]  /*1a3e0*/  LOP3.LUT R14, R0, 0x1f0, RZ, 0xfc, !PT ;  /* 0x000001f0000e7812 */ /* 0x000fe200078efcff */
[----:B------:R1:W-:Y:S03]  /*1a3f0*/  @P3 STG.E.U16 desc[UR20][R8.64], R11 ;  /* 0x0000000b08003986 */ /* 0x0003e6000c101514 */
[----:B------:R-:W-:Y:S01]  /*1a400*/  ISETP.LT.AND P3, PT, R14, UR5, !P0 ;  /* 0x000000050e007c0c */ /* 0x000fe2000c761270 */
[----:B------:R4:W-:Y:S01]  /*1a410*/  @P4 STG.E.U16 desc[UR20][R12.64], R38 ;  /* 0x000000260c004986 */ /* 0x0009e2000c101514 */
[----:B------:R-:W-:Y:S01]  /*1a420*/  LEA R10, P4, R2, R16, 0x1 ;  /* 0x00000010020a7211 */ /* 0x000fe200078808ff */
[----:B------:R-:W0:Y:S01]  /*1a430*/  LDCU UR5, c[0x0][0x39c] ;  /* 0x00007380ff0577ac */ /* 0x000e220008000800 */
[----:B------:R-:W-:-:S02]  /*1a440*/  IMAD R14, R17, 0x2, R2 ;  /* 0x00000002110e7824 */ /* 0x000fc400078e0202 */
[----:B-1----:R-:W-:Y:S02]  /*1a450*/  LEA.HI.X.SX32 R11, R2, R3, 0x1, P4 ;  /* 0x00000003020b7211 */ /* 0x002fe400020f0eff */
[----:B------:R-:W-:Y:S02]  /*1a460*/  PRMT R9, R38, 0x7632, R9 ;  /* 0x0000763226097816 */ /* 0x000fe40000000009 */
[----:B------:R-:W-:-:S03]  /*1a470*/  LEA R8, P6, R14, R16, 0x1 ;  /* 0x000000100e087211 */ /* 0x000fc600078c08ff */
[----:B------:R1:W-:Y:S01]  /*1a480*/  @P5 STG.E.U16 desc[UR20][R10.64], R9 ;  /* 0x000000090a005986 */ /* 0x0003e2000c101514 */
[C---:B------:R-:W-:Y:S02]  /*1a490*/  LOP3.LUT R2, R0.reuse, 0x1f4, RZ, 0xfc, !PT ;  /* 0x000001f400027812 */ /* 0x040fe400078efcff */
[----:B------:R-:W-:Y:S02]  /*1a4a0*/  LOP3.LUT R15, R0, 0x1f2, RZ, 0xfc, !PT ;  /* 0x000001f2000f7812 */ /* 0x000fe400078efcff */
[----:B--2---:R-:W-:Y:S01]  /*1a4b0*/  ISETP.LT.AND P5, PT, R2, UR6, !P0 ;  /* 0x0000000602007c0c */ /* 0x004fe2000c7a1270 */
[----:B------:R-:W2:Y:S01]  /*1a4c0*/  LDCU UR6, c[0x0][0x39c] ;  /* 0x00007380ff0677ac */ /* 0x000ea20008000800 */
[----:B----4-:R-:W-:Y:S02]  /*1a4d0*/  LOP3.LUT R13, R0, 0x1f6, RZ, 0xfc, !PT ;  /* 0x000001f6000d7812 */ /* 0x010fe400078efcff */
[-C--:B-1----:R-:W-:Y:S01]  /*1a4e0*/  LEA.HI.X.SX32 R9, R14, R3.reuse, 0x1, P6 ;  /* 0x000000030e097211 */ /* 0x082fe200030f0eff */
[----:B------:R-:W-:Y:S01]  /*1a4f0*/  IMAD R14, R17, 0x2, R14 ;  /* 0x00000002110e7824 */ /* 0x000fe200078e020e */
[----:B---3--:R-:W-:Y:S01]  /*1a500*/  ISETP.LT.AND P4, PT, R15, UR4, !P0 ;  /* 0x000000040f007c0c */ /* 0x008fe2000c781270 */
[----:B------:R-:W1:Y:S02]  /*1a510*/  LDCU UR4, c[0x0][0x39c] ;  /* 0x00007380ff0477ac */ /* 0x000e640008000800 */
[----:B------:R-:W-:Y:S01]  /*1a520*/  IMAD R2, R17, 0x2, R14 ;  /* 0x0000000211027824 */ /* 0x000fe200078e020e */
[CC--:B------:R-:W-:Y:S01]  /*1a530*/  LEA R12, P6, R14.reuse, R16.reuse, 0x1 ;  /* 0x000000100e0c7211 */ /* 0x0c0fe200078c08ff */
[----:B------:R3:W-:Y:S01]  /*1a540*/  @P1 STG.E.U16 desc[UR20][R8.64], R39 ;  /* 0x0000002708001986 */ /* 0x0007e2000c101514 */
[----:B0-----:R-:W-:Y:S01]  /*1a550*/  ISETP.LT.AND P1, PT, R13, UR5, !P0 ;  /* 0x000000050d007c0c */ /* 0x001fe2000c721270 */
[----:B------:R-:W0:Y:S01]  /*1a560*/  LDCU UR5, c[0x0][0x39c] ;  /* 0x00007380ff0577ac */ /* 0x000e220008000800 */
[----:B------:R-:W-:Y:S01]  /*1a570*/  LEA.HI.X.SX32 R13, R14, R3, 0x1, P6 ;  /* 0x000000030e0d7211 */ /* 0x000fe200030f0eff */
[----:B------:R-:W-:Y:S01]  /*1a580*/  IMAD R14, R17, 0x2, R2 ;  /* 0x00000002110e7824 */ /* 0x000fe200078e0202 */
[----:B------:R-:W-:-:S04]  /*1a590*/  LEA R10, P6, R2, R16, 0x1 ;  /* 0x00000010020a7211 */ /* 0x000fc800078c08ff */
[----:B------:R-:W-:Y:S01]  /*1a5a0*/  LEA.HI.X.SX32 R11, R2, R3, 0x1, P6 ;  /* 0x00000003020b7211 */ /* 0x000fe200030f0eff */
[----:B------:R-:W-:Y:S01]  /*1a5b0*/  IMAD R2, R17, 0x2, R14 ;  /* 0x0000000211027824 */ /* 0x000fe200078e020e */
[----:B---3--:R-:W-:-:S03]  /*1a5c0*/  PRMT R9, R39, 0x7632, R9 ;  /* 0x0000763227097816 */ /* 0x008fc60000000009 */
[C---:B------:R-:W-:Y:S02]  /*1a5d0*/  IMAD R18, R17.reuse, 0x2, R2 ;  /* 0x0000000211127824 */ /* 0x040fe400078e0202 */
[----:B------:R3:W-:Y:S04]  /*1a5e0*/  @P2 STG.E.U16 desc[UR20][R12.64], R9 ;  /* 0x000000090c002986 */ /* 0x0007e8000c101514 */
[----:B------:R4:W-:Y:S01]  /*1a5f0*/  @P3 STG.E.U16 desc[UR20][R10.64], R4 ;  /* 0x000000040a003986 */ /* 0x0009e2000c101514 */
[----:B------:R-:W-:Y:S01]  /*1a600*/  LEA R8, P3, R14, R16, 0x1 ;  /* 0x000000100e087211 */ /* 0x000fe200078608ff */
[C---:B------:R-:W-:Y:S01]  /*1a610*/  IMAD R20, R17.reuse, 0x2, R18 ;  /* 0x0000000211147824 */ /* 0x040fe200078e0212 */
[----:B------:R-:W-:Y:S02]  /*1a620*/  LOP3.LUT R15, R0, 0x1f8, RZ, 0xfc, !PT ;  /* 0x000001f8000f7812 */ /* 0x000fe400078efcff */
[----:B---3--:R-:W-:Y:S01]  /*1a630*/  LEA.HI.X.SX32 R9, R14, R3, 0x1, P3 ;  /* 0x000000030e097211 */ /* 0x008fe200018f0eff */
[----:B------:R-:W-:Y:S01]  /*1a640*/  IMAD R22, R17, 0x2, R20 ;  /* 0x0000000211167824 */ /* 0x000fe200078e0214 */
[----:B----4-:R-:W-:-:S02]  /*1a650*/  PRMT R11, R4, 0x7632, R11 ;  /* 0x00007632040b7816 */ /* 0x010fc4000000000b */
[----:B-1----:R-:W-:Y:S01]  /*1a660*/  ISETP.LT.AND P2, PT, R15, UR4, !P0 ;  /* 0x000000040f007c0c */ /* 0x002fe2000c741270 */
[----:B------:R-:W1:Y:S02]  /*1a670*/  LDCU UR4, c[0x0][0x39c] ;  /* 0x00007380ff0477ac */ /* 0x000e640008000800 */
[----:B------:R3:W-:Y:S01]  /*1a680*/  @P4 STG.E.U16 desc[UR20][R8.64], R11 ;  /* 0x0000000b08004986 */ /* 0x0007e2000c101514 */
[----:B------:R-:W-:Y:S01]  /*1a690*/  LEA R10, P4, R2, R16, 0x1 ;  /* 0x00000010020a7211 */ /* 0x000fe200078808ff */
[----:B------:R-:W-:Y:S01]  /*1a6a0*/  IMAD R4, R17, 0x2, R22 ;  /* 0x0000000211047824 */ /* 0x000fe200078e0216 */
[----:B------:R-:W-:-:S03]  /*1a6b0*/  LOP3.LUT R15, R0, 0x1fa, RZ, 0xfc, !PT ;  /* 0x000001fa000f7812 */ /* 0x000fc600078efcff */
[----:B------:R-:W-:Y:S01]  /*1a6c0*/  IMAD R17, R17, 0x2, R4 ;  /* 0x0000000211117824 */ /* 0x000fe200078e0204 */
[----:B0-----:R-:W-:Y:S02]  /*1a6d0*/  ISETP.LT.AND P3, PT, R15, UR5, !P0 ;  /* 0x000000050f007c0c */ /* 0x001fe4000c761270 */
[-C--:B---3--:R-:W-:Y:S02]  /*1a6e0*/  LEA.HI.X.SX32 R11, R2, R3.reuse, 0x1, P4 ;  /* 0x00000003020b7211 */ /* 0x088fe400020f0eff */
[-C--:B------:R-:W-:Y:S02]  /*1a6f0*/  LEA R14, P4, R20, R16.reuse, 0x1 ;  /* 0x00000010140e7211 */ /* 0x080fe400078808ff */
[-C--:B------:R-:W-:Y:S02]  /*1a700*/  LEA R12, P6, R18, R16.reuse, 0x1 ;  /* 0x00000010120c7211 */ /* 0x080fe400078c08ff */
[----:B------:R-:W-:Y:S02]  /*1a710*/  LEA.HI.X.SX32 R15, R20, R3, 0x1, P4 ;  /* 0x00000003140f7211 */ /* 0x000fe400020f0eff */
[----:B------:R-:W-:-:S02]  /*1a720*/  LEA R8, P4, R17, R16, 0x1 ;  /* 0x0000001011087211 */ /* 0x000fc400078808ff */
[C---:B------:R-:W-:Y:S02]  /*1a730*/  LOP3.LUT R21, R0.reuse, 0x1fe, RZ, 0xfc, !PT ;  /* 0x000001fe00157812 */ /* 0x040fe400078efcff */
[----:B------:R-:W-:Y:S02]  /*1a740*/  LOP3.LUT R0, R0, 0x1fc, RZ, 0xfc, !PT ;  /* 0x000001fc00007812 */ /* 0x000fe400078efcff */
[-C--:B------:R-:W-:Y:S02]  /*1a750*/  LEA.HI.X.SX32 R13, R18, R3.reuse, 0x1, P6 ;  /* 0x00000003120d7211 */ /* 0x080fe400030f0eff */
[----:B------:R-:W-:Y:S02]  /*1a760*/  LEA.HI.X.SX32 R9, R17, R3, 0x1, P4 ;  /* 0x0000000311097211 */ /* 0x000fe400020f0eff */
[----:B------:R-:W-:Y:S02]  /*1a770*/  LEA R18, P6, R22, R16, 0x1 ;  /* 0x0000001016127211 */ /* 0x000fe400078c08ff */
[----:B--2---:R-:W-:-:S02]  /*1a780*/  ISETP.LT.AND P4, PT, R21, UR6, !P0 ;  /* 0x0000000615007c0c */ /* 0x004fc4000c781270 */
[----:B-1----:R-:W-:Y:S02]  /*1a790*/  ISETP.LT.AND P0, PT, R0, UR4, !P0 ;  /* 0x0000000400007c0c */ /* 0x002fe4000c701270 */
[-C--:B------:R-:W-:Y:S02]  /*1a7a0*/  LEA.HI.X.SX32 R19, R22, R3.reuse, 0x1, P6 ;  /* 0x0000000316137211 */ /* 0x080fe400030f0eff */
[----:B------:R-:W-:Y:S02]  /*1a7b0*/  LEA R16, P6, R4, R16, 0x1 ;  /* 0x0000001004107211 */ /* 0x000fe400078c08ff */
[----:B------:R-:W-:Y:S02]  /*1a7c0*/  PRMT R0, R5, 0x7632, R0 ;  /* 0x0000763205007816 */ /* 0x000fe40000000000 */
[----:B------:R-:W-:Y:S01]  /*1a7d0*/  PRMT R2, R6, 0x7632, R2 ;  /* 0x0000763206027816 */ /* 0x000fe20000000002 */
[----:B------:R0:W-:Y:S01]  /*1a7e0*/  @P5 STG.E.U16 desc[UR20][R10.64], R5 ;  /* 0x000000050a005986 */ /* 0x0001e2000c101514 */
[----:B------:R-:W-:-:S02]  /*1a7f0*/  LEA.HI.X.SX32 R17, R4, R3, 0x1, P6 ;  /* 0x0000000304117211 */ /* 0x000fc400030f0eff */
[----:B------:R-:W-:Y:S01]  /*1a800*/  PRMT R4, R7, 0x7632, R4 ;  /* 0x0000763207047816 */ /* 0x000fe20000000004 */
[----:B------:R0:W-:Y:S04]  /*1a810*/  @P1 STG.E.U16 desc[UR20][R12.64], R0 ;  /* 0x000000000c001986 */ /* 0x0001e8000c101514 */
[----:B------:R0:W-:Y:S04]  /*1a820*/  @P2 STG.E.U16 desc[UR20][R14.64], R6 ;  /* 0x000000060e002986 */ /* 0x0001e8000c101514 */
[----:B------:R0:W-:Y:S04]  /*1a830*/  @P3 STG.E.U16 desc[UR20][R18.64], R2 ;  /* 0x0000000212003986 */ /* 0x0001e8000c101514 */
[----:B------:R0:W-:Y:S04]  /*1a840*/  @P0 STG.E.U16 desc[UR20][R16.64], R7 ;  /* 0x0000000710000986 */ /* 0x0001e8000c101514 */
[----:B------:R0:W-:Y:S01]  /*1a850*/  @P4 STG.E.U16 desc[UR20][R8.64], R4 ;  /* 0x0000000408004986 */ /* 0x0001e2000c101514 */
[----:B------:R-:W-:Y:S06]  /*1a860*/  BAR.SYNC.DEFER_BLOCKING 0x0 ;  /* 0x0000000000007b1d */ /* 0x000fec0000010000 */
[----:B------:R-:W-:Y:S05]  /*1a870*/  BRA.U UP0, `(.L_x_13) ;  /* 0x0000000100a07547 */ /* 0x000fea000b800000 */
[----:B------:R-:W1:Y:S01]  /*1a880*/  S2UR UR5, SR_CgaCtaId ;  /* 0x00000000000579c3 */ /* 0x000e620000008800 */
[----:B------:R-:W-:Y:S01]  /*1a890*/  NOP ;  /* 0x0000000000007918 */ /* 0x000fe20000000000 */
[----:B------:R-:W-:Y:S01]  /*1a8a0*/  UMOV UR4, 0x50 ;  /* 0x0000005000047882 */ /* 0x000fe20000000000 */
[----:B0-----:R-:W-:Y:S02]  /*1a8b0*/  IMAD.U32 R0, RZ, RZ, UR10 ;  /* 0x0000000aff007e24 */ /* 0x001fe4000f8e00ff */
[----:B------:R-:W-:Y:S02]  /*1a8c0*/  IMAD.MOV.U32 R3, RZ, RZ, 0xff ;  /* 0x000000ffff037424 */ /* 0x000fe400078e00ff */
[----:B------:R-:W-:Y:S01]  /*1a8d0*/  IMAD.MOV.U32 R7, RZ, RZ, 0x1 ;  /* 0x00000001ff077424 */ /* 0x000fe200078e00ff */
[----:B------:R-:W-:-:S04]  /*1a8e0*/  LOP3.LUT R0, R0, 0xffff, RZ, 0xc0, !PT ;  /* 0x0000ffff00007812 */ /* 0x000fc800078ec0ff */
[----:B------:R-:W-:-:S05]  /*1a8f0*/  SHF.R.U32.HI R0, RZ, 0x5, R0 ;  /* 0x00000005ff007819 */ /* 0x000fca0000011600 */
[----:B------:R-:W-:Y:S01]  /*1a900*/  VIADD R2, R0, 0x10 ;  /* 0x0000001000027836 */ /* 0x000fe20000000000 */
[----:B------:R-:W-:Y:S01]  /*1a910*/  SHF.L.U32 R0, R3, R0, RZ ;  /* 0x0000000003007219 */ /* 0x000fe200000006ff */
[----:B-1----:R-:W-:-:S03]  /*1a920*/  ULEA UR6, UR5, UR4, 0x18 ;  /* 0x0000000405067291 */ /* 0x002fc6000f8ec0ff */
[----:B------:R-:W-:-:S04]  /*1a930*/  SHF.L.U32 R3, R7, R2, RZ ;  /* 0x0000000207037219 */ /* 0x000fc800000006ff */
[----:B------:R-:W-:Y:S02]  /*1a940*/  LOP3.LUT R0, R3, R0, RZ, 0xfc, !PT ;  /* 0x0000000003007212 */ /* 0x000fe400078efcff */
[----:B------:R-:W0:Y:S02]  /*1a950*/  LDS R5, [UR6] ;  /* 0x00000006ff057984 */ /* 0x000e240008000800 */
[C---:B------:R-:W-:Y:S02]  /*1a960*/  LOP3.LUT R2, R0.reuse, 0xffff, RZ, 0xc0, !PT ;  /* 0x0000ffff00027812 */ /* 0x040fe400078ec0ff */
[----:B0-----:R-:W-:-:S04]  /*1a970*/  LOP3.LUT R3, R0, 0xffff, R5, 0x80, !PT ;  /* 0x0000ffff00037812 */ /* 0x001fc800078e8005 */
[----:B------:R-:W-:-:S13]  /*1a980*/  ISETP.NE.AND P0, PT, R3, R2, PT ;  /* 0x000000020300720c */ /* 0x000fda0003f05270 */
[----:B------:R-:W-:Y:S05]  /*1a990*/  @P0 BRA `(.L_x_14) ;  /* 0x0000000000500947 */ /* 0x000fea0003800000 */
[----:B------:R-:W-:Y:S02]  /*1a9a0*/  SHF.R.U32.HI R5, RZ, 0x10, R5 ;  /* 0x00000010ff057819 */ /* 0x000fe40000011605 */
[----:B------:R-:W-:-:S04]  /*1a9b0*/  SHF.R.U32.HI R2, RZ, 0x10, R0 ;  /* 0x00000010ff027819 */ /* 0x000fc80000011600 */
[----:B------:R-:W-:-:S04]  /*1a9c0*/  LOP3.LUT R5, R5, R2, RZ, 0xc0, !PT ;  /* 0x0000000205057212 */ /* 0x000fc800078ec0ff */
[----:B------:R-:W-:-:S13]  /*1a9d0*/  ISETP.NE.AND P0, PT, R5, R2, PT ;  /* 0x000000020500720c */ /* 0x000fda0003f05270 */
[----:B------:R-:W-:Y:S05]  /*1a9e0*/  @P0 BRA `(.L_x_15) ;  /* 0x0000000000300947 */ /* 0x000fea0003800000 */
[----:B------:R-:W-:Y:S01]  /*1a9f0*/  R2UR UR4, R0 ;  /* 0x00000000000472ca */ /* 0x000fe200000e0000 */
[----:B------:R-:W-:Y:S01]  /*1aa00*/  VOTEU.ANY UR5, UPT, PT ;  /* 0x0000000000057886 */ /* 0x000fe200038e0100 */
[----:B------:R-:W0:Y:S01]  /*1aa10*/  S2R R0, SR_LANEID ;  /* 0x0000000000007919 */ /* 0x000e220000000000 */
[----:B------:R-:W-:-:S10]  /*1aa20*/  UFLO.U32 UR5, UR5 ;  /* 0x00000005000572bd */ /* 0x000fd400080e0000 */
[----:B------:R-:W-:-:S06]  /*1aa30*/  ULOP3.LUT UR4, URZ, UR4, URZ, 0x33, !UPT ;  /* 0x00000004ff047292 */ /* 0x000fcc000f8e33ff */
[----:B------:R-:W-:-:S04]  /*1aa40*/  IMAD.U32 R2, RZ, RZ, UR4 ;  /* 0x00000004ff027e24 */ /* 0x000fc8000f8e00ff */
[----:B------:R-:W1:Y:S02]  /*1aa50*/  REDUX UR7, R2 ;  /* 0x00000000020773c4 */ /* 0x000e640000000000 */
[----:B------:R2:W-:Y:S01]  /*1aa60*/  UTCATOMSWS.AND URZ, UR4 ;  /* 0x0000000400ff79e3 */ /* 0x0005e20008000000 */
[----:B0-----:R-:W-:Y:S01]  /*1aa70*/  ISETP.EQ.U32.AND P0, PT, R0, UR5, PT ;  /* 0x0000000500007c0c */ /* 0x001fe2000bf02070 */
[----:B-1----:R-:W-:-:S12]  /*1aa80*/  IMAD.U32 R0, RZ, RZ, UR7 ;  /* 0x00000007ff007e24 */ /* 0x002fd8000f8e00ff */
[----:B------:R2:W-:Y:S01]  /*1aa90*/  @P0 ATOMS.AND RZ, [UR6], R0 ;  /* 0x00000000ffff098c */ /* 0x0005e2000a800006 */
[----:B------:R-:W-:Y:S05]  /*1aaa0*/  BRA `(.L_x_13) ;  /* 0x0000000000147947 */ /* 0x000fea0003800000 */
.L_x_15:
[----:B------:R-:W-:-:S07]  /*1aab0*/  MOV R2, 0x1aad0 ;  /* 0x0001aad000027802 */ /* 0x000fce0000000f00 */
[----:B------:R-:W-:Y:S05]  /*1aac0*/  CALL.REL.NOINC `($__internal_0_$__cuda_sm10x_tcgen05_guardrail_trap_col_being_dealloced_not_returned_by_alloc) ;  /* 0x0000000000387944 */ /* 0x000fea0003c00000 */
[----:B------:R-:W-:Y:S05]  /*1aad0*/  BRA `(.L_x_13) ;  /* 0x0000000000087947 */ /* 0x000fea0003800000 */
.L_x_14:
[----:B------:R-:W-:-:S07]  /*1aae0*/  MOV R2, 0x1ab00 ;  /* 0x0001ab0000027802 */ /* 0x000fce0000000f00 */
[----:B------:R-:W-:Y:S05]  /*1aaf0*/  CALL.REL.NOINC `($__internal_2_$__cuda_sm10x_tcgen05_guardrail_trap_unallocated_columns_being_dealloced) ;  /* 0x0000000000447944 */ /* 0x000fea0003c00000 */
.L_x_13:
[----:B------:R-:W-:Y:S01]  /*1ab00*/  NOP ;  /* 0x0000000000007918 */ /* 0x000fe20000000000 */
[----:B--2---:R-:W-:Y:S05]  /*1ab10*/  EXIT ;  /* 0x000000000000794d */ /* 0x004fea0003800000 */
.L_x_8:
[----:B-----5:R2:W-:Y:S04]  /*1ab20*/  STL [R1+0x264], R0 ;  /* 0x0002640001007387 */ /* 0x0205e80000100800 */
[----:B--2---:R-:W2:Y:S02]  /*1ab30*/  LDL R0, [R1+0x200] ;  /* 0x0002000001007983 */ /* 0x004ea40000100800 */
[----:B--2---:R2:W3:Y:S02]  /*1ab40*/  SYNCS.PHASECHK.TRANS64.TRYWAIT P2, [UR13], R0 ;  /* 0x00000000ff0075a7 */ /* 0x0044e4000804110d */
[----:B--2---:R2:W5:Y:S02]  /*1ab50*/  LDL.LU R0, [R1+0x264] ;  /* 0x0002640001007983 */ /* 0x0045640000300800 */
[----:B--23--:R-:W-:Y:S05]  /*1ab60*/  @!P2 BRA `(.L_x_8) ;  /* 0xfffffffc00eca947 */ /* 0x00cfea000383ffff */
[----:B------:R-:W-:Y:S05]  /*1ab70*/  BRA `(.L_x_16) ;  /* 0xffffff2800347947 */ /* 0x000fea000383ffff */
.L_x_12:
[----:B------:R-:W0:Y:S02]  /*1ab80*/  SYNCS.PHASECHK.TRANS64.TRYWAIT P0, [UR13], R2 ;  /* 0x00000002ff0075a7 */ /* 0x000e24000800110d */
[----:B0-----:R-:W-:Y:S05]  /*1ab90*/  @!P0 BRA `(.L_x_12) ;  /* 0xfffffffc00f88947 */ /* 0x001fea000383ffff */
[----:B------:R-:W-:Y:S05]  /*1aba0*/  BRA `(.L_x_11) ;  /* 0xffffff6800987947 */ /* 0x000fea000383ffff */
        .weak           $__internal_0_$__cuda_sm10x_tcgen05_guardrail_trap_col_being_dealloced_not_returned_by_alloc
        .type           $__internal_0_$__cuda_sm10x_tcgen05_guardrail_trap_col_being_dealloced_not_returned_by_alloc,@function
        .size           $__internal_0_$__cuda_sm10x_tcgen05_guardrail_trap_col_being_dealloced_not_returned_by_alloc,($__internal_1_$__cuda_sm10x_tcgen05_guardrail_trap_phase_invalid_during_alloc - $__internal_0_$__cuda_sm10x_tcgen05_guardrail_trap_col_being_dealloced_not_returned_by_alloc)
$__internal_0_$__cuda_sm10x_tcgen05_guardrail_trap_col_being_dealloced_not_returned_by_alloc:
[----:B------:R-:W-:Y:S05]  /*1abb0*/  BPT.TRAP 0x1 ;  /* 0x000000040000795c */ /* 0x000fea0000300000 */
[----:B------:R-:W-:-:S04]  /*1abc0*/  IMAD.MOV.U32 R3, RZ, RZ, 0x0 ;  /* 0x00000000ff037424 */ /* 0x000fc800078e00ff */
[----:B------:R-:W-:Y:S05]  /*1abd0*/  RET.REL.NODEC R2 `(matmul_kernel) ;  /* 0xfffffe5402087950 */ /* 0x000fea0003c3ffff */
        .weak           $__internal_1_$__cuda_sm10x_tcgen05_guardrail_trap_phase_invalid_during_alloc
        .type           $__internal_1_$__cuda_sm10x_tcgen05_guardrail_trap_phase_invalid_during_alloc,@function
        .size           $__internal_1_$__cuda_sm10x_tcgen05_guardrail_trap_phase_invalid_during_alloc,($__internal_2_$__cuda_sm10x_tcgen05_guardrail_trap_unallocated_columns_being_dealloced - $__internal_1_$__cuda_sm10x_tcgen05_guardrail_trap_phase_invalid_during_alloc)
$__internal_1_$__cuda_sm10x_tcgen05_guardrail_trap_phase_invalid_during_alloc:
[----:B------:R-:W-:Y:S05]  /*1abe0*/  BPT.TRAP 0x1 ;  /* 0x000000040000795c */ /* 0x000fea0000300000 */
[----:B------:R-:W-:-:S04]  /*1abf0*/  IMAD.MOV.U32 R3, RZ, RZ, 0x0 ;  /* 0x00000000ff037424 */ /* 0x000fc800078e00ff */
[----:B------:R-:W-:Y:S05]  /*1ac00*/  RET.REL.NODEC R2 `(matmul_kernel) ;  /* 0xfffffe5002fc7950 */ /* 0x000fea0003c3ffff */
        .weak           $__internal_2_$__cuda_sm10x_tcgen05_guardrail_trap_unallocated_columns_being_dealloced
        .type           $__internal_2_$__cuda_sm10x_tcgen05_guardrail_trap_unallocated_columns_being_dealloced,@function
        .size           $__internal_2_$__cuda_sm10x_tcgen05_guardrail_trap_unallocated_columns_being_dealloced,(.L_x_20 - $__internal_2_$__cuda_sm10x_tcgen05_guardrail_trap_unallocated_columns_being_dealloced)
$__internal_2_$__cuda_sm10x_tcgen05_guardrail_trap_unallocated_columns_being_dealloced:
[----:B------:R-:W-:Y:S05]  /*1ac10*/  BPT.TRAP 0x1 ;  /* 0x000000040000795c */ /* 0x000fea0000300000 */
[----:B------:R-:W-:-:S04]  /*1ac20*/  IMAD.MOV.U32 R3, RZ, RZ, 0x0 ;  /* 0x00000000ff037424 */ /* 0x000fc800078e00ff */
[----:B------:R-:W-:Y:S05]  /*1ac30*/  RET.REL.NODEC R2 `(matmul_kernel) ;  /* 0xfffffe5002f07950 */ /* 0x000fea0003c3ffff */
.L_x_17:
[----:B------:R-:W-:-:S00]  /*1ac40*/  BRA `(.L_x_17) ;  /* 0xfffffffc00fc7947 */ /* 0x000fc0000383ffff */
[----:B------:R-:W-:-:S00]  /*1ac50*/  NOP ;  /* 0x0000000000007918 */ /* 0x000fc00000000000 */
        /* <DEDUP_REMOVED lines=10> */
.L_x_20:


//--------------------- .nv.shared.matmul_kernel  --------------------------
	.section	.nv.shared.matmul_kernel,"aw",@nobits
	.sectionflags	@""
	.align	16
	.zero		1024


//--------------------- .nv.shared.reserved.0     --------------------------
	.section	.nv.shared.reserved.0,"aw",@nobits
	.align	8
	.weak		__nv_reservedSMEM_offset_0_alias
	.size		__nv_reservedSMEM_offset_0_alias, 0, 64
	.other		__nv_reservedSMEM_offset_0_alias,@"STO_CUDA_RESERVED_SHARED STV_DEFAULT"
__nv_reservedSMEM_offset_0_alias:
	.zero		0
.nv.shared.reserved.0:
	.zero		64
	.weak		__nv_reservedSMEM_allocation_phase
	.type		__nv_reservedSMEM_allocation_phase,@object
	.size		__nv_reservedSMEM_allocation_phase,(.L_0 - __nv_reservedSMEM_allocation_phase)
__nv_reservedSMEM_allocation_phase:
	.zero		1
.L_0:
	.zero		7
	.weak		__nv_reservedSMEM_devtool_atexit_pc
	.type		__nv_reservedSMEM_devtool_atexit_pc,@object
	.size		__nv_reservedSMEM_devtool_atexit_pc,(__nv_reservedSMEM_allocation_mask - __nv_reservedSMEM_devtool_atexit_pc)
__nv_reservedSMEM_devtool_atexit_pc:
	.zero		8
	.weak		__nv_reservedSMEM_allocation_mask
	.type		__nv_reservedSMEM_allocation_mask,@object
	.size		__nv_reservedSMEM_allocation_mask,(.L_2 - __nv_reservedSMEM_allocation_mask)
__nv_reservedSMEM_allocation_mask:
	.zero		4
.L_2:


//--------------------- .nv.constant0.matmul_kernel --------------------------
	.section	.nv.constant0.matmul_kernel,"a",@progbits
	.sectionflags	@""
	.align	4
.nv.constant0.matmul_kernel:
	.zero		976


//--------------------- SYMBOLS --------------------------

	.type		.nv.reservedSmem.offset0,@object
	.size		.nv.reservedSmem.offset0,0x4
	.type		.nv.reservedSmem.cap,@object
	.size		.nv.reservedSmem.cap,0x4
